	.target	sm_103a

	.elftype	@"ET_EXEC"


//--------------------- .note.nv.tkinfo           --------------------------
	.section	.note.nv.tkinfo,"",@"SHT_NOTE"
	.sectionflags	@"SHF_NOTE_NV_TKINFO"
	.tkinfo
        /*0018*/ 	.word	0x00000002
        /*0030*/ 	.string	""
        /*0030*/ 	.string	"ptxas"
        /*0030*/ 	.string	"Cuda compilation tools, release 13.0, V13.0.88"
        /*0030*/ 	.string	"Build cuda_13.0.r13.0/compiler.36424714_0"
        /*0030*/ 	.string	"-arch sm_103a -m 64 "



//--------------------- .note.nv.cuinfo           --------------------------
	.section	.note.nv.cuinfo,"",@"SHT_NOTE"
	.sectionflags	@"SHF_NOTE_NV_CUINFO"
        /*0018*/ 	.short	0x0002
        /*001a*/ 	.short	0x0067
        /*001c*/ 	.short	0x0082
	.zero		2


//--------------------- .nv.info                  --------------------------
	.section	.nv.info,"",@"SHT_CUDA_INFO"
	.align	4


	//----- nvinfo : EIATTR_REGCOUNT
	.align		4
        /*0000*/ 	.byte	0x04, 0x2f
        /*0002*/ 	.short	(.L_12 - .L_11)
	.align		4
.L_11:
        /*0004*/ 	.word	index@(_ZN7cutlass13device_kernelIN5flash11enable_sm90INS1_16FlashAttnFwdSm90INS1_25CollectiveMainloopFwdSm90ILi2EN4cute5tupleIJNS5_1CILi1EEES8_S8_EEENS6_IJNS7_ILi128EEENS7_ILi96EEENS7_ILi64EEEEEELi256ENS_10bfloat16_tEfNS_4arch4Sm90ELb1ELb0ELb0ELb1ELb0ELb1ELb1ELb1ELb0ELb1ELb0ELb0EEENS1_21CollectiveEpilogueFwdINS6_IJSA_NS7_ILi256EEESB_EEES9_SE_SG_Li256ELb1ELb1ELb0ELb0EEENS1_36VarlenDynamicPersistentTileSchedulerILi128ELi96ELi256ELi128ELb0ELb1ELb1ELb1ELb1ELb1EEEEEEEEEvNT_6ParamsE)
        /*0008*/ 	.word	0x00000004


	//----- nvinfo : EIATTR_FRAME_SIZE
	.align		4
.L_12:
        /*000c*/ 	.byte	0x04, 0x11
        /*000e*/ 	.short	(.L_14 - .L_13)
	.align		4
.L_13:
        /*0010*/ 	.word	index@(_ZN7cutlass13device_kernelIN5flash11enable_sm90INS1_16FlashAttnFwdSm90INS1_25CollectiveMainloopFwdSm90ILi2EN4cute5tupleIJNS5_1CILi1EEES8_S8_EEENS6_IJNS7_ILi128EEENS7_ILi96EEENS7_ILi64EEEEEELi256ENS_10bfloat16_tEfNS_4arch4Sm90ELb1ELb0ELb0ELb1ELb0ELb1ELb1ELb1ELb0ELb1ELb0ELb0EEENS1_21CollectiveEpilogueFwdINS6_IJSA_NS7_ILi256EEESB_EEES9_SE_SG_Li256ELb1ELb1ELb0ELb0EEENS1_36VarlenDynamicPersistentTileSchedulerILi128ELi96ELi256ELi128ELb0ELb1ELb1ELb1ELb1ELb1EEEEEEEEEvNT_6ParamsE)
        /*0014*/ 	.word	0x00000000


	//----- nvinfo : EIATTR_REGCOUNT
	.align		4
.L_14:
        /*0018*/ 	.byte	0x04, 0x2f
        /*001a*/ 	.short	(.L_16 - .L_15)
	.align		4
.L_15:
        /*001c*/ 	.word	index@(_ZN7cutlass13device_kernelIN5flash11enable_sm90INS1_16FlashAttnFwdSm90INS1_25CollectiveMainloopFwdSm90ILi2EN4cute5tupleIJNS5_1CILi1EEES8_S8_EEENS6_IJNS7_ILi128EEENS7_ILi96EEENS7_ILi64EEEEEELi256ENS_10bfloat16_tEfNS_4arch4Sm90ELb1ELb0ELb0ELb1ELb0ELb0ELb1ELb1ELb0ELb1ELb0ELb0EEENS1_21CollectiveEpilogueFwdINS6_IJSA_NS7_ILi256EEESB_EEES9_SE_SG_Li256ELb1ELb1ELb0ELb0EEENS1_36VarlenDynamicPersistentTileSchedulerILi128ELi96ELi256ELi128ELb0ELb1ELb1ELb1ELb1ELb1EEEEEEEEEvNT_6ParamsE)
        /*0020*/ 	.word	0x00000004


	//----- nvinfo : EIATTR_FRAME_SIZE
	.align		4
.L_16:
        /*0024*/ 	.byte	0x04, 0x11
        /*0026*/ 	.short	(.L_18 - .L_17)
	.align		4
.L_17:
        /*0028*/ 	.word	index@(_ZN7cutlass13device_kernelIN5flash11enable_sm90INS1_16FlashAttnFwdSm90INS1_25CollectiveMainloopFwdSm90ILi2EN4cute5tupleIJNS5_1CILi1EEES8_S8_EEENS6_IJNS7_ILi128EEENS7_ILi96EEENS7_ILi64EEEEEELi256ENS_10bfloat16_tEfNS_4arch4Sm90ELb1ELb0ELb0ELb1ELb0ELb0ELb1ELb1ELb0ELb1ELb0ELb0EEENS1_21CollectiveEpilogueFwdINS6_IJSA_NS7_ILi256EEESB_EEES9_SE_SG_Li256ELb1ELb1ELb0ELb0EEENS1_36VarlenDynamicPersistentTileSchedulerILi128ELi96ELi256ELi128ELb0ELb1ELb1ELb1ELb1ELb1EEEEEEEEEvNT_6ParamsE)
        /*002c*/ 	.word	0x00000000


	//----- nvinfo : EIATTR_REGCOUNT
	.align		4
.L_18:
        /*0030*/ 	.byte	0x04, 0x2f
        /*0032*/ 	.short	(.L_20 - .L_19)
	.align		4
.L_19:
        /*0034*/ 	.word	index@(_ZN7cutlass13device_kernelIN5flash11enable_sm90INS1_16FlashAttnFwdSm90INS1_25CollectiveMainloopFwdSm90ILi2EN4cute5tupleIJNS5_1CILi1EEES8_S8_EEENS6_IJNS7_ILi128EEENS7_ILi96EEENS7_ILi64EEEEEELi256ENS_10bfloat16_tEfNS_4arch4Sm90ELb1ELb0ELb0ELb1ELb0ELb1ELb0ELb1ELb0ELb1ELb0ELb0EEENS1_21CollectiveEpilogueFwdINS6_IJSA_NS7_ILi256EEESB_EEES9_SE_SG_Li256ELb1ELb1ELb0ELb0EEENS1_36VarlenDynamicPersistentTileSchedulerILi128ELi96ELi256ELi128ELb0ELb1ELb1ELb1ELb1ELb1EEEEEEEEEvNT_6ParamsE)
        /*0038*/ 	.word	0x00000004


	//----- nvinfo : EIATTR_FRAME_SIZE
	.align		4
.L_20:
        /*003c*/ 	.byte	0x04, 0x11
        /*003e*/ 	.short	(.L_22 - .L_21)
	.align		4
.L_21:
        /*0040*/ 	.word	index@(_ZN7cutlass13device_kernelIN5flash11enable_sm90INS1_16FlashAttnFwdSm90INS1_25CollectiveMainloopFwdSm90ILi2EN4cute5tupleIJNS5_1CILi1EEES8_S8_EEENS6_IJNS7_ILi128EEENS7_ILi96EEENS7_ILi64EEEEEELi256ENS_10bfloat16_tEfNS_4arch4Sm90ELb1ELb0ELb0ELb1ELb0ELb1ELb0ELb1ELb0ELb1ELb0ELb0EEENS1_21CollectiveEpilogueFwdINS6_IJSA_NS7_ILi256EEESB_EEES9_SE_SG_Li256ELb1ELb1ELb0ELb0EEENS1_36VarlenDynamicPersistentTileSchedulerILi128ELi96ELi256ELi128ELb0ELb1ELb1ELb1ELb1ELb1EEEEEEEEEvNT_6ParamsE)
        /*0044*/ 	.word	0x00000000


	//----- nvinfo : EIATTR_REGCOUNT
	.align		4
.L_22:
        /*0048*/ 	.byte	0x04, 0x2f
        /*004a*/ 	.short	(.L_24 - .L_23)
	.align		4
.L_23:
        /*004c*/ 	.word	index@(_ZN7cutlass13device_kernelIN5flash11enable_sm90INS1_16FlashAttnFwdSm90INS1_25CollectiveMainloopFwdSm90ILi2EN4cute5tupleIJNS5_1CILi1EEES8_S8_EEENS6_IJNS7_ILi128EEENS7_ILi96EEENS7_ILi64EEEEEELi256ENS_10bfloat16_tEfNS_4arch4Sm90ELb1ELb0ELb0ELb1ELb0ELb0ELb0ELb1ELb0ELb1ELb0ELb0EEENS1_21CollectiveEpilogueFwdINS6_IJSA_NS7_ILi256EEESB_EEES9_SE_SG_Li256ELb1ELb1ELb0ELb0EEENS1_36VarlenDynamicPersistentTileSchedulerILi128ELi96ELi256ELi128ELb0ELb1ELb1ELb1ELb1ELb1EEEEEEEEEvNT_6ParamsE)
        /*0050*/ 	.word	0x00000004


	//----- nvinfo : EIATTR_FRAME_SIZE
	.align		4
.L_24:
        /*0054*/ 	.byte	0x04, 0x11
        /*0056*/ 	.short	(.L_26 - .L_25)
	.align		4
.L_25:
        /*0058*/ 	.word	index@(_ZN7cutlass13device_kernelIN5flash11enable_sm90INS1_16FlashAttnFwdSm90INS1_25CollectiveMainloopFwdSm90ILi2EN4cute5tupleIJNS5_1CILi1EEES8_S8_EEENS6_IJNS7_ILi128EEENS7_ILi96EEENS7_ILi64EEEEEELi256ENS_10bfloat16_tEfNS_4arch4Sm90ELb1ELb0ELb0ELb1ELb0ELb0ELb0ELb1ELb0ELb1ELb0ELb0EEENS1_21CollectiveEpilogueFwdINS6_IJSA_NS7_ILi256EEESB_EEES9_SE_SG_Li256ELb1ELb1ELb0ELb0EEENS1_36VarlenDynamicPersistentTileSchedulerILi128ELi96ELi256ELi128ELb0ELb1ELb1ELb1ELb1ELb1EEEEEEEEEvNT_6ParamsE)
        /*005c*/ 	.word	0x00000000


	//----- nvinfo : EIATTR_REGCOUNT
	.align		4
.L_26:
        /*0060*/ 	.byte	0x04, 0x2f
        /*0062*/ 	.short	(.L_28 - .L_27)
	.align		4
.L_27:
        /*0064*/ 	.word	index@(_ZN7cutlass13device_kernelIN5flash11enable_sm90INS1_16FlashAttnFwdSm90INS1_25CollectiveMainloopFwdSm90ILi2EN4cute5tupleIJNS5_1CILi1EEES8_S8_EEENS6_IJNS7_ILi128EEENS7_ILi96EEENS7_ILi64EEEEEELi256ENS_10bfloat16_tEfNS_4arch4Sm90ELb1ELb0ELb0ELb0ELb0ELb0ELb1ELb1ELb0ELb1ELb0ELb0EEENS1_21CollectiveEpilogueFwdINS6_IJSA_NS7_ILi256EEESB_EEES9_SE_SG_Li256ELb0ELb1ELb0ELb0EEENS1_30DynamicPersistentTileSchedulerILi256ELi128ELb0ELb1ELb1EEEEEEEEEvNT_6ParamsE)
        /*0068*/ 	.word	0x00000004


	//----- nvinfo : EIATTR_FRAME_SIZE
	.align		4
.L_28:
        /*006c*/ 	.byte	0x04, 0x11
        /*006e*/ 	.short	(.L_30 - .L_29)
	.align		4
.L_29:
        /*0070*/ 	.word	index@(_ZN7cutlass13device_kernelIN5flash11enable_sm90INS1_16FlashAttnFwdSm90INS1_25CollectiveMainloopFwdSm90ILi2EN4cute5tupleIJNS5_1CILi1EEES8_S8_EEENS6_IJNS7_ILi128EEENS7_ILi96EEENS7_ILi64EEEEEELi256ENS_10bfloat16_tEfNS_4arch4Sm90ELb1ELb0ELb0ELb0ELb0ELb0ELb1ELb1ELb0ELb1ELb0ELb0EEENS1_21CollectiveEpilogueFwdINS6_IJSA_NS7_ILi256EEESB_EEES9_SE_SG_Li256ELb0ELb1ELb0ELb0EEENS1_30DynamicPersistentTileSchedulerILi256ELi128ELb0ELb1ELb1EEEEEEEEEvNT_6ParamsE)
        /*0074*/ 	.word	0x00000000


	//----- nvinfo : EIATTR_REGCOUNT
	.align		4
.L_30:
        /*0078*/ 	.byte	0x04, 0x2f
        /*007a*/ 	.short	(.L_32 - .L_31)
	.align		4
.L_31:
        /*007c*/ 	.word	index@(_ZN7cutlass13device_kernelIN5flash11enable_sm90INS1_16FlashAttnFwdSm90INS1_25CollectiveMainloopFwdSm90ILi2EN4cute5tupleIJNS5_1CILi1EEES8_S8_EEENS6_IJNS7_ILi128EEENS7_ILi96EEENS7_ILi64EEEEEELi256ENS_10bfloat16_tEfNS_4arch4Sm90ELb1ELb0ELb0ELb0ELb0ELb0ELb0ELb1ELb0ELb1ELb0ELb0EEENS1_21CollectiveEpilogueFwdINS6_IJSA_NS7_ILi256EEESB_EEES9_SE_SG_Li256ELb0ELb1ELb0ELb0EEENS1_30DynamicPersistentTileSchedulerILi256ELi128ELb0ELb1ELb1EEEEEEEEEvNT_6ParamsE)
        /*0080*/ 	.word	0x00000004


	//----- nvinfo : EIATTR_FRAME_SIZE
	.align		4
.L_32:
        /*0084*/ 	.byte	0x04, 0x11
        /*0086*/ 	.short	(.L_34 - .L_33)
	.align		4
.L_33:
        /*0088*/ 	.word	index@(_ZN7cutlass13device_kernelIN5flash11enable_sm90INS1_16FlashAttnFwdSm90INS1_25CollectiveMainloopFwdSm90ILi2EN4cute5tupleIJNS5_1CILi1EEES8_S8_EEENS6_IJNS7_ILi128EEENS7_ILi96EEENS7_ILi64EEEEEELi256ENS_10bfloat16_tEfNS_4arch4Sm90ELb1ELb0ELb0ELb0ELb0ELb0ELb0ELb1ELb0ELb1ELb0ELb0EEENS1_21CollectiveEpilogueFwdINS6_IJSA_NS7_ILi256EEESB_EEES9_SE_SG_Li256ELb0ELb1ELb0ELb0EEENS1_30DynamicPersistentTileSchedulerILi256ELi128ELb0ELb1ELb1EEEEEEEEEvNT_6ParamsE)
        /*008c*/ 	.word	0x00000000


	//----- nvinfo : EIATTR_REGCOUNT
	.align		4
.L_34:
        /*0090*/ 	.byte	0x04, 0x2f
        /*0092*/ 	.short	(.L_36 - .L_35)
	.align		4
.L_35:
        /*0094*/ 	.word	index@(_ZN7cutlass13device_kernelIN5flash11enable_sm90INS1_16FlashAttnFwdSm90INS1_25CollectiveMainloopFwdSm90ILi2EN4cute5tupleIJNS5_1CILi1EEES8_S8_EEENS6_IJNS7_ILi128EEENS7_ILi96EEENS7_ILi64EEEEEELi256ENS_10bfloat16_tEfNS_4arch4Sm90ELb0ELb1ELb0ELb1ELb0ELb1ELb1ELb1ELb0ELb1ELb0ELb0EEENS1_21CollectiveEpilogueFwdINS6_IJSA_NS7_ILi256EEESB_EEES9_SE_SG_Li256ELb1ELb1ELb0ELb0EEENS1_36VarlenDynamicPersistentTileSchedulerILi128ELi96ELi256ELi128ELb0ELb1ELb1ELb1ELb0ELb1EEEEEEEEEvNT_6ParamsE)
        /*0098*/ 	.word	0x00000004


	//----- nvinfo : EIATTR_FRAME_SIZE
	.align		4
.L_36:
        /*009c*/ 	.byte	0x04, 0x11
        /*009e*/ 	.short	(.L_38 - .L_37)
	.align		4
.L_37:
        /*00a0*/ 	.word	index@(_ZN7cutlass13device_kernelIN5flash11enable_sm90INS1_16FlashAttnFwdSm90INS1_25CollectiveMainloopFwdSm90ILi2EN4cute5tupleIJNS5_1CILi1EEES8_S8_EEENS6_IJNS7_ILi128EEENS7_ILi96EEENS7_ILi64EEEEEELi256ENS_10bfloat16_tEfNS_4arch4Sm90ELb0ELb1ELb0ELb1ELb0ELb1ELb1ELb1ELb0ELb1ELb0ELb0EEENS1_21CollectiveEpilogueFwdINS6_IJSA_NS7_ILi256EEESB_EEES9_SE_SG_Li256ELb1ELb1ELb0ELb0EEENS1_36VarlenDynamicPersistentTileSchedulerILi128ELi96ELi256ELi128ELb0ELb1ELb1ELb1ELb0ELb1EEEEEEEEEvNT_6ParamsE)
        /*00a4*/ 	.word	0x00000000


	//----- nvinfo : EIATTR_REGCOUNT
	.align		4
.L_38:
        /*00a8*/ 	.byte	0x04, 0x2f
        /*00aa*/ 	.short	(.L_40 - .L_39)
	.align		4
.L_39:
        /*00ac*/ 	.word	index@(_ZN7cutlass13device_kernelIN5flash11enable_sm90INS1_16FlashAttnFwdSm90INS1_25CollectiveMainloopFwdSm90ILi2EN4cute5tupleIJNS5_1CILi1EEES8_S8_EEENS6_IJNS7_ILi128EEENS7_ILi96EEENS7_ILi64EEEEEELi256ENS_10bfloat16_tEfNS_4arch4Sm90ELb0ELb1ELb0ELb1ELb0ELb0ELb1ELb1ELb0ELb1ELb0ELb0EEENS1_21CollectiveEpilogueFwdINS6_IJSA_NS7_ILi256EEESB_EEES9_SE_SG_Li256ELb1ELb1ELb0ELb0EEENS1_36VarlenDynamicPersistentTileSchedulerILi128ELi96ELi256ELi128ELb0ELb1ELb1ELb1ELb0ELb1EEEEEEEEEvNT_6ParamsE)
        /*00b0*/ 	.word	0x00000004


	//----- nvinfo : EIATTR_FRAME_SIZE
	.align		4
.L_40:
        /*00b4*/ 	.byte	0x04, 0x11
        /*00b6*/ 	.short	(.L_42 - .L_41)
	.align		4
.L_41:
        /*00b8*/ 	.word	index@(_ZN7cutlass13device_kernelIN5flash11enable_sm90INS1_16FlashAttnFwdSm90INS1_25CollectiveMainloopFwdSm90ILi2EN4cute5tupleIJNS5_1CILi1EEES8_S8_EEENS6_IJNS7_ILi128EEENS7_ILi96EEENS7_ILi64EEEEEELi256ENS_10bfloat16_tEfNS_4arch4Sm90ELb0ELb1ELb0ELb1ELb0ELb0ELb1ELb1ELb0ELb1ELb0ELb0EEENS1_21CollectiveEpilogueFwdINS6_IJSA_NS7_ILi256EEESB_EEES9_SE_SG_Li256ELb1ELb1ELb0ELb0EEENS1_36VarlenDynamicPersistentTileSchedulerILi128ELi96ELi256ELi128ELb0ELb1ELb1ELb1ELb0ELb1EEEEEEEEEvNT_6ParamsE)
        /*00bc*/ 	.word	0x00000000


	//----- nvinfo : EIATTR_REGCOUNT
	.align		4
.L_42:
        /*00c0*/ 	.byte	0x04, 0x2f
        /*00c2*/ 	.short	(.L_44 - .L_43)
	.align		4
.L_43:
        /*00c4*/ 	.word	index@(_ZN7cutlass13device_kernelIN5flash11enable_sm90INS1_16FlashAttnFwdSm90INS1_25CollectiveMainloopFwdSm90ILi2EN4cute5tupleIJNS5_1CILi1EEES8_S8_EEENS6_IJNS7_ILi128EEENS7_ILi96EEENS7_ILi64EEEEEELi256ENS_10bfloat16_tEfNS_4arch4Sm90ELb0ELb1ELb0ELb1ELb0ELb1ELb0ELb1ELb0ELb1ELb0ELb0EEENS1_21CollectiveEpilogueFwdINS6_IJSA_NS7_ILi256EEESB_EEES9_SE_SG_Li256ELb1ELb1ELb0ELb0EEENS1_36VarlenDynamicPersistentTileSchedulerILi128ELi96ELi256ELi128ELb0ELb1ELb1ELb1ELb0ELb1EEEEEEEEEvNT_6ParamsE)
        /*00c8*/ 	.word	0x00000004


	//----- nvinfo : EIATTR_FRAME_SIZE
	.align		4
.L_44:
        /*00cc*/ 	.byte	0x04, 0x11
        /*00ce*/ 	.short	(.L_46 - .L_45)
	.align		4
.L_45:
        /*00d0*/ 	.word	index@(_ZN7cutlass13device_kernelIN5flash11enable_sm90INS1_16FlashAttnFwdSm90INS1_25CollectiveMainloopFwdSm90ILi2EN4cute5tupleIJNS5_1CILi1EEES8_S8_EEENS6_IJNS7_ILi128EEENS7_ILi96EEENS7_ILi64EEEEEELi256ENS_10bfloat16_tEfNS_4arch4Sm90ELb0ELb1ELb0ELb1ELb0ELb1ELb0ELb1ELb0ELb1ELb0ELb0EEENS1_21CollectiveEpilogueFwdINS6_IJSA_NS7_ILi256EEESB_EEES9_SE_SG_Li256ELb1ELb1ELb0ELb0EEENS1_36VarlenDynamicPersistentTileSchedulerILi128ELi96ELi256ELi128ELb0ELb1ELb1ELb1ELb0ELb1EEEEEEEEEvNT_6ParamsE)
        /*00d4*/ 	.word	0x00000000


	//----- nvinfo : EIATTR_REGCOUNT
	.align		4
.L_46:
        /*00d8*/ 	.byte	0x04, 0x2f
        /*00da*/ 	.short	(.L_48 - .L_47)
	.align		4
.L_47:
        /*00dc*/ 	.word	index@(_ZN7cutlass13device_kernelIN5flash11enable_sm90INS1_16FlashAttnFwdSm90INS1_25CollectiveMainloopFwdSm90ILi2EN4cute5tupleIJNS5_1CILi1EEES8_S8_EEENS6_IJNS7_ILi128EEENS7_ILi96EEENS7_ILi64EEEEEELi256ENS_10bfloat16_tEfNS_4arch4Sm90ELb0ELb1ELb0ELb1ELb0ELb0ELb0ELb1ELb0ELb1ELb0ELb0EEENS1_21CollectiveEpilogueFwdINS6_IJSA_NS7_ILi256EEESB_EEES9_SE_SG_Li256ELb1ELb1ELb0ELb0EEENS1_36VarlenDynamicPersistentTileSchedulerILi128ELi96ELi256ELi128ELb0ELb1ELb1ELb1ELb0ELb1EEEEEEEEEvNT_6ParamsE)
        /*00e0*/ 	.word	0x00000004


	//----- nvinfo : EIATTR_FRAME_SIZE
	.align		4
.L_48:
        /*00e4*/ 	.byte	0x04, 0x11
        /*00e6*/ 	.short	(.L_50 - .L_49)
	.align		4
.L_49:
        /*00e8*/ 	.word	index@(_ZN7cutlass13device_kernelIN5flash11enable_sm90INS1_16FlashAttnFwdSm90INS1_25CollectiveMainloopFwdSm90ILi2EN4cute5tupleIJNS5_1CILi1EEES8_S8_EEENS6_IJNS7_ILi128EEENS7_ILi96EEENS7_ILi64EEEEEELi256ENS_10bfloat16_tEfNS_4arch4Sm90ELb0ELb1ELb0ELb1ELb0ELb0ELb0ELb1ELb0ELb1ELb0ELb0EEENS1_21CollectiveEpilogueFwdINS6_IJSA_NS7_ILi256EEESB_EEES9_SE_SG_Li256ELb1ELb1ELb0ELb0EEENS1_36VarlenDynamicPersistentTileSchedulerILi128ELi96ELi256ELi128ELb0ELb1ELb1ELb1ELb0ELb1EEEEEEEEEvNT_6ParamsE)
        /*00ec*/ 	.word	0x00000000


	//----- nvinfo : EIATTR_REGCOUNT
	.align		4
.L_50:
        /*00f0*/ 	.byte	0x04, 0x2f
        /*00f2*/ 	.short	(.L_52 - .L_51)
	.align		4
.L_51:
        /*00f4*/ 	.word	index@(_ZN7cutlass13device_kernelIN5flash11enable_sm90INS1_16FlashAttnFwdSm90INS1_25CollectiveMainloopFwdSm90ILi2EN4cute5tupleIJNS5_1CILi1EEES8_S8_EEENS6_IJNS7_ILi128EEENS7_ILi96EEENS7_ILi64EEEEEELi256ENS_10bfloat16_tEfNS_4arch4Sm90ELb0ELb1ELb0ELb0ELb0ELb0ELb1ELb1ELb0ELb1ELb0ELb0EEENS1_21CollectiveEpilogueFwdINS6_IJSA_NS7_ILi256EEESB_EEES9_SE_SG_Li256ELb0ELb1ELb0ELb0EEENS1_30DynamicPersistentTileSchedulerILi256ELi128ELb0ELb1ELb1EEEEEEEEEvNT_6ParamsE)
        /*00f8*/ 	.word	0x00000004


	//----- nvinfo : EIATTR_FRAME_SIZE
	.align		4
.L_52:
        /*00fc*/ 	.byte	0x04, 0x11
        /*00fe*/ 	.short	(.L_54 - .L_53)
	.align		4
.L_53:
        /*0100*/ 	.word	index@(_ZN7cutlass13device_kernelIN5flash11enable_sm90INS1_16FlashAttnFwdSm90INS1_25CollectiveMainloopFwdSm90ILi2EN4cute5tupleIJNS5_1CILi1EEES8_S8_EEENS6_IJNS7_ILi128EEENS7_ILi96EEENS7_ILi64EEEEEELi256ENS_10bfloat16_tEfNS_4arch4Sm90ELb0ELb1ELb0ELb0ELb0ELb0ELb1ELb1ELb0ELb1ELb0ELb0EEENS1_21CollectiveEpilogueFwdINS6_IJSA_NS7_ILi256EEESB_EEES9_SE_SG_Li256ELb0ELb1ELb0ELb0EEENS1_30DynamicPersistentTileSchedulerILi256ELi128ELb0ELb1ELb1EEEEEEEEEvNT_6ParamsE)
        /*0104*/ 	.word	0x00000000


	//----- nvinfo : EIATTR_REGCOUNT
	.align		4
.L_54:
        /*0108*/ 	.byte	0x04, 0x2f
        /*010a*/ 	.short	(.L_56 - .L_55)
	.align		4
.L_55:
        /*010c*/ 	.word	index@(_ZN7cutlass13device_kernelIN5flash11enable_sm90INS1_16FlashAttnFwdSm90INS1_25CollectiveMainloopFwdSm90ILi2EN4cute5tupleIJNS5_1CILi1EEES8_S8_EEENS6_IJNS7_ILi128EEENS7_ILi96EEENS7_ILi64EEEEEELi256ENS_10bfloat16_tEfNS_4arch4Sm90ELb0ELb1ELb0ELb0ELb0ELb0ELb0ELb1ELb0ELb1ELb0ELb0EEENS1_21CollectiveEpilogueFwdINS6_IJSA_NS7_ILi256EEESB_EEES9_SE_SG_Li256ELb0ELb1ELb0ELb0EEENS1_30DynamicPersistentTileSchedulerILi256ELi128ELb0ELb1ELb1EEEEEEEEEvNT_6ParamsE)
        /*0110*/ 	.word	0x00000004


	//----- nvinfo : EIATTR_FRAME_SIZE
	.align		4
.L_56:
        /*0114*/ 	.byte	0x04, 0x11
        /*0116*/ 	.short	(.L_58 - .L_57)
	.align		4
.L_57:
        /*0118*/ 	.word	index@(_ZN7cutlass13device_kernelIN5flash11enable_sm90INS1_16FlashAttnFwdSm90INS1_25CollectiveMainloopFwdSm90ILi2EN4cute5tupleIJNS5_1CILi1EEES8_S8_EEENS6_IJNS7_ILi128EEENS7_ILi96EEENS7_ILi64EEEEEELi256ENS_10bfloat16_tEfNS_4arch4Sm90ELb0ELb1ELb0ELb0ELb0ELb0ELb0ELb1ELb0ELb1ELb0ELb0EEENS1_21CollectiveEpilogueFwdINS6_IJSA_NS7_ILi256EEESB_EEES9_SE_SG_Li256ELb0ELb1ELb0ELb0EEENS1_30DynamicPersistentTileSchedulerILi256ELi128ELb0ELb1ELb1EEEEEEEEEvNT_6ParamsE)
        /*011c*/ 	.word	0x00000000


	//----- nvinfo : EIATTR_REGCOUNT
	.align		4
.L_58:
        /*0120*/ 	.byte	0x04, 0x2f
        /*0122*/ 	.short	(.L_60 - .L_59)
	.align		4
.L_59:
        /*0124*/ 	.word	index@(_ZN7cutlass13device_kernelIN5flash11enable_sm90INS1_16FlashAttnFwdSm90INS1_25CollectiveMainloopFwdSm90ILi2EN4cute5tupleIJNS5_1CILi1EEES8_S8_EEENS6_IJNS7_ILi128EEENS7_ILi96EEENS7_ILi64EEEEEELi256ENS_10bfloat16_tEfNS_4arch4Sm90ELb0ELb0ELb0ELb1ELb0ELb1ELb1ELb1ELb0ELb1ELb0ELb0EEENS1_21CollectiveEpilogueFwdINS6_IJSA_NS7_ILi256EEESB_EEES9_SE_SG_Li256ELb1ELb1ELb0ELb0EEENS1_36VarlenDynamicPersistentTileSchedulerILi128ELi96ELi256ELi128ELb0ELb1ELb1ELb0ELb1ELb1EEEEEEEEEvNT_6ParamsE)
        /*0128*/ 	.word	0x00000004


	//----- nvinfo : EIATTR_FRAME_SIZE
	.align		4
.L_60:
        /*012c*/ 	.byte	0x04, 0x11
        /*012e*/ 	.short	(.L_62 - .L_61)
	.align		4
.L_61:
        /*0130*/ 	.word	index@(_ZN7cutlass13device_kernelIN5flash11enable_sm90INS1_16FlashAttnFwdSm90INS1_25CollectiveMainloopFwdSm90ILi2EN4cute5tupleIJNS5_1CILi1EEES8_S8_EEENS6_IJNS7_ILi128EEENS7_ILi96EEENS7_ILi64EEEEEELi256ENS_10bfloat16_tEfNS_4arch4Sm90ELb0ELb0ELb0ELb1ELb0ELb1ELb1ELb1ELb0ELb1ELb0ELb0EEENS1_21CollectiveEpilogueFwdINS6_IJSA_NS7_ILi256EEESB_EEES9_SE_SG_Li256ELb1ELb1ELb0ELb0EEENS1_36VarlenDynamicPersistentTileSchedulerILi128ELi96ELi256ELi128ELb0ELb1ELb1ELb0ELb1ELb1EEEEEEEEEvNT_6ParamsE)
        /*0134*/ 	.word	0x00000000


	//----- nvinfo : EIATTR_REGCOUNT
	.align		4
.L_62:
        /*0138*/ 	.byte	0x04, 0x2f
        /*013a*/ 	.short	(.L_64 - .L_63)
	.align		4
.L_63:
        /*013c*/ 	.word	index@(_ZN7cutlass13device_kernelIN5flash11enable_sm90INS1_16FlashAttnFwdSm90INS1_25CollectiveMainloopFwdSm90ILi2EN4cute5tupleIJNS5_1CILi1EEES8_S8_EEENS6_IJNS7_ILi128EEENS7_ILi96EEENS7_ILi64EEEEEELi256ENS_10bfloat16_tEfNS_4arch4Sm90ELb0ELb0ELb0ELb1ELb0ELb0ELb1ELb1ELb0ELb1ELb0ELb0EEENS1_21CollectiveEpilogueFwdINS6_IJSA_NS7_ILi256EEESB_EEES9_SE_SG_Li256ELb1ELb1ELb0ELb0EEENS1_36VarlenDynamicPersistentTileSchedulerILi128ELi96ELi256ELi128ELb0ELb1ELb1ELb0ELb1ELb1EEEEEEEEEvNT_6ParamsE)
        /*0140*/ 	.word	0x00000004


	//----- nvinfo : EIATTR_FRAME_SIZE
	.align		4
.L_64:
        /*0144*/ 	.byte	0x04, 0x11
        /*0146*/ 	.short	(.L_66 - .L_65)
	.align		4
.L_65:
        /*0148*/ 	.word	index@(_ZN7cutlass13device_kernelIN5flash11enable_sm90INS1_16FlashAttnFwdSm90INS1_25CollectiveMainloopFwdSm90ILi2EN4cute5tupleIJNS5_1CILi1EEES8_S8_EEENS6_IJNS7_ILi128EEENS7_ILi96EEENS7_ILi64EEEEEELi256ENS_10bfloat16_tEfNS_4arch4Sm90ELb0ELb0ELb0ELb1ELb0ELb0ELb1ELb1ELb0ELb1ELb0ELb0EEENS1_21CollectiveEpilogueFwdINS6_IJSA_NS7_ILi256EEESB_EEES9_SE_SG_Li256ELb1ELb1ELb0ELb0EEENS1_36VarlenDynamicPersistentTileSchedulerILi128ELi96ELi256ELi128ELb0ELb1ELb1ELb0ELb1ELb1EEEEEEEEEvNT_6ParamsE)
        /*014c*/ 	.word	0x00000000


	//----- nvinfo : EIATTR_REGCOUNT
	.align		4
.L_66:
        /*0150*/ 	.byte	0x04, 0x2f
        /*0152*/ 	.short	(.L_68 - .L_67)
	.align		4
.L_67:
        /*0154*/ 	.word	index@(_ZN7cutlass13device_kernelIN5flash11enable_sm90INS1_16FlashAttnFwdSm90INS1_25CollectiveMainloopFwdSm90ILi2EN4cute5tupleIJNS5_1CILi1EEES8_S8_EEENS6_IJNS7_ILi128EEENS7_ILi96EEENS7_ILi64EEEEEELi256ENS_10bfloat16_tEfNS_4arch4Sm90ELb0ELb0ELb0ELb1ELb0ELb1ELb0ELb1ELb0ELb1ELb0ELb0EEENS1_21CollectiveEpilogueFwdINS6_IJSA_NS7_ILi256EEESB_EEES9_SE_SG_Li256ELb1ELb1ELb0ELb0EEENS1_36VarlenDynamicPersistentTileSchedulerILi128ELi96ELi256ELi128ELb0ELb1ELb1ELb0ELb1ELb1EEEEEEEEEvNT_6ParamsE)
        /*0158*/ 	.word	0x00000004


	//----- nvinfo : EIATTR_FRAME_SIZE
	.align		4
.L_68:
        /*015c*/ 	.byte	0x04, 0x11
        /*015e*/ 	.short	(.L_70 - .L_69)
	.align		4
.L_69:
        /*0160*/ 	.word	index@(_ZN7cutlass13device_kernelIN5flash11enable_sm90INS1_16FlashAttnFwdSm90INS1_25CollectiveMainloopFwdSm90ILi2EN4cute5tupleIJNS5_1CILi1EEES8_S8_EEENS6_IJNS7_ILi128EEENS7_ILi96EEENS7_ILi64EEEEEELi256ENS_10bfloat16_tEfNS_4arch4Sm90ELb0ELb0ELb0ELb1ELb0ELb1ELb0ELb1ELb0ELb1ELb0ELb0EEENS1_21CollectiveEpilogueFwdINS6_IJSA_NS7_ILi256EEESB_EEES9_SE_SG_Li256ELb1ELb1ELb0ELb0EEENS1_36VarlenDynamicPersistentTileSchedulerILi128ELi96ELi256ELi128ELb0ELb1ELb1ELb0ELb1ELb1EEEEEEEEEvNT_6ParamsE)
        /*0164*/ 	.word	0x00000000


	//----- nvinfo : EIATTR_REGCOUNT
	.align		4
.L_70:
        /*0168*/ 	.byte	0x04, 0x2f
        /*016a*/ 	.short	(.L_72 - .L_71)
	.align		4
.L_71:
        /*016c*/ 	.word	index@(_ZN7cutlass13device_kernelIN5flash11enable_sm90INS1_16FlashAttnFwdSm90INS1_25CollectiveMainloopFwdSm90ILi2EN4cute5tupleIJNS5_1CILi1EEES8_S8_EEENS6_IJNS7_ILi128EEENS7_ILi96EEENS7_ILi64EEEEEELi256ENS_10bfloat16_tEfNS_4arch4Sm90ELb0ELb0ELb0ELb1ELb0ELb0ELb0ELb1ELb0ELb1ELb0ELb0EEENS1_21CollectiveEpilogueFwdINS6_IJSA_NS7_ILi256EEESB_EEES9_SE_SG_Li256ELb1ELb1ELb0ELb0EEENS1_36VarlenDynamicPersistentTileSchedulerILi128ELi96ELi256ELi128ELb0ELb1ELb1ELb0ELb1ELb1EEEEEEEEEvNT_6ParamsE)
        /*0170*/ 	.word	0x00000004


	//----- nvinfo : EIATTR_FRAME_SIZE
	.align		4
.L_72:
        /*0174*/ 	.byte	0x04, 0x11
        /*0176*/ 	.short	(.L_74 - .L_73)
	.align		4
.L_73:
        /*0178*/ 	.word	index@(_ZN7cutlass13device_kernelIN5flash11enable_sm90INS1_16FlashAttnFwdSm90INS1_25CollectiveMainloopFwdSm90ILi2EN4cute5tupleIJNS5_1CILi1EEES8_S8_EEENS6_IJNS7_ILi128EEENS7_ILi96EEENS7_ILi64EEEEEELi256ENS_10bfloat16_tEfNS_4arch4Sm90ELb0ELb0ELb0ELb1ELb0ELb0ELb0ELb1ELb0ELb1ELb0ELb0EEENS1_21CollectiveEpilogueFwdINS6_IJSA_NS7_ILi256EEESB_EEES9_SE_SG_Li256ELb1ELb1ELb0ELb0EEENS1_36VarlenDynamicPersistentTileSchedulerILi128ELi96ELi256ELi128ELb0ELb1ELb1ELb0ELb1ELb1EEEEEEEEEvNT_6ParamsE)
        /*017c*/ 	.word	0x00000000


	//----- nvinfo : EIATTR_REGCOUNT
	.align		4
.L_74:
        /*0180*/ 	.byte	0x04, 0x2f
        /*0182*/ 	.short	(.L_76 - .L_75)
	.align		4
.L_75:
        /*0184*/ 	.word	index@(_ZN7cutlass13device_kernelIN5flash11enable_sm90INS1_16FlashAttnFwdSm90INS1_25CollectiveMainloopFwdSm90ILi2EN4cute5tupleIJNS5_1CILi1EEES8_S8_EEENS6_IJNS7_ILi128EEENS7_ILi96EEENS7_ILi64EEEEEELi256ENS_10bfloat16_tEfNS_4arch4Sm90ELb0ELb0ELb0ELb0ELb0ELb0ELb1ELb1ELb0ELb1ELb0ELb0EEENS1_21CollectiveEpilogueFwdINS6_IJSA_NS7_ILi256EEESB_EEES9_SE_SG_Li256ELb0ELb1ELb0ELb0EEENS1_29StaticPersistentTileSchedulerILb0EEEEEEEEEvNT_6ParamsE)
        /*0188*/ 	.word	0x00000004


	//----- nvinfo : EIATTR_FRAME_SIZE
	.align		4
.L_76:
        /*018c*/ 	.byte	0x04, 0x11
        /*018e*/ 	.short	(.L_78 - .L_77)
	.align		4
.L_77:
        /*0190*/ 	.word	index@(_ZN7cutlass13device_kernelIN5flash11enable_sm90INS1_16FlashAttnFwdSm90INS1_25CollectiveMainloopFwdSm90ILi2EN4cute5tupleIJNS5_1CILi1EEES8_S8_EEENS6_IJNS7_ILi128EEENS7_ILi96EEENS7_ILi64EEEEEELi256ENS_10bfloat16_tEfNS_4arch4Sm90ELb0ELb0ELb0ELb0ELb0ELb0ELb1ELb1ELb0ELb1ELb0ELb0EEENS1_21CollectiveEpilogueFwdINS6_IJSA_NS7_ILi256EEESB_EEES9_SE_SG_Li256ELb0ELb1ELb0ELb0EEENS1_29StaticPersistentTileSchedulerILb0EEEEEEEEEvNT_6ParamsE)
        /*0194*/ 	.word	0x00000000


	//----- nvinfo : EIATTR_REGCOUNT
	.align		4
.L_78:
        /*0198*/ 	.byte	0x04, 0x2f
        /*019a*/ 	.short	(.L_80 - .L_79)
	.align		4
.L_79:
        /*019c*/ 	.word	index@(_ZN7cutlass13device_kernelIN5flash11enable_sm90INS1_16FlashAttnFwdSm90INS1_25CollectiveMainloopFwdSm90ILi2EN4cute5tupleIJNS5_1CILi1EEES8_S8_EEENS6_IJNS7_ILi128EEENS7_ILi96EEENS7_ILi64EEEEEELi256ENS_10bfloat16_tEfNS_4arch4Sm90ELb0ELb0ELb0ELb0ELb0ELb0ELb0ELb1ELb0ELb1ELb0ELb0EEENS1_21CollectiveEpilogueFwdINS6_IJSA_NS7_ILi256EEESB_EEES9_SE_SG_Li256ELb0ELb1ELb0ELb0EEENS1_29StaticPersistentTileSchedulerILb0EEEEEEEEEvNT_6ParamsE)
        /*01a0*/ 	.word	0x00000004


	//----- nvinfo : EIATTR_FRAME_SIZE
	.align		4
.L_80:
        /*01a4*/ 	.byte	0x04, 0x11
        /*01a6*/ 	.short	(.L_82 - .L_81)
	.align		4
.L_81:
        /*01a8*/ 	.word	index@(_ZN7cutlass13device_kernelIN5flash11enable_sm90INS1_16FlashAttnFwdSm90INS1_25CollectiveMainloopFwdSm90ILi2EN4cute5tupleIJNS5_1CILi1EEES8_S8_EEENS6_IJNS7_ILi128EEENS7_ILi96EEENS7_ILi64EEEEEELi256ENS_10bfloat16_tEfNS_4arch4Sm90ELb0ELb0ELb0ELb0ELb0ELb0ELb0ELb1ELb0ELb1ELb0ELb0EEENS1_21CollectiveEpilogueFwdINS6_IJSA_NS7_ILi256EEESB_EEES9_SE_SG_Li256ELb0ELb1ELb0ELb0EEENS1_29StaticPersistentTileSchedulerILb0EEEEEEEEEvNT_6ParamsE)
        /*01ac*/ 	.word	0x00000000


	//----- nvinfo : EIATTR_REGCOUNT
	.align		4
.L_82:
        /*01b0*/ 	.byte	0x04, 0x2f
        /*01b2*/ 	.short	(.L_84 - .L_83)
	.align		4
.L_83:
        /*01b4*/ 	.word	index@(_ZN7cutlass13device_kernelIN5flash11enable_sm90INS1_16FlashAttnFwdSm90INS1_25CollectiveMainloopFwdSm90ILi2EN4cute5tupleIJNS5_1CILi1EEES8_S8_EEENS6_IJNS7_ILi64EEESA_SA_EEELi512ENS_10bfloat16_tEfNS_4arch4Sm90ELb1ELb0ELb0ELb1ELb0ELb1ELb1ELb0ELb0ELb1ELb0ELb0EEENS1_21CollectiveEpilogueFwdINS6_IJSA_NS7_ILi512EEESA_EEES9_SC_SE_Li256ELb1ELb1ELb0ELb0EEENS1_36VarlenDynamicPersistentTileSchedulerILi64ELi64ELi256ELi128ELb0ELb1ELb1ELb1ELb1ELb1EEEEEEEEEvNT_6ParamsE)
        /*01b8*/ 	.word	0x00000004


	//----- nvinfo : EIATTR_FRAME_SIZE
	.align		4
.L_84:
        /*01bc*/ 	.byte	0x04, 0x11
        /*01be*/ 	.short	(.L_86 - .L_85)
	.align		4
.L_85:
        /*01c0*/ 	.word	index@(_ZN7cutlass13device_kernelIN5flash11enable_sm90INS1_16FlashAttnFwdSm90INS1_25CollectiveMainloopFwdSm90ILi2EN4cute5tupleIJNS5_1CILi1EEES8_S8_EEENS6_IJNS7_ILi64EEESA_SA_EEELi512ENS_10bfloat16_tEfNS_4arch4Sm90ELb1ELb0ELb0ELb1ELb0ELb1ELb1ELb0ELb0ELb1ELb0ELb0EEENS1_21CollectiveEpilogueFwdINS6_IJSA_NS7_ILi512EEESA_EEES9_SC_SE_Li256ELb1ELb1ELb0ELb0EEENS1_36VarlenDynamicPersistentTileSchedulerILi64ELi64ELi256ELi128ELb0ELb1ELb1ELb1ELb1ELb1EEEEEEEEEvNT_6ParamsE)
        /*01c4*/ 	.word	0x00000000


	//----- nvinfo : EIATTR_REGCOUNT
	.align		4
.L_86:
        /*01c8*/ 	.byte	0x04, 0x2f
        /*01ca*/ 	.short	(.L_88 - .L_87)
	.align		4
.L_87:
        /*01cc*/ 	.word	index@(_ZN7cutlass13device_kernelIN5flash11enable_sm90INS1_16FlashAttnFwdSm90INS1_25CollectiveMainloopFwdSm90ILi2EN4cute5tupleIJNS5_1CILi1EEES8_S8_EEENS6_IJNS7_ILi64EEESA_SA_EEELi512ENS_10bfloat16_tEfNS_4arch4Sm90ELb1ELb0ELb0ELb1ELb0ELb0ELb1ELb0ELb0ELb1ELb0ELb0EEENS1_21CollectiveEpilogueFwdINS6_IJSA_NS7_ILi512EEESA_EEES9_SC_SE_Li256ELb1ELb1ELb0ELb0EEENS1_36VarlenDynamicPersistentTileSchedulerILi64ELi64ELi256ELi128ELb0ELb1ELb1ELb1ELb1ELb1EEEEEEEEEvNT_6ParamsE)
        /*01d0*/ 	.word	0x00000004


	//----- nvinfo : EIATTR_FRAME_SIZE
	.align		4
.L_88:
        /*01d4*/ 	.byte	0x04, 0x11
        /*01d6*/ 	.short	(.L_90 - .L_89)
	.align		4
.L_89:
        /*01d8*/ 	.word	index@(_ZN7cutlass13device_kernelIN5flash11enable_sm90INS1_16FlashAttnFwdSm90INS1_25CollectiveMainloopFwdSm90ILi2EN4cute5tupleIJNS5_1CILi1EEES8_S8_EEENS6_IJNS7_ILi64EEESA_SA_EEELi512ENS_10bfloat16_tEfNS_4arch4Sm90ELb1ELb0ELb0ELb1ELb0ELb0ELb1ELb0ELb0ELb1ELb0ELb0EEENS1_21CollectiveEpilogueFwdINS6_IJSA_NS7_ILi512EEESA_EEES9_SC_SE_Li256ELb1ELb1ELb0ELb0EEENS1_36VarlenDynamicPersistentTileSchedulerILi64ELi64ELi256ELi128ELb0ELb1ELb1ELb1ELb1ELb1EEEEEEEEEvNT_6ParamsE)
        /*01dc*/ 	.word	0x00000000


	//----- nvinfo : EIATTR_REGCOUNT
	.align		4
.L_90:
        /*01e0*/ 	.byte	0x04, 0x2f
        /*01e2*/ 	.short	(.L_92 - .L_91)
	.align		4
.L_91:
        /*01e4*/ 	.word	index@(_ZN7cutlass13device_kernelIN5flash11enable_sm90INS1_16FlashAttnFwdSm90INS1_25CollectiveMainloopFwdSm90ILi2EN4cute5tupleIJNS5_1CILi1EEES8_S8_EEENS6_IJNS7_ILi64EEESA_SA_EEELi512ENS_10bfloat16_tEfNS_4arch4Sm90ELb1ELb0ELb0ELb1ELb0ELb1ELb0ELb0ELb0ELb1ELb0ELb0EEENS1_21CollectiveEpilogueFwdINS6_IJSA_NS7_ILi512EEESA_EEES9_SC_SE_Li256ELb1ELb1ELb0ELb0EEENS1_36VarlenDynamicPersistentTileSchedulerILi64ELi64ELi256ELi128ELb0ELb1ELb1ELb1ELb1ELb1EEEEEEEEEvNT_6ParamsE)
        /*01e8*/ 	.word	0x00000004


	//----- nvinfo : EIATTR_FRAME_SIZE
	.align		4
.L_92:
        /*01ec*/ 	.byte	0x04, 0x11
        /*01ee*/ 	.short	(.L_94 - .L_93)
	.align		4
.L_93:
        /*01f0*/ 	.word	index@(_ZN7cutlass13device_kernelIN5flash11enable_sm90INS1_16FlashAttnFwdSm90INS1_25CollectiveMainloopFwdSm90ILi2EN4cute5tupleIJNS5_1CILi1EEES8_S8_EEENS6_IJNS7_ILi64EEESA_SA_EEELi512ENS_10bfloat16_tEfNS_4arch4Sm90ELb1ELb0ELb0ELb1ELb0ELb1ELb0ELb0ELb0ELb1ELb0ELb0EEENS1_21CollectiveEpilogueFwdINS6_IJSA_NS7_ILi512EEESA_EEES9_SC_SE_Li256ELb1ELb1ELb0ELb0EEENS1_36VarlenDynamicPersistentTileSchedulerILi64ELi64ELi256ELi128ELb0ELb1ELb1ELb1ELb1ELb1EEEEEEEEEvNT_6ParamsE)
        /*01f4*/ 	.word	0x00000000


	//----- nvinfo : EIATTR_REGCOUNT
	.align		4
.L_94:
        /*01f8*/ 	.byte	0x04, 0x2f
        /*01fa*/ 	.short	(.L_96 - .L_95)
	.align		4
.L_95:
        /*01fc*/ 	.word	index@(_ZN7cutlass13device_kernelIN5flash11enable_sm90INS1_16FlashAttnFwdSm90INS1_25CollectiveMainloopFwdSm90ILi2EN4cute5tupleIJNS5_1CILi1EEES8_S8_EEENS6_IJNS7_ILi64EEESA_SA_EEELi512ENS_10bfloat16_tEfNS_4arch4Sm90ELb1ELb0ELb0ELb1ELb0ELb0ELb0ELb0ELb0ELb1ELb0ELb0EEENS1_21CollectiveEpilogueFwdINS6_IJSA_NS7_ILi512EEESA_EEES9_SC_SE_Li256ELb1ELb1ELb0ELb0EEENS1_36VarlenDynamicPersistentTileSchedulerILi64ELi64ELi256ELi128ELb0ELb1ELb1ELb1ELb1ELb1EEEEEEEEEvNT_6ParamsE)
        /*0200*/ 	.word	0x00000004


	//----- nvinfo : EIATTR_FRAME_SIZE
	.align		4
.L_96:
        /*0204*/ 	.byte	0x04, 0x11
        /*0206*/ 	.short	(.L_98 - .L_97)
	.align		4
.L_97:
        /*0208*/ 	.word	index@(_ZN7cutlass13device_kernelIN5flash11enable_sm90INS1_16FlashAttnFwdSm90INS1_25CollectiveMainloopFwdSm90ILi2EN4cute5tupleIJNS5_1CILi1EEES8_S8_EEENS6_IJNS7_ILi64EEESA_SA_EEELi512ENS_10bfloat16_tEfNS_4arch4Sm90ELb1ELb0ELb0ELb1ELb0ELb0ELb0ELb0ELb0ELb1ELb0ELb0EEENS1_21CollectiveEpilogueFwdINS6_IJSA_NS7_ILi512EEESA_EEES9_SC_SE_Li256ELb1ELb1ELb0ELb0EEENS1_36VarlenDynamicPersistentTileSchedulerILi64ELi64ELi256ELi128ELb0ELb1ELb1ELb1ELb1ELb1EEEEEEEEEvNT_6ParamsE)
        /*020c*/ 	.word	0x00000000


	//----- nvinfo : EIATTR_REGCOUNT
	.align		4
.L_98:
        /*0210*/ 	.byte	0x04, 0x2f
        /*0212*/ 	.short	(.L_100 - .L_99)
	.align		4
.L_99:
        /*0214*/ 	.word	index@(_ZN7cutlass13device_kernelIN5flash11enable_sm90INS1_16FlashAttnFwdSm90INS1_25CollectiveMainloopFwdSm90ILi2EN4cute5tupleIJNS5_1CILi1EEES8_S8_EEENS6_IJNS7_ILi64EEESA_SA_EEELi512ENS_10bfloat16_tEfNS_4arch4Sm90ELb1ELb0ELb0ELb0ELb0ELb0ELb1ELb0ELb0ELb1ELb0ELb0EEENS1_21CollectiveEpilogueFwdINS6_IJSA_NS7_ILi512EEESA_EEES9_SC_SE_Li256ELb0ELb1ELb0ELb0EEENS1_30DynamicPersistentTileSchedulerILi256ELi128ELb0ELb1ELb1EEEEEEEEEvNT_6ParamsE)
        /*0218*/ 	.word	0x00000004


	//----- nvinfo : EIATTR_FRAME_SIZE
	.align		4
.L_100:
        /*021c*/ 	.byte	0x04, 0x11
        /*021e*/ 	.short	(.L_102 - .L_101)
	.align		4
.L_101:
        /*0220*/ 	.word	index@(_ZN7cutlass13device_kernelIN5flash11enable_sm90INS1_16FlashAttnFwdSm90INS1_25CollectiveMainloopFwdSm90ILi2EN4cute5tupleIJNS5_1CILi1EEES8_S8_EEENS6_IJNS7_ILi64EEESA_SA_EEELi512ENS_10bfloat16_tEfNS_4arch4Sm90ELb1ELb0ELb0ELb0ELb0ELb0ELb1ELb0ELb0ELb1ELb0ELb0EEENS1_21CollectiveEpilogueFwdINS6_IJSA_NS7_ILi512EEESA_EEES9_SC_SE_Li256ELb0ELb1ELb0ELb0EEENS1_30DynamicPersistentTileSchedulerILi256ELi128ELb0ELb1ELb1EEEEEEEEEvNT_6ParamsE)
        /*0224*/ 	.word	0x00000000


	//----- nvinfo : EIATTR_REGCOUNT
	.align		4
.L_102:
        /*0228*/ 	.byte	0x04, 0x2f
        /*022a*/ 	.short	(.L_104 - .L_103)
	.align		4
.L_103:
        /*022c*/ 	.word	index@(_ZN7cutlass13device_kernelIN5flash11enable_sm90INS1_16FlashAttnFwdSm90INS1_25CollectiveMainloopFwdSm90ILi2EN4cute5tupleIJNS5_1CILi1EEES8_S8_EEENS6_IJNS7_ILi64EEESA_SA_EEELi512ENS_10bfloat16_tEfNS_4arch4Sm90ELb1ELb0ELb0ELb0ELb0ELb0ELb0ELb0ELb0ELb1ELb0ELb0EEENS1_21CollectiveEpilogueFwdINS6_IJSA_NS7_ILi512EEESA_EEES9_SC_SE_Li256ELb0ELb1ELb0ELb0EEENS1_30DynamicPersistentTileSchedulerILi256ELi128ELb0ELb1ELb1EEEEEEEEEvNT_6ParamsE)
        /*0230*/ 	.word	0x00000004


	//----- nvinfo : EIATTR_FRAME_SIZE
	.align		4
.L_104:
        /*0234*/ 	.byte	0x04, 0x11
        /*0236*/ 	.short	(.L_106 - .L_105)
	.align		4
.L_105:
        /*0238*/ 	.word	index@(_ZN7cutlass13device_kernelIN5flash11enable_sm90INS1_16FlashAttnFwdSm90INS1_25CollectiveMainloopFwdSm90ILi2EN4cute5tupleIJNS5_1CILi1EEES8_S8_EEENS6_IJNS7_ILi64EEESA_SA_EEELi512ENS_10bfloat16_tEfNS_4arch4Sm90ELb1ELb0ELb0ELb0ELb0ELb0ELb0ELb0ELb0ELb1ELb0ELb0EEENS1_21CollectiveEpilogueFwdINS6_IJSA_NS7_ILi512EEESA_EEES9_SC_SE_Li256ELb0ELb1ELb0ELb0EEENS1_30DynamicPersistentTileSchedulerILi256ELi128ELb0ELb1ELb1EEEEEEEEEvNT_6ParamsE)
        /*023c*/ 	.word	0x00000000


	//----- nvinfo : EIATTR_REGCOUNT
	.align		4
.L_106:
        /*0240*/ 	.byte	0x04, 0x2f
        /*0242*/ 	.short	(.L_108 - .L_107)
	.align		4
.L_107:
        /*0244*/ 	.word	index@(_ZN7cutlass13device_kernelIN5flash11enable_sm90INS1_16FlashAttnFwdSm90INS1_25CollectiveMainloopFwdSm90ILi2EN4cute5tupleIJNS5_1CILi1EEES8_S8_EEENS6_IJNS7_ILi64EEESA_SA_EEELi512ENS_10bfloat16_tEfNS_4arch4Sm90ELb0ELb1ELb0ELb1ELb0ELb1ELb1ELb0ELb0ELb1ELb0ELb0EEENS1_21CollectiveEpilogueFwdINS6_IJSA_NS7_ILi512EEESA_EEES9_SC_SE_Li256ELb1ELb1ELb0ELb0EEENS1_36VarlenDynamicPersistentTileSchedulerILi64ELi64ELi256ELi128ELb0ELb1ELb1ELb1ELb0ELb1EEEEEEEEEvNT_6ParamsE)
        /*0248*/ 	.word	0x00000004


	//----- nvinfo : EIATTR_FRAME_SIZE
	.align		4
.L_108:
        /*024c*/ 	.byte	0x04, 0x11
        /*024e*/ 	.short	(.L_110 - .L_109)
	.align		4
.L_109:
        /*0250*/ 	.word	index@(_ZN7cutlass13device_kernelIN5flash11enable_sm90INS1_16FlashAttnFwdSm90INS1_25CollectiveMainloopFwdSm90ILi2EN4cute5tupleIJNS5_1CILi1EEES8_S8_EEENS6_IJNS7_ILi64EEESA_SA_EEELi512ENS_10bfloat16_tEfNS_4arch4Sm90ELb0ELb1ELb0ELb1ELb0ELb1ELb1ELb0ELb0ELb1ELb0ELb0EEENS1_21CollectiveEpilogueFwdINS6_IJSA_NS7_ILi512EEESA_EEES9_SC_SE_Li256ELb1ELb1ELb0ELb0EEENS1_36VarlenDynamicPersistentTileSchedulerILi64ELi64ELi256ELi128ELb0ELb1ELb1ELb1ELb0ELb1EEEEEEEEEvNT_6ParamsE)
        /*0254*/ 	.word	0x00000000


	//----- nvinfo : EIATTR_REGCOUNT
	.align		4
.L_110:
        /*0258*/ 	.byte	0x04, 0x2f
        /*025a*/ 	.short	(.L_112 - .L_111)
	.align		4
.L_111:
        /*025c*/ 	.word	index@(_ZN7cutlass13device_kernelIN5flash11enable_sm90INS1_16FlashAttnFwdSm90INS1_25CollectiveMainloopFwdSm90ILi2EN4cute5tupleIJNS5_1CILi1EEES8_S8_EEENS6_IJNS7_ILi64EEESA_SA_EEELi512ENS_10bfloat16_tEfNS_4arch4Sm90ELb0ELb1ELb0ELb1ELb0ELb0ELb1ELb0ELb0ELb1ELb0ELb0EEENS1_21CollectiveEpilogueFwdINS6_IJSA_NS7_ILi512EEESA_EEES9_SC_SE_Li256ELb1ELb1ELb0ELb0EEENS1_36VarlenDynamicPersistentTileSchedulerILi64ELi64ELi256ELi128ELb0ELb1ELb1ELb1ELb0ELb1EEEEEEEEEvNT_6ParamsE)
        /*0260*/ 	.word	0x00000004


	//----- nvinfo : EIATTR_FRAME_SIZE
	.align		4
.L_112:
        /*0264*/ 	.byte	0x04, 0x11
        /*0266*/ 	.short	(.L_114 - .L_113)
	.align		4
.L_113:
        /*0268*/ 	.word	index@(_ZN7cutlass13device_kernelIN5flash11enable_sm90INS1_16FlashAttnFwdSm90INS1_25CollectiveMainloopFwdSm90ILi2EN4cute5tupleIJNS5_1CILi1EEES8_S8_EEENS6_IJNS7_ILi64EEESA_SA_EEELi512ENS_10bfloat16_tEfNS_4arch4Sm90ELb0ELb1ELb0ELb1ELb0ELb0ELb1ELb0ELb0ELb1ELb0ELb0EEENS1_21CollectiveEpilogueFwdINS6_IJSA_NS7_ILi512EEESA_EEES9_SC_SE_Li256ELb1ELb1ELb0ELb0EEENS1_36VarlenDynamicPersistentTileSchedulerILi64ELi64ELi256ELi128ELb0ELb1ELb1ELb1ELb0ELb1EEEEEEEEEvNT_6ParamsE)
        /*026c*/ 	.word	0x00000000


	//----- nvinfo : EIATTR_REGCOUNT
	.align		4
.L_114:
        /*0270*/ 	.byte	0x04, 0x2f
        /*0272*/ 	.short	(.L_116 - .L_115)
	.align		4
.L_115:
        /*0274*/ 	.word	index@(_ZN7cutlass13device_kernelIN5flash11enable_sm90INS1_16FlashAttnFwdSm90INS1_25CollectiveMainloopFwdSm90ILi2EN4cute5tupleIJNS5_1CILi1EEES8_S8_EEENS6_IJNS7_ILi64EEESA_SA_EEELi512ENS_10bfloat16_tEfNS_4arch4Sm90ELb0ELb1ELb0ELb1ELb0ELb1ELb0ELb0ELb0ELb1ELb0ELb0EEENS1_21CollectiveEpilogueFwdINS6_IJSA_NS7_ILi512EEESA_EEES9_SC_SE_Li256ELb1ELb1ELb0ELb0EEENS1_36VarlenDynamicPersistentTileSchedulerILi64ELi64ELi256ELi128ELb0ELb1ELb1ELb1ELb0ELb1EEEEEEEEEvNT_6ParamsE)
        /*0278*/ 	.word	0x00000004


	//----- nvinfo : EIATTR_FRAME_SIZE
	.align		4
.L_116:
        /*027c*/ 	.byte	0x04, 0x11
        /*027e*/ 	.short	(.L_118 - .L_117)
	.align		4
.L_117:
        /*0280*/ 	.word	index@(_ZN7cutlass13device_kernelIN5flash11enable_sm90INS1_16FlashAttnFwdSm90INS1_25CollectiveMainloopFwdSm90ILi2EN4cute5tupleIJNS5_1CILi1EEES8_S8_EEENS6_IJNS7_ILi64EEESA_SA_EEELi512ENS_10bfloat16_tEfNS_4arch4Sm90ELb0ELb1ELb0ELb1ELb0ELb1ELb0ELb0ELb0ELb1ELb0ELb0EEENS1_21CollectiveEpilogueFwdINS6_IJSA_NS7_ILi512EEESA_EEES9_SC_SE_Li256ELb1ELb1ELb0ELb0EEENS1_36VarlenDynamicPersistentTileSchedulerILi64ELi64ELi256ELi128ELb0ELb1ELb1ELb1ELb0ELb1EEEEEEEEEvNT_6ParamsE)
        /*0284*/ 	.word	0x00000000


	//----- nvinfo : EIATTR_REGCOUNT
	.align		4
.L_118:
        /*0288*/ 	.byte	0x04, 0x2f
        /*028a*/ 	.short	(.L_120 - .L_119)
	.align		4
.L_119:
        /*028c*/ 	.word	index@(_ZN7cutlass13device_kernelIN5flash11enable_sm90INS1_16FlashAttnFwdSm90INS1_25CollectiveMainloopFwdSm90ILi2EN4cute5tupleIJNS5_1CILi1EEES8_S8_EEENS6_IJNS7_ILi64EEESA_SA_EEELi512ENS_10bfloat16_tEfNS_4arch4Sm90ELb0ELb1ELb0ELb1ELb0ELb0ELb0ELb0ELb0ELb1ELb0ELb0EEENS1_21CollectiveEpilogueFwdINS6_IJSA_NS7_ILi512EEESA_EEES9_SC_SE_Li256ELb1ELb1ELb0ELb0EEENS1_36VarlenDynamicPersistentTileSchedulerILi64ELi64ELi256ELi128ELb0ELb1ELb1ELb1ELb0ELb1EEEEEEEEEvNT_6ParamsE)
        /*0290*/ 	.word	0x00000004


	//----- nvinfo : EIATTR_FRAME_SIZE
	.align		4
.L_120:
        /*0294*/ 	.byte	0x04, 0x11
        /*0296*/ 	.short	(.L_122 - .L_121)
	.align		4
.L_121:
        /*0298*/ 	.word	index@(_ZN7cutlass13device_kernelIN5flash11enable_sm90INS1_16FlashAttnFwdSm90INS1_25CollectiveMainloopFwdSm90ILi2EN4cute5tupleIJNS5_1CILi1EEES8_S8_EEENS6_IJNS7_ILi64EEESA_SA_EEELi512ENS_10bfloat16_tEfNS_4arch4Sm90ELb0ELb1ELb0ELb1ELb0ELb0ELb0ELb0ELb0ELb1ELb0ELb0EEENS1_21CollectiveEpilogueFwdINS6_IJSA_NS7_ILi512EEESA_EEES9_SC_SE_Li256ELb1ELb1ELb0ELb0EEENS1_36VarlenDynamicPersistentTileSchedulerILi64ELi64ELi256ELi128ELb0ELb1ELb1ELb1ELb0ELb1EEEEEEEEEvNT_6ParamsE)
        /*029c*/ 	.word	0x00000000


	//----- nvinfo : EIATTR_REGCOUNT
	.align		4
.L_122:
        /*02a0*/ 	.byte	0x04, 0x2f
        /*02a2*/ 	.short	(.L_124 - .L_123)
	.align		4
.L_123:
        /*02a4*/ 	.word	index@(_ZN7cutlass13device_kernelIN5flash11enable_sm90INS1_16FlashAttnFwdSm90INS1_25CollectiveMainloopFwdSm90ILi2EN4cute5tupleIJNS5_1CILi1EEES8_S8_EEENS6_IJNS7_ILi64EEESA_SA_EEELi512ENS_10bfloat16_tEfNS_4arch4Sm90ELb0ELb1ELb0ELb0ELb0ELb0ELb1ELb0ELb0ELb1ELb0ELb0EEENS1_21CollectiveEpilogueFwdINS6_IJSA_NS7_ILi512EEESA_EEES9_SC_SE_Li256ELb0ELb1ELb0ELb0EEENS1_30DynamicPersistentTileSchedulerILi256ELi128ELb0ELb1ELb1EEEEEEEEEvNT_6ParamsE)
        /*02a8*/ 	.word	0x00000004


	//----- nvinfo : EIATTR_FRAME_SIZE
	.align		4
.L_124:
        /*02ac*/ 	.byte	0x04, 0x11
        /*02ae*/ 	.short	(.L_126 - .L_125)
	.align		4
.L_125:
        /*02b0*/ 	.word	index@(_ZN7cutlass13device_kernelIN5flash11enable_sm90INS1_16FlashAttnFwdSm90INS1_25CollectiveMainloopFwdSm90ILi2EN4cute5tupleIJNS5_1CILi1EEES8_S8_EEENS6_IJNS7_ILi64EEESA_SA_EEELi512ENS_10bfloat16_tEfNS_4arch4Sm90ELb0ELb1ELb0ELb0ELb0ELb0ELb1ELb0ELb0ELb1ELb0ELb0EEENS1_21CollectiveEpilogueFwdINS6_IJSA_NS7_ILi512EEESA_EEES9_SC_SE_Li256ELb0ELb1ELb0ELb0EEENS1_30DynamicPersistentTileSchedulerILi256ELi128ELb0ELb1ELb1EEEEEEEEEvNT_6ParamsE)
        /*02b4*/ 	.word	0x00000000


	//----- nvinfo : EIATTR_REGCOUNT
	.align		4
.L_126:
        /*02b8*/ 	.byte	0x04, 0x2f
        /*02ba*/ 	.short	(.L_128 - .L_127)
	.align		4
.L_127:
        /*02bc*/ 	.word	index@(_ZN7cutlass13device_kernelIN5flash11enable_sm90INS1_16FlashAttnFwdSm90INS1_25CollectiveMainloopFwdSm90ILi2EN4cute5tupleIJNS5_1CILi1EEES8_S8_EEENS6_IJNS7_ILi64EEESA_SA_EEELi512ENS_10bfloat16_tEfNS_4arch4Sm90ELb0ELb1ELb0ELb0ELb0ELb0ELb0ELb0ELb0ELb1ELb0ELb0EEENS1_21CollectiveEpilogueFwdINS6_IJSA_NS7_ILi512EEESA_EEES9_SC_SE_Li256ELb0ELb1ELb0ELb0EEENS1_30DynamicPersistentTileSchedulerILi256ELi128ELb0ELb1ELb1EEEEEEEEEvNT_6ParamsE)
        /*02c0*/ 	.word	0x00000004


	//----- nvinfo : EIATTR_FRAME_SIZE
	.align		4
.L_128:
        /*02c4*/ 	.byte	0x04, 0x11
        /*02c6*/ 	.short	(.L_130 - .L_129)
	.align		4
.L_129:
        /*02c8*/ 	.word	index@(_ZN7cutlass13device_kernelIN5flash11enable_sm90INS1_16FlashAttnFwdSm90INS1_25CollectiveMainloopFwdSm90ILi2EN4cute5tupleIJNS5_1CILi1EEES8_S8_EEENS6_IJNS7_ILi64EEESA_SA_EEELi512ENS_10bfloat16_tEfNS_4arch4Sm90ELb0ELb1ELb0ELb0ELb0ELb0ELb0ELb0ELb0ELb1ELb0ELb0EEENS1_21CollectiveEpilogueFwdINS6_IJSA_NS7_ILi512EEESA_EEES9_SC_SE_Li256ELb0ELb1ELb0ELb0EEENS1_30DynamicPersistentTileSchedulerILi256ELi128ELb0ELb1ELb1EEEEEEEEEvNT_6ParamsE)
        /*02cc*/ 	.word	0x00000000


	//----- nvinfo : EIATTR_REGCOUNT
	.align		4
.L_130:
        /*02d0*/ 	.byte	0x04, 0x2f
        /*02d2*/ 	.short	(.L_132 - .L_131)
	.align		4
.L_131:
        /*02d4*/ 	.word	index@(_ZN7cutlass13device_kernelIN5flash11enable_sm90INS1_16FlashAttnFwdSm90INS1_25CollectiveMainloopFwdSm90ILi2EN4cute5tupleIJNS5_1CILi1EEES8_S8_EEENS6_IJNS7_ILi64EEESA_SA_EEELi512ENS_10bfloat16_tEfNS_4arch4Sm90ELb0ELb0ELb0ELb1ELb0ELb1ELb1ELb0ELb0ELb1ELb0ELb0EEENS1_21CollectiveEpilogueFwdINS6_IJSA_NS7_ILi512EEESA_EEES9_SC_SE_Li256ELb1ELb1ELb0ELb0EEENS1_36VarlenDynamicPersistentTileSchedulerILi64ELi64ELi256ELi128ELb0ELb1ELb1ELb0ELb1ELb1EEEEEEEEEvNT_6ParamsE)
        /*02d8*/ 	.word	0x00000004


	//----- nvinfo : EIATTR_FRAME_SIZE
	.align		4
.L_132:
        /*02dc*/ 	.byte	0x04, 0x11
        /*02de*/ 	.short	(.L_134 - .L_133)
	.align		4
.L_133:
        /*02e0*/ 	.word	index@(_ZN7cutlass13device_kernelIN5flash11enable_sm90INS1_16FlashAttnFwdSm90INS1_25CollectiveMainloopFwdSm90ILi2EN4cute5tupleIJNS5_1CILi1EEES8_S8_EEENS6_IJNS7_ILi64EEESA_SA_EEELi512ENS_10bfloat16_tEfNS_4arch4Sm90ELb0ELb0ELb0ELb1ELb0ELb1ELb1ELb0ELb0ELb1ELb0ELb0EEENS1_21CollectiveEpilogueFwdINS6_IJSA_NS7_ILi512EEESA_EEES9_SC_SE_Li256ELb1ELb1ELb0ELb0EEENS1_36VarlenDynamicPersistentTileSchedulerILi64ELi64ELi256ELi128ELb0ELb1ELb1ELb0ELb1ELb1EEEEEEEEEvNT_6ParamsE)
        /*02e4*/ 	.word	0x00000000


	//----- nvinfo : EIATTR_REGCOUNT
	.align		4
.L_134:
        /*02e8*/ 	.byte	0x04, 0x2f
        /*02ea*/ 	.short	(.L_136 - .L_135)
	.align		4
.L_135:
        /*02ec*/ 	.word	index@(_ZN7cutlass13device_kernelIN5flash11enable_sm90INS1_16FlashAttnFwdSm90INS1_25CollectiveMainloopFwdSm90ILi2EN4cute5tupleIJNS5_1CILi1EEES8_S8_EEENS6_IJNS7_ILi64EEESA_SA_EEELi512ENS_10bfloat16_tEfNS_4arch4Sm90ELb0ELb0ELb0ELb1ELb0ELb0ELb1ELb0ELb0ELb1ELb0ELb0EEENS1_21CollectiveEpilogueFwdINS6_IJSA_NS7_ILi512EEESA_EEES9_SC_SE_Li256ELb1ELb1ELb0ELb0EEENS1_36VarlenDynamicPersistentTileSchedulerILi64ELi64ELi256ELi128ELb0ELb1ELb1ELb0ELb1ELb1EEEEEEEEEvNT_6ParamsE)
        /*02f0*/ 	.word	0x00000004


	//----- nvinfo : EIATTR_FRAME_SIZE
	.align		4
.L_136:
        /*02f4*/ 	.byte	0x04, 0x11
        /*02f6*/ 	.short	(.L_138 - .L_137)
	.align		4
.L_137:
        /*02f8*/ 	.word	index@(_ZN7cutlass13device_kernelIN5flash11enable_sm90INS1_16FlashAttnFwdSm90INS1_25CollectiveMainloopFwdSm90ILi2EN4cute5tupleIJNS5_1CILi1EEES8_S8_EEENS6_IJNS7_ILi64EEESA_SA_EEELi512ENS_10bfloat16_tEfNS_4arch4Sm90ELb0ELb0ELb0ELb1ELb0ELb0ELb1ELb0ELb0ELb1ELb0ELb0EEENS1_21CollectiveEpilogueFwdINS6_IJSA_NS7_ILi512EEESA_EEES9_SC_SE_Li256ELb1ELb1ELb0ELb0EEENS1_36VarlenDynamicPersistentTileSchedulerILi64ELi64ELi256ELi128ELb0ELb1ELb1ELb0ELb1ELb1EEEEEEEEEvNT_6ParamsE)
        /*02fc*/ 	.word	0x00000000


	//----- nvinfo : EIATTR_REGCOUNT
	.align		4
.L_138:
        /*0300*/ 	.byte	0x04, 0x2f
        /*0302*/ 	.short	(.L_140 - .L_139)
	.align		4
.L_139:
        /*0304*/ 	.word	index@(_ZN7cutlass13device_kernelIN5flash11enable_sm90INS1_16FlashAttnFwdSm90INS1_25CollectiveMainloopFwdSm90ILi2EN4cute5tupleIJNS5_1CILi1EEES8_S8_EEENS6_IJNS7_ILi64EEESA_SA_EEELi512ENS_10bfloat16_tEfNS_4arch4Sm90ELb0ELb0ELb0ELb1ELb0ELb1ELb0ELb0ELb0ELb1ELb0ELb0EEENS1_21CollectiveEpilogueFwdINS6_IJSA_NS7_ILi512EEESA_EEES9_SC_SE_Li256ELb1ELb1ELb0ELb0EEENS1_36VarlenDynamicPersistentTileSchedulerILi64ELi64ELi256ELi128ELb0ELb1ELb1ELb0ELb1ELb1EEEEEEEEEvNT_6ParamsE)
        /*0308*/ 	.word	0x00000004


	//----- nvinfo : EIATTR_FRAME_SIZE
	.align		4
.L_140:
        /*030c*/ 	.byte	0x04, 0x11
        /*030e*/ 	.short	(.L_142 - .L_141)
	.align		4
.L_141:
        /*0310*/ 	.word	index@(_ZN7cutlass13device_kernelIN5flash11enable_sm90INS1_16FlashAttnFwdSm90INS1_25CollectiveMainloopFwdSm90ILi2EN4cute5tupleIJNS5_1CILi1EEES8_S8_EEENS6_IJNS7_ILi64EEESA_SA_EEELi512ENS_10bfloat16_tEfNS_4arch4Sm90ELb0ELb0ELb0ELb1ELb0ELb1ELb0ELb0ELb0ELb1ELb0ELb0EEENS1_21CollectiveEpilogueFwdINS6_IJSA_NS7_ILi512EEESA_EEES9_SC_SE_Li256ELb1ELb1ELb0ELb0EEENS1_36VarlenDynamicPersistentTileSchedulerILi64ELi64ELi256ELi128ELb0ELb1ELb1ELb0ELb1ELb1EEEEEEEEEvNT_6ParamsE)
        /*0314*/ 	.word	0x00000000


	//----- nvinfo : EIATTR_REGCOUNT
	.align		4
.L_142:
        /*0318*/ 	.byte	0x04, 0x2f
        /*031a*/ 	.short	(.L_144 - .L_143)
	.align		4
.L_143:
        /*031c*/ 	.word	index@(_ZN7cutlass13device_kernelIN5flash11enable_sm90INS1_16FlashAttnFwdSm90INS1_25CollectiveMainloopFwdSm90ILi2EN4cute5tupleIJNS5_1CILi1EEES8_S8_EEENS6_IJNS7_ILi64EEESA_SA_EEELi512ENS_10bfloat16_tEfNS_4arch4Sm90ELb0ELb0ELb0ELb1ELb0ELb0ELb0ELb0ELb0ELb1ELb0ELb0EEENS1_21CollectiveEpilogueFwdINS6_IJSA_NS7_ILi512EEESA_EEES9_SC_SE_Li256ELb1ELb1ELb0ELb0EEENS1_36VarlenDynamicPersistentTileSchedulerILi64ELi64ELi256ELi128ELb0ELb1ELb1ELb0ELb1ELb1EEEEEEEEEvNT_6ParamsE)
        /*0320*/ 	.word	0x00000004


	//----- nvinfo : EIATTR_FRAME_SIZE
	.align		4
.L_144:
        /*0324*/ 	.byte	0x04, 0x11
        /*0326*/ 	.short	(.L_146 - .L_145)
	.align		4
.L_145:
        /*0328*/ 	.word	index@(_ZN7cutlass13device_kernelIN5flash11enable_sm90INS1_16FlashAttnFwdSm90INS1_25CollectiveMainloopFwdSm90ILi2EN4cute5tupleIJNS5_1CILi1EEES8_S8_EEENS6_IJNS7_ILi64EEESA_SA_EEELi512ENS_10bfloat16_tEfNS_4arch4Sm90ELb0ELb0ELb0ELb1ELb0ELb0ELb0ELb0ELb0ELb1ELb0ELb0EEENS1_21CollectiveEpilogueFwdINS6_IJSA_NS7_ILi512EEESA_EEES9_SC_SE_Li256ELb1ELb1ELb0ELb0EEENS1_36VarlenDynamicPersistentTileSchedulerILi64ELi64ELi256ELi128ELb0ELb1ELb1ELb0ELb1ELb1EEEEEEEEEvNT_6ParamsE)
        /*032c*/ 	.word	0x00000000


	//----- nvinfo : EIATTR_REGCOUNT
	.align		4
.L_146:
        /*0330*/ 	.byte	0x04, 0x2f
        /*0332*/ 	.short	(.L_148 - .L_147)
	.align		4
.L_147:
        /*0334*/ 	.word	index@(_ZN7cutlass13device_kernelIN5flash11enable_sm90INS1_16FlashAttnFwdSm90INS1_25CollectiveMainloopFwdSm90ILi2EN4cute5tupleIJNS5_1CILi1EEES8_S8_EEENS6_IJNS7_ILi64EEESA_SA_EEELi512ENS_10bfloat16_tEfNS_4arch4Sm90ELb0ELb0ELb0ELb0ELb0ELb0ELb1ELb0ELb0ELb1ELb0ELb0EEENS1_21CollectiveEpilogueFwdINS6_IJSA_NS7_ILi512EEESA_EEES9_SC_SE_Li256ELb0ELb1ELb0ELb0EEENS1_29StaticPersistentTileSchedulerILb0EEEEEEEEEvNT_6ParamsE)
        /*0338*/ 	.word	0x00000004


	//----- nvinfo : EIATTR_FRAME_SIZE
	.align		4
.L_148:
        /*033c*/ 	.byte	0x04, 0x11
        /*033e*/ 	.short	(.L_150 - .L_149)
	.align		4
.L_149:
        /*0340*/ 	.word	index@(_ZN7cutlass13device_kernelIN5flash11enable_sm90INS1_16FlashAttnFwdSm90INS1_25CollectiveMainloopFwdSm90ILi2EN4cute5tupleIJNS5_1CILi1EEES8_S8_EEENS6_IJNS7_ILi64EEESA_SA_EEELi512ENS_10bfloat16_tEfNS_4arch4Sm90ELb0ELb0ELb0ELb0ELb0ELb0ELb1ELb0ELb0ELb1ELb0ELb0EEENS1_21CollectiveEpilogueFwdINS6_IJSA_NS7_ILi512EEESA_EEES9_SC_SE_Li256ELb0ELb1ELb0ELb0EEENS1_29StaticPersistentTileSchedulerILb0EEEEEEEEEvNT_6ParamsE)
        /*0344*/ 	.word	0x00000000


	//----- nvinfo : EIATTR_REGCOUNT
	.align		4
.L_150:
        /*0348*/ 	.byte	0x04, 0x2f
        /*034a*/ 	.short	(.L_152 - .L_151)
	.align		4
.L_151:
        /*034c*/ 	.word	index@(_ZN7cutlass13device_kernelIN5flash11enable_sm90INS1_16FlashAttnFwdSm90INS1_25CollectiveMainloopFwdSm90ILi2EN4cute5tupleIJNS5_1CILi1EEES8_S8_EEENS6_IJNS7_ILi64EEESA_SA_EEELi512ENS_10bfloat16_tEfNS_4arch4Sm90ELb0ELb0ELb0ELb0ELb0ELb0ELb0ELb0ELb0ELb1ELb0ELb0EEENS1_21CollectiveEpilogueFwdINS6_IJSA_NS7_ILi512EEESA_EEES9_SC_SE_Li256ELb0ELb1ELb0ELb0EEENS1_29StaticPersistentTileSchedulerILb0EEEEEEEEEvNT_6ParamsE)
        /*0350*/ 	.word	0x00000004


	//----- nvinfo : EIATTR_FRAME_SIZE
	.align		4
.L_152:
        /*0354*/ 	.byte	0x04, 0x11
        /*0356*/ 	.short	(.L_154 - .L_153)
	.align		4
.L_153:
        /*0358*/ 	.word	index@(_ZN7cutlass13device_kernelIN5flash11enable_sm90INS1_16FlashAttnFwdSm90INS1_25CollectiveMainloopFwdSm90ILi2EN4cute5tupleIJNS5_1CILi1EEES8_S8_EEENS6_IJNS7_ILi64EEESA_SA_EEELi512ENS_10bfloat16_tEfNS_4arch4Sm90ELb0ELb0ELb0ELb0ELb0ELb0ELb0ELb0ELb0ELb1ELb0ELb0EEENS1_21CollectiveEpilogueFwdINS6_IJSA_NS7_ILi512EEESA_EEES9_SC_SE_Li256ELb0ELb1ELb0ELb0EEENS1_29StaticPersistentTileSchedulerILb0EEEEEEEEEvNT_6ParamsE)
        /*035c*/ 	.word	0x00000000


	//----- nvinfo : EIATTR_REGCOUNT
	.align		4
.L_154:
        /*0360*/ 	.byte	0x04, 0x2f
        /*0362*/ 	.short	(.L_156 - .L_155)
	.align		4
.L_155:
        /*0364*/ 	.word	index@(_ZN7cutlass13device_kernelIN5flash11enable_sm90INS1_16FlashAttnFwdSm90INS1_25CollectiveMainloopFwdSm90ILi2EN4cute5tupleIJNS5_1CILi1EEES8_S8_EEENS6_IJNS7_ILi128EEESA_NS7_ILi192EEEEEELi128ENS_10bfloat16_tEfNS_4arch4Sm90ELb1ELb0ELb0ELb1ELb0ELb1ELb0ELb1ELb1ELb1ELb0ELb0EEENS1_21CollectiveEpilogueFwdINS6_IJSA_SA_SA_EEES9_SD_SF_Li256ELb1ELb1ELb0ELb0EEENS1_36VarlenDynamicPersistentTileSchedulerILi128ELi128ELi256ELi128ELb0ELb1ELb1ELb1ELb1ELb1EEEEEEEEEvNT_6ParamsE)
        /*0368*/ 	.word	0x00000004


	//----- nvinfo : EIATTR_FRAME_SIZE
	.align		4
.L_156:
        /*036c*/ 	.byte	0x04, 0x11
        /*036e*/ 	.short	(.L_158 - .L_157)
	.align		4
.L_157:
        /*0370*/ 	.word	index@(_ZN7cutlass13device_kernelIN5flash11enable_sm90INS1_16FlashAttnFwdSm90INS1_25CollectiveMainloopFwdSm90ILi2EN4cute5tupleIJNS5_1CILi1EEES8_S8_EEENS6_IJNS7_ILi128EEESA_NS7_ILi192EEEEEELi128ENS_10bfloat16_tEfNS_4arch4Sm90ELb1ELb0ELb0ELb1ELb0ELb1ELb0ELb1ELb1ELb1ELb0ELb0EEENS1_21CollectiveEpilogueFwdINS6_IJSA_SA_SA_EEES9_SD_SF_Li256ELb1ELb1ELb0ELb0EEENS1_36VarlenDynamicPersistentTileSchedulerILi128ELi128ELi256ELi128ELb0ELb1ELb1ELb1ELb1ELb1EEEEEEEEEvNT_6ParamsE)
        /*0374*/ 	.word	0x00000000


	//----- nvinfo : EIATTR_REGCOUNT
	.align		4
.L_158:
        /*0378*/ 	.byte	0x04, 0x2f
        /*037a*/ 	.short	(.L_160 - .L_159)
	.align		4
.L_159:
        /*037c*/ 	.word	index@(_ZN7cutlass13device_kernelIN5flash11enable_sm90INS1_16FlashAttnFwdSm90INS1_25CollectiveMainloopFwdSm90ILi2EN4cute5tupleIJNS5_1CILi1EEES8_S8_EEENS6_IJNS7_ILi128EEESA_NS7_ILi192EEEEEELi128ENS_10bfloat16_tEfNS_4arch4Sm90ELb1ELb0ELb0ELb1ELb0ELb0ELb0ELb1ELb1ELb1ELb0ELb0EEENS1_21CollectiveEpilogueFwdINS6_IJSA_SA_SA_EEES9_SD_SF_Li256ELb1ELb1ELb0ELb0EEENS1_36VarlenDynamicPersistentTileSchedulerILi128ELi128ELi256ELi128ELb0ELb1ELb1ELb1ELb1ELb1EEEEEEEEEvNT_6ParamsE)
        /*0380*/ 	.word	0x00000004


	//----- nvinfo : EIATTR_FRAME_SIZE
	.align		4
.L_160:
        /*0384*/ 	.byte	0x04, 0x11
        /*0386*/ 	.short	(.L_162 - .L_161)
	.align		4
.L_161:
        /*0388*/ 	.word	index@(_ZN7cutlass13device_kernelIN5flash11enable_sm90INS1_16FlashAttnFwdSm90INS1_25CollectiveMainloopFwdSm90ILi2EN4cute5tupleIJNS5_1CILi1EEES8_S8_EEENS6_IJNS7_ILi128EEESA_NS7_ILi192EEEEEELi128ENS_10bfloat16_tEfNS_4arch4Sm90ELb1ELb0ELb0ELb1ELb0ELb0ELb0ELb1ELb1ELb1ELb0ELb0EEENS1_21CollectiveEpilogueFwdINS6_IJSA_SA_SA_EEES9_SD_SF_Li256ELb1ELb1ELb0ELb0EEENS1_36VarlenDynamicPersistentTileSchedulerILi128ELi128ELi256ELi128ELb0ELb1ELb1ELb1ELb1ELb1EEEEEEEEEvNT_6ParamsE)
        /*038c*/ 	.word	0x00000000


	//----- nvinfo : EIATTR_REGCOUNT
	.align		4
.L_162:
        /*0390*/ 	.byte	0x04, 0x2f
        /*0392*/ 	.short	(.L_164 - .L_163)
	.align		4
.L_163:
        /*0394*/ 	.word	index@(_ZN7cutlass13device_kernelIN5flash11enable_sm90INS1_16FlashAttnFwdSm90INS1_25CollectiveMainloopFwdSm90ILi2EN4cute5tupleIJNS5_1CILi1EEES8_S8_EEENS6_IJNS7_ILi128EEESA_NS7_ILi192EEEEEELi128ENS_10bfloat16_tEfNS_4arch4Sm90ELb1ELb0ELb0ELb0ELb0ELb0ELb0ELb1ELb1ELb1ELb0ELb0EEENS1_21CollectiveEpilogueFwdINS6_IJSA_SA_SA_EEES9_SD_SF_Li256ELb0ELb1ELb0ELb0EEENS1_30DynamicPersistentTileSchedulerILi256ELi128ELb0ELb1ELb1EEEEEEEEEvNT_6ParamsE)
        /*0398*/ 	.word	0x00000004


	//----- nvinfo : EIATTR_FRAME_SIZE
	.align		4
.L_164:
        /*039c*/ 	.byte	0x04, 0x11
        /*039e*/ 	.short	(.L_166 - .L_165)
	.align		4
.L_165:
        /*03a0*/ 	.word	index@(_ZN7cutlass13device_kernelIN5flash11enable_sm90INS1_16FlashAttnFwdSm90INS1_25CollectiveMainloopFwdSm90ILi2EN4cute5tupleIJNS5_1CILi1EEES8_S8_EEENS6_IJNS7_ILi128EEESA_NS7_ILi192EEEEEELi128ENS_10bfloat16_tEfNS_4arch4Sm90ELb1ELb0ELb0ELb0ELb0ELb0ELb0ELb1ELb1ELb1ELb0ELb0EEENS1_21CollectiveEpilogueFwdINS6_IJSA_SA_SA_EEES9_SD_SF_Li256ELb0ELb1ELb0ELb0EEENS1_30DynamicPersistentTileSchedulerILi256ELi128ELb0ELb1ELb1EEEEEEEEEvNT_6ParamsE)
        /*03a4*/ 	.word	0x00000000


	//----- nvinfo : EIATTR_REGCOUNT
	.align		4
.L_166:
        /*03a8*/ 	.byte	0x04, 0x2f
        /*03aa*/ 	.short	(.L_168 - .L_167)
	.align		4
.L_167:
        /*03ac*/ 	.word	index@(_ZN7cutlass13device_kernelIN5flash11enable_sm90INS1_16FlashAttnFwdSm90INS1_25CollectiveMainloopFwdSm90ILi2EN4cute5tupleIJNS5_1CILi1EEES8_S8_EEENS6_IJNS7_ILi128EEENS7_ILi96EEENS7_ILi192EEEEEELi128ENS_10bfloat16_tEfNS_4arch4Sm90ELb0ELb1ELb0ELb1ELb0ELb1ELb0ELb1ELb1ELb1ELb0ELb0EEENS1_21CollectiveEpilogueFwdINS6_IJSA_SA_SB_EEES9_SE_SG_Li256ELb1ELb1ELb0ELb0EEENS1_36VarlenDynamicPersistentTileSchedulerILi128ELi96ELi256ELi128ELb0ELb1ELb1ELb1ELb0ELb1EEEEEEEEEvNT_6ParamsE)
        /*03b0*/ 	.word	0x00000004


	//----- nvinfo : EIATTR_FRAME_SIZE
	.align		4
.L_168:
        /*03b4*/ 	.byte	0x04, 0x11
        /*03b6*/ 	.short	(.L_170 - .L_169)
	.align		4
.L_169:
        /*03b8*/ 	.word	index@(_ZN7cutlass13device_kernelIN5flash11enable_sm90INS1_16FlashAttnFwdSm90INS1_25CollectiveMainloopFwdSm90ILi2EN4cute5tupleIJNS5_1CILi1EEES8_S8_EEENS6_IJNS7_ILi128EEENS7_ILi96EEENS7_ILi192EEEEEELi128ENS_10bfloat16_tEfNS_4arch4Sm90ELb0ELb1ELb0ELb1ELb0ELb1ELb0ELb1ELb1ELb1ELb0ELb0EEENS1_21CollectiveEpilogueFwdINS6_IJSA_SA_SB_EEES9_SE_SG_Li256ELb1ELb1ELb0ELb0EEENS1_36VarlenDynamicPersistentTileSchedulerILi128ELi96ELi256ELi128ELb0ELb1ELb1ELb1ELb0ELb1EEEEEEEEEvNT_6ParamsE)
        /*03bc*/ 	.word	0x00000000


	//----- nvinfo : EIATTR_REGCOUNT
	.align		4
.L_170:
        /*03c0*/ 	.byte	0x04, 0x2f
        /*03c2*/ 	.short	(.L_172 - .L_171)
	.align		4
.L_171:
        /*03c4*/ 	.word	index@(_ZN7cutlass13device_kernelIN5flash11enable_sm90INS1_16FlashAttnFwdSm90INS1_25CollectiveMainloopFwdSm90ILi2EN4cute5tupleIJNS5_1CILi1EEES8_S8_EEENS6_IJNS7_ILi128EEENS7_ILi96EEENS7_ILi192EEEEEELi128ENS_10bfloat16_tEfNS_4arch4Sm90ELb0ELb1ELb0ELb1ELb0ELb0ELb0ELb1ELb1ELb1ELb0ELb0EEENS1_21CollectiveEpilogueFwdINS6_IJSA_SA_SB_EEES9_SE_SG_Li256ELb1ELb1ELb0ELb0EEENS1_36VarlenDynamicPersistentTileSchedulerILi128ELi96ELi256ELi128ELb0ELb1ELb1ELb1ELb0ELb1EEEEEEEEEvNT_6ParamsE)
        /*03c8*/ 	.word	0x00000004


	//----- nvinfo : EIATTR_FRAME_SIZE
	.align		4
.L_172:
        /*03cc*/ 	.byte	0x04, 0x11
        /*03ce*/ 	.short	(.L_174 - .L_173)
	.align		4
.L_173:
        /*03d0*/ 	.word	index@(_ZN7cutlass13device_kernelIN5flash11enable_sm90INS1_16FlashAttnFwdSm90INS1_25CollectiveMainloopFwdSm90ILi2EN4cute5tupleIJNS5_1CILi1EEES8_S8_EEENS6_IJNS7_ILi128EEENS7_ILi96EEENS7_ILi192EEEEEELi128ENS_10bfloat16_tEfNS_4arch4Sm90ELb0ELb1ELb0ELb1ELb0ELb0ELb0ELb1ELb1ELb1ELb0ELb0EEENS1_21CollectiveEpilogueFwdINS6_IJSA_SA_SB_EEES9_SE_SG_Li256ELb1ELb1ELb0ELb0EEENS1_36VarlenDynamicPersistentTileSchedulerILi128ELi96ELi256ELi128ELb0ELb1ELb1ELb1ELb0ELb1EEEEEEEEEvNT_6ParamsE)
        /*03d4*/ 	.word	0x00000000


	//----- nvinfo : EIATTR_REGCOUNT
	.align		4
.L_174:
        /*03d8*/ 	.byte	0x04, 0x2f
        /*03da*/ 	.short	(.L_176 - .L_175)
	.align		4
.L_175:
        /*03dc*/ 	.word	index@(_ZN7cutlass13device_kernelIN5flash11enable_sm90INS1_16FlashAttnFwdSm90INS1_25CollectiveMainloopFwdSm90ILi2EN4cute5tupleIJNS5_1CILi1EEES8_S8_EEENS6_IJNS7_ILi128EEENS7_ILi96EEENS7_ILi192EEEEEELi128ENS_10bfloat16_tEfNS_4arch4Sm90ELb0ELb1ELb0ELb0ELb0ELb0ELb0ELb1ELb1ELb1ELb0ELb0EEENS1_21CollectiveEpilogueFwdINS6_IJSA_SA_SB_EEES9_SE_SG_Li256ELb0ELb1ELb0ELb0EEENS1_30DynamicPersistentTileSchedulerILi256ELi128ELb0ELb1ELb1EEEEEEEEEvNT_6ParamsE)
        /*03e0*/ 	.word	0x00000004


	//----- nvinfo : EIATTR_FRAME_SIZE
	.align		4
.L_176:
        /*03e4*/ 	.byte	0x04, 0x11
        /*03e6*/ 	.short	(.L_178 - .L_177)
	.align		4
.L_177:
        /*03e8*/ 	.word	index@(_ZN7cutlass13device_kernelIN5flash11enable_sm90INS1_16FlashAttnFwdSm90INS1_25CollectiveMainloopFwdSm90ILi2EN4cute5tupleIJNS5_1CILi1EEES8_S8_EEENS6_IJNS7_ILi128EEENS7_ILi96EEENS7_ILi192EEEEEELi128ENS_10bfloat16_tEfNS_4arch4Sm90ELb0ELb1ELb0ELb0ELb0ELb0ELb0ELb1ELb1ELb1ELb0ELb0EEENS1_21CollectiveEpilogueFwdINS6_IJSA_SA_SB_EEES9_SE_SG_Li256ELb0ELb1ELb0ELb0EEENS1_30DynamicPersistentTileSchedulerILi256ELi128ELb0ELb1ELb1EEEEEEEEEvNT_6ParamsE)
        /*03ec*/ 	.word	0x00000000


	//----- nvinfo : EIATTR_REGCOUNT
	.align		4
.L_178:
        /*03f0*/ 	.byte	0x04, 0x2f
        /*03f2*/ 	.short	(.L_180 - .L_179)
	.align		4
.L_179:
        /*03f4*/ 	.word	index@(_ZN7cutlass13device_kernelIN5flash11enable_sm90INS1_16FlashAttnFwdSm90INS1_25CollectiveMainloopFwdSm90ILi2EN4cute5tupleIJNS5_1CILi1EEES8_S8_EEENS6_IJNS7_ILi128EEESA_NS7_ILi192EEEEEELi128ENS_10bfloat16_tEfNS_4arch4Sm90ELb0ELb0ELb0ELb1ELb0ELb1ELb0ELb1ELb1ELb1ELb0ELb0EEENS1_21CollectiveEpilogueFwdINS6_IJSA_SA_SA_EEES9_SD_SF_Li256ELb1ELb1ELb0ELb0EEENS1_36VarlenDynamicPersistentTileSchedulerILi128ELi128ELi256ELi128ELb0ELb1ELb1ELb0ELb1ELb1EEEEEEEEEvNT_6ParamsE)
        /*03f8*/ 	.word	0x00000004


	//----- nvinfo : EIATTR_FRAME_SIZE
	.align		4
.L_180:
        /*03fc*/ 	.byte	0x04, 0x11
        /*03fe*/ 	.short	(.L_182 - .L_181)
	.align		4
.L_181:
        /*0400*/ 	.word	index@(_ZN7cutlass13device_kernelIN5flash11enable_sm90INS1_16FlashAttnFwdSm90INS1_25CollectiveMainloopFwdSm90ILi2EN4cute5tupleIJNS5_1CILi1EEES8_S8_EEENS6_IJNS7_ILi128EEESA_NS7_ILi192EEEEEELi128ENS_10bfloat16_tEfNS_4arch4Sm90ELb0ELb0ELb0ELb1ELb0ELb1ELb0ELb1ELb1ELb1ELb0ELb0EEENS1_21CollectiveEpilogueFwdINS6_IJSA_SA_SA_EEES9_SD_SF_Li256ELb1ELb1ELb0ELb0EEENS1_36VarlenDynamicPersistentTileSchedulerILi128ELi128ELi256ELi128ELb0ELb1ELb1ELb0ELb1ELb1EEEEEEEEEvNT_6ParamsE)
        /*0404*/ 	.word	0x00000000


	//----- nvinfo : EIATTR_REGCOUNT
	.align		4
.L_182:
        /*0408*/ 	.byte	0x04, 0x2f
        /*040a*/ 	.short	(.L_184 - .L_183)
	.align		4
.L_183:
        /*040c*/ 	.word	index@(_ZN7cutlass13device_kernelIN5flash11enable_sm90INS1_16FlashAttnFwdSm90INS1_25CollectiveMainloopFwdSm90ILi2EN4cute5tupleIJNS5_1CILi1EEES8_S8_EEENS6_IJNS7_ILi128EEESA_NS7_ILi192EEEEEELi128ENS_10bfloat16_tEfNS_4arch4Sm90ELb0ELb0ELb0ELb1ELb0ELb0ELb0ELb1ELb1ELb1ELb0ELb0EEENS1_21CollectiveEpilogueFwdINS6_IJSA_SA_SA_EEES9_SD_SF_Li256ELb1ELb1ELb0ELb0EEENS1_36VarlenDynamicPersistentTileSchedulerILi128ELi128ELi256ELi128ELb0ELb1ELb1ELb0ELb1ELb1EEEEEEEEEvNT_6ParamsE)
        /*0410*/ 	.word	0x00000004


	//----- nvinfo : EIATTR_FRAME_SIZE
	.align		4
.L_184:
        /*0414*/ 	.byte	0x04, 0x11
        /*0416*/ 	.short	(.L_186 - .L_185)
	.align		4
.L_185:
        /*0418*/ 	.word	index@(_ZN7cutlass13device_kernelIN5flash11enable_sm90INS1_16FlashAttnFwdSm90INS1_25CollectiveMainloopFwdSm90ILi2EN4cute5tupleIJNS5_1CILi1EEES8_S8_EEENS6_IJNS7_ILi128EEESA_NS7_ILi192EEEEEELi128ENS_10bfloat16_tEfNS_4arch4Sm90ELb0ELb0ELb0ELb1ELb0ELb0ELb0ELb1ELb1ELb1ELb0ELb0EEENS1_21CollectiveEpilogueFwdINS6_IJSA_SA_SA_EEES9_SD_SF_Li256ELb1ELb1ELb0ELb0EEENS1_36VarlenDynamicPersistentTileSchedulerILi128ELi128ELi256ELi128ELb0ELb1ELb1ELb0ELb1ELb1EEEEEEEEEvNT_6ParamsE)
        /*041c*/ 	.word	0x00000000


	//----- nvinfo : EIATTR_REGCOUNT
	.align		4
.L_186:
        /*0420*/ 	.byte	0x04, 0x2f
        /*0422*/ 	.short	(.L_188 - .L_187)
	.align		4
.L_187:
        /*0424*/ 	.word	index@(_ZN7cutlass13device_kernelIN5flash11enable_sm90INS1_16FlashAttnFwdSm90INS1_25CollectiveMainloopFwdSm90ILi2EN4cute5tupleIJNS5_1CILi2EEENS7_ILi1EEES9_EEENS6_IJNS7_ILi128EEESB_NS7_ILi192EEEEEELi128ENS_10bfloat16_tEfNS_4arch4Sm90ELb0ELb0ELb0ELb0ELb0ELb0ELb0ELb1ELb1ELb1ELb0ELb0EEENS1_21CollectiveEpilogueFwdINS6_IJSB_SB_SB_EEESA_SE_SG_Li256ELb0ELb1ELb0ELb0EEENS1_29StaticPersistentTileSchedulerILb0EEEEEEEEEvNT_6ParamsE)
        /*0428*/ 	.word	0x00000004


	//----- nvinfo : EIATTR_FRAME_SIZE
	.align		4
.L_188:
        /*042c*/ 	.byte	0x04, 0x11
        /*042e*/ 	.short	(.L_190 - .L_189)
	.align		4
.L_189:
        /*0430*/ 	.word	index@(_ZN7cutlass13device_kernelIN5flash11enable_sm90INS1_16FlashAttnFwdSm90INS1_25CollectiveMainloopFwdSm90ILi2EN4cute5tupleIJNS5_1CILi2EEENS7_ILi1EEES9_EEENS6_IJNS7_ILi128EEESB_NS7_ILi192EEEEEELi128ENS_10bfloat16_tEfNS_4arch4Sm90ELb0ELb0ELb0ELb0ELb0ELb0ELb0ELb1ELb1ELb1ELb0ELb0EEENS1_21CollectiveEpilogueFwdINS6_IJSB_SB_SB_EEESA_SE_SG_Li256ELb0ELb1ELb0ELb0EEENS1_29StaticPersistentTileSchedulerILb0EEEEEEEEEvNT_6ParamsE)
        /*0434*/ 	.word	0x00000000


	//----- nvinfo : EIATTR_REGCOUNT
	.align		4
.L_190:
        /*0438*/ 	.byte	0x04, 0x2f
        /*043a*/ 	.short	(.L_192 - .L_191)
	.align		4
.L_191:
        /*043c*/ 	.word	index@(_ZN7cutlass13device_kernelIN5flash11enable_sm90INS1_16FlashAttnFwdSm90INS1_25CollectiveMainloopFwdSm90ILi2EN4cute5tupleIJNS5_1CILi1EEES8_S8_EEENS6_IJNS7_ILi128EEESA_NS7_ILi192EEEEEELi128ENS_10bfloat16_tEfNS_4arch4Sm90ELb0ELb0ELb0ELb0ELb0ELb0ELb0ELb1ELb1ELb1ELb0ELb0EEENS1_21CollectiveEpilogueFwdINS6_IJSA_SA_SA_EEES9_SD_SF_Li256ELb0ELb1ELb0ELb0EEENS1_29StaticPersistentTileSchedulerILb0EEEEEEEEEvNT_6ParamsE)
        /*0440*/ 	.word	0x00000004


	//----- nvinfo : EIATTR_FRAME_SIZE
	.align		4
.L_192:
        /*0444*/ 	.byte	0x04, 0x11
        /*0446*/ 	.short	(.L_194 - .L_193)
	.align		4
.L_193:
        /*0448*/ 	.word	index@(_ZN7cutlass13device_kernelIN5flash11enable_sm90INS1_16FlashAttnFwdSm90INS1_25CollectiveMainloopFwdSm90ILi2EN4cute5tupleIJNS5_1CILi1EEES8_S8_EEENS6_IJNS7_ILi128EEESA_NS7_ILi192EEEEEELi128ENS_10bfloat16_tEfNS_4arch4Sm90ELb0ELb0ELb0ELb0ELb0ELb0ELb0ELb1ELb1ELb1ELb0ELb0EEENS1_21CollectiveEpilogueFwdINS6_IJSA_SA_SA_EEES9_SD_SF_Li256ELb0ELb1ELb0ELb0EEENS1_29StaticPersistentTileSchedulerILb0EEEEEEEEEvNT_6ParamsE)
        /*044c*/ 	.word	0x00000000


	//----- nvinfo : EIATTR_MIN_STACK_SIZE
	.align		4
.L_194:
        /*0450*/ 	.byte	0x04, 0x12
        /*0452*/ 	.short	(.L_196 - .L_195)
	.align		4
.L_195:
        /*0454*/ 	.word	index@(_ZN7cutlass13device_kernelIN5flash11enable_sm90INS1_16FlashAttnFwdSm90INS1_25CollectiveMainloopFwdSm90ILi2EN4cute5tupleIJNS5_1CILi1EEES8_S8_EEENS6_IJNS7_ILi128EEESA_NS7_ILi192EEEEEELi128ENS_10bfloat16_tEfNS_4arch4Sm90ELb0ELb0ELb0ELb0ELb0ELb0ELb0ELb1ELb1ELb1ELb0ELb0EEENS1_21CollectiveEpilogueFwdINS6_IJSA_SA_SA_EEES9_SD_SF_Li256ELb0ELb1ELb0ELb0EEENS1_29StaticPersistentTileSchedulerILb0EEEEEEEEEvNT_6ParamsE)
        /*0458*/ 	.word	0x00000000


	//----- nvinfo : EIATTR_MIN_STACK_SIZE
	.align		4
.L_196:
        /*045c*/ 	.byte	0x04, 0x12
        /*045e*/ 	.short	(.L_198 - .L_197)
	.align		4
.L_197:
        /*0460*/ 	.word	index@(_ZN7cutlass13device_kernelIN5flash11enable_sm90INS1_16FlashAttnFwdSm90INS1_25CollectiveMainloopFwdSm90ILi2EN4cute5tupleIJNS5_1CILi2EEENS7_ILi1EEES9_EEENS6_IJNS7_ILi128EEESB_NS7_ILi192EEEEEELi128ENS_10bfloat16_tEfNS_4arch4Sm90ELb0ELb0ELb0ELb0ELb0ELb0ELb0ELb1ELb1ELb1ELb0ELb0EEENS1_21CollectiveEpilogueFwdINS6_IJSB_SB_SB_EEESA_SE_SG_Li256ELb0ELb1ELb0ELb0EEENS1_29StaticPersistentTileSchedulerILb0EEEEEEEEEvNT_6ParamsE)
        /*0464*/ 	.word	0x00000000


	//----- nvinfo : EIATTR_MIN_STACK_SIZE
	.align		4
.L_198:
        /*0468*/ 	.byte	0x04, 0x12
        /*046a*/ 	.short	(.L_200 - .L_199)
	.align		4
.L_199:
        /*046c*/ 	.word	index@(_ZN7cutlass13device_kernelIN5flash11enable_sm90INS1_16FlashAttnFwdSm90INS1_25CollectiveMainloopFwdSm90ILi2EN4cute5tupleIJNS5_1CILi1EEES8_S8_EEENS6_IJNS7_ILi128EEESA_NS7_ILi192EEEEEELi128ENS_10bfloat16_tEfNS_4arch4Sm90ELb0ELb0ELb0ELb1ELb0ELb0ELb0ELb1ELb1ELb1ELb0ELb0EEENS1_21CollectiveEpilogueFwdINS6_IJSA_SA_SA_EEES9_SD_SF_Li256ELb1ELb1ELb0ELb0EEENS1_36VarlenDynamicPersistentTileSchedulerILi128ELi128ELi256ELi128ELb0ELb1ELb1ELb0ELb1ELb1EEEEEEEEEvNT_6ParamsE)
        /*0470*/ 	.word	0x00000000


	//----- nvinfo : EIATTR_MIN_STACK_SIZE
	.align		4
.L_200:
        /*0474*/ 	.byte	0x04, 0x12
        /*0476*/ 	.short	(.L_202 - .L_201)
	.align		4
.L_201:
        /*0478*/ 	.word	index@(_ZN7cutlass13device_kernelIN5flash11enable_sm90INS1_16FlashAttnFwdSm90INS1_25CollectiveMainloopFwdSm90ILi2EN4cute5tupleIJNS5_1CILi1EEES8_S8_EEENS6_IJNS7_ILi128EEESA_NS7_ILi192EEEEEELi128ENS_10bfloat16_tEfNS_4arch4Sm90ELb0ELb0ELb0ELb1ELb0ELb1ELb0ELb1ELb1ELb1ELb0ELb0EEENS1_21CollectiveEpilogueFwdINS6_IJSA_SA_SA_EEES9_SD_SF_Li256ELb1ELb1ELb0ELb0EEENS1_36VarlenDynamicPersistentTileSchedulerILi128ELi128ELi256ELi128ELb0ELb1ELb1ELb0ELb1ELb1EEEEEEEEEvNT_6ParamsE)
        /*047c*/ 	.word	0x00000000


	//----- nvinfo : EIATTR_MIN_STACK_SIZE
	.align		4
.L_202:
        /*0480*/ 	.byte	0x04, 0x12
        /*0482*/ 	.short	(.L_204 - .L_203)
	.align		4
.L_203:
        /*0484*/ 	.word	index@(_ZN7cutlass13device_kernelIN5flash11enable_sm90INS1_16FlashAttnFwdSm90INS1_25CollectiveMainloopFwdSm90ILi2EN4cute5tupleIJNS5_1CILi1EEES8_S8_EEENS6_IJNS7_ILi128EEENS7_ILi96EEENS7_ILi192EEEEEELi128ENS_10bfloat16_tEfNS_4arch4Sm90ELb0ELb1ELb0ELb0ELb0ELb0ELb0ELb1ELb1ELb1ELb0ELb0EEENS1_21CollectiveEpilogueFwdINS6_IJSA_SA_SB_EEES9_SE_SG_Li256ELb0ELb1ELb0ELb0EEENS1_30DynamicPersistentTileSchedulerILi256ELi128ELb0ELb1ELb1EEEEEEEEEvNT_6ParamsE)
        /*0488*/ 	.word	0x00000000


	//----- nvinfo : EIATTR_MIN_STACK_SIZE
	.align		4
.L_204:
        /*048c*/ 	.byte	0x04, 0x12
        /*048e*/ 	.short	(.L_206 - .L_205)
	.align		4
.L_205:
        /*0490*/ 	.word	index@(_ZN7cutlass13device_kernelIN5flash11enable_sm90INS1_16FlashAttnFwdSm90INS1_25CollectiveMainloopFwdSm90ILi2EN4cute5tupleIJNS5_1CILi1EEES8_S8_EEENS6_IJNS7_ILi128EEENS7_ILi96EEENS7_ILi192EEEEEELi128ENS_10bfloat16_tEfNS_4arch4Sm90ELb0ELb1ELb0ELb1ELb0ELb0ELb0ELb1ELb1ELb1ELb0ELb0EEENS1_21CollectiveEpilogueFwdINS6_IJSA_SA_SB_EEES9_SE_SG_Li256ELb1ELb1ELb0ELb0EEENS1_36VarlenDynamicPersistentTileSchedulerILi128ELi96ELi256ELi128ELb0ELb1ELb1ELb1ELb0ELb1EEEEEEEEEvNT_6ParamsE)
        /*0494*/ 	.word	0x00000000


	//----- nvinfo : EIATTR_MIN_STACK_SIZE
	.align		4
.L_206:
        /*0498*/ 	.byte	0x04, 0x12
        /*049a*/ 	.short	(.L_208 - .L_207)
	.align		4
.L_207:
        /*049c*/ 	.word	index@(_ZN7cutlass13device_kernelIN5flash11enable_sm90INS1_16FlashAttnFwdSm90INS1_25CollectiveMainloopFwdSm90ILi2EN4cute5tupleIJNS5_1CILi1EEES8_S8_EEENS6_IJNS7_ILi128EEENS7_ILi96EEENS7_ILi192EEEEEELi128ENS_10bfloat16_tEfNS_4arch4Sm90ELb0ELb1ELb0ELb1ELb0ELb1ELb0ELb1ELb1ELb1ELb0ELb0EEENS1_21CollectiveEpilogueFwdINS6_IJSA_SA_SB_EEES9_SE_SG_Li256ELb1ELb1ELb0ELb0EEENS1_36VarlenDynamicPersistentTileSchedulerILi128ELi96ELi256ELi128ELb0ELb1ELb1ELb1ELb0ELb1EEEEEEEEEvNT_6ParamsE)
        /*04a0*/ 	.word	0x00000000


	//----- nvinfo : EIATTR_MIN_STACK_SIZE
	.align		4
.L_208:
        /*04a4*/ 	.byte	0x04, 0x12
        /*04a6*/ 	.short	(.L_210 - .L_209)
	.align		4
.L_209:
        /*04a8*/ 	.word	index@(_ZN7cutlass13device_kernelIN5flash11enable_sm90INS1_16FlashAttnFwdSm90INS1_25CollectiveMainloopFwdSm90ILi2EN4cute5tupleIJNS5_1CILi1EEES8_S8_EEENS6_IJNS7_ILi128EEESA_NS7_ILi192EEEEEELi128ENS_10bfloat16_tEfNS_4arch4Sm90ELb1ELb0ELb0ELb0ELb0ELb0ELb0ELb1ELb1ELb1ELb0ELb0EEENS1_21CollectiveEpilogueFwdINS6_IJSA_SA_SA_EEES9_SD_SF_Li256ELb0ELb1ELb0ELb0EEENS1_30DynamicPersistentTileSchedulerILi256ELi128ELb0ELb1ELb1EEEEEEEEEvNT_6ParamsE)
        /*04ac*/ 	.word	0x00000000


	//----- nvinfo : EIATTR_MIN_STACK_SIZE
	.align		4
.L_210:
        /*04b0*/ 	.byte	0x04, 0x12
        /*04b2*/ 	.short	(.L_212 - .L_211)
	.align		4
.L_211:
        /*04b4*/ 	.word	index@(_ZN7cutlass13device_kernelIN5flash11enable_sm90INS1_16FlashAttnFwdSm90INS1_25CollectiveMainloopFwdSm90ILi2EN4cute5tupleIJNS5_1CILi1EEES8_S8_EEENS6_IJNS7_ILi128EEESA_NS7_ILi192EEEEEELi128ENS_10bfloat16_tEfNS_4arch4Sm90ELb1ELb0ELb0ELb1ELb0ELb0ELb0ELb1ELb1ELb1ELb0ELb0EEENS1_21CollectiveEpilogueFwdINS6_IJSA_SA_SA_EEES9_SD_SF_Li256ELb1ELb1ELb0ELb0EEENS1_36VarlenDynamicPersistentTileSchedulerILi128ELi128ELi256ELi128ELb0ELb1ELb1ELb1ELb1ELb1EEEEEEEEEvNT_6ParamsE)
        /*04b8*/ 	.word	0x00000000


	//----- nvinfo : EIATTR_MIN_STACK_SIZE
	.align		4
.L_212:
        /*04bc*/ 	.byte	0x04, 0x12
        /*04be*/ 	.short	(.L_214 - .L_213)
	.align		4
.L_213:
        /*04c0*/ 	.word	index@(_ZN7cutlass13device_kernelIN5flash11enable_sm90INS1_16FlashAttnFwdSm90INS1_25CollectiveMainloopFwdSm90ILi2EN4cute5tupleIJNS5_1CILi1EEES8_S8_EEENS6_IJNS7_ILi128EEESA_NS7_ILi192EEEEEELi128ENS_10bfloat16_tEfNS_4arch4Sm90ELb1ELb0ELb0ELb1ELb0ELb1ELb0ELb1ELb1ELb1ELb0ELb0EEENS1_21CollectiveEpilogueFwdINS6_IJSA_SA_SA_EEES9_SD_SF_Li256ELb1ELb1ELb0ELb0EEENS1_36VarlenDynamicPersistentTileSchedulerILi128ELi128ELi256ELi128ELb0ELb1ELb1ELb1ELb1ELb1EEEEEEEEEvNT_6ParamsE)
        /*04c4*/ 	.word	0x00000000


	//----- nvinfo : EIATTR_MIN_STACK_SIZE
	.align		4
.L_214:
        /*04c8*/ 	.byte	0x04, 0x12
        /*04ca*/ 	.short	(.L_216 - .L_215)
	.align		4
.L_215:
        /*04cc*/ 	.word	index@(_ZN7cutlass13device_kernelIN5flash11enable_sm90INS1_16FlashAttnFwdSm90INS1_25CollectiveMainloopFwdSm90ILi2EN4cute5tupleIJNS5_1CILi1EEES8_S8_EEENS6_IJNS7_ILi64EEESA_SA_EEELi512ENS_10bfloat16_tEfNS_4arch4Sm90ELb0ELb0ELb0ELb0ELb0ELb0ELb0ELb0ELb0ELb1ELb0ELb0EEENS1_21CollectiveEpilogueFwdINS6_IJSA_NS7_ILi512EEESA_EEES9_SC_SE_Li256ELb0ELb1ELb0ELb0EEENS1_29StaticPersistentTileSchedulerILb0EEEEEEEEEvNT_6ParamsE)
        /*04d0*/ 	.word	0x00000000


	//----- nvinfo : EIATTR_MIN_STACK_SIZE
	.align		4
.L_216:
        /*04d4*/ 	.byte	0x04, 0x12
        /*04d6*/ 	.short	(.L_218 - .L_217)
	.align		4
.L_217:
        /*04d8*/ 	.word	index@(_ZN7cutlass13device_kernelIN5flash11enable_sm90INS1_16FlashAttnFwdSm90INS1_25CollectiveMainloopFwdSm90ILi2EN4cute5tupleIJNS5_1CILi1EEES8_S8_EEENS6_IJNS7_ILi64EEESA_SA_EEELi512ENS_10bfloat16_tEfNS_4arch4Sm90ELb0ELb0ELb0ELb0ELb0ELb0ELb1ELb0ELb0ELb1ELb0ELb0EEENS1_21CollectiveEpilogueFwdINS6_IJSA_NS7_ILi512EEESA_EEES9_SC_SE_Li256ELb0ELb1ELb0ELb0EEENS1_29StaticPersistentTileSchedulerILb0EEEEEEEEEvNT_6ParamsE)
        /*04dc*/ 	.word	0x00000000


	//----- nvinfo : EIATTR_MIN_STACK_SIZE
	.align		4
.L_218:
        /*04e0*/ 	.byte	0x04, 0x12
        /*04e2*/ 	.short	(.L_220 - .L_219)
	.align		4
.L_219:
        /*04e4*/ 	.word	index@(_ZN7cutlass13device_kernelIN5flash11enable_sm90INS1_16FlashAttnFwdSm90INS1_25CollectiveMainloopFwdSm90ILi2EN4cute5tupleIJNS5_1CILi1EEES8_S8_EEENS6_IJNS7_ILi64EEESA_SA_EEELi512ENS_10bfloat16_tEfNS_4arch4Sm90ELb0ELb0ELb0ELb1ELb0ELb0ELb0ELb0ELb0ELb1ELb0ELb0EEENS1_21CollectiveEpilogueFwdINS6_IJSA_NS7_ILi512EEESA_EEES9_SC_SE_Li256ELb1ELb1ELb0ELb0EEENS1_36VarlenDynamicPersistentTileSchedulerILi64ELi64ELi256ELi128ELb0ELb1ELb1ELb0ELb1ELb1EEEEEEEEEvNT_6ParamsE)
        /*04e8*/ 	.word	0x00000000


	//----- nvinfo : EIATTR_MIN_STACK_SIZE
	.align		4
.L_220:
        /*04ec*/ 	.byte	0x04, 0x12
        /*04ee*/ 	.short	(.L_222 - .L_221)
	.align		4
.L_221:
        /*04f0*/ 	.word	index@(_ZN7cutlass13device_kernelIN5flash11enable_sm90INS1_16FlashAttnFwdSm90INS1_25CollectiveMainloopFwdSm90ILi2EN4cute5tupleIJNS5_1CILi1EEES8_S8_EEENS6_IJNS7_ILi64EEESA_SA_EEELi512ENS_10bfloat16_tEfNS_4arch4Sm90ELb0ELb0ELb0ELb1ELb0ELb1ELb0ELb0ELb0ELb1ELb0ELb0EEENS1_21CollectiveEpilogueFwdINS6_IJSA_NS7_ILi512EEESA_EEES9_SC_SE_Li256ELb1ELb1ELb0ELb0EEENS1_36VarlenDynamicPersistentTileSchedulerILi64ELi64ELi256ELi128ELb0ELb1ELb1ELb0ELb1ELb1EEEEEEEEEvNT_6ParamsE)
        /*04f4*/ 	.word	0x00000000


	//----- nvinfo : EIATTR_MIN_STACK_SIZE
	.align		4
.L_222:
        /*04f8*/ 	.byte	0x04, 0x12
        /*04fa*/ 	.short	(.L_224 - .L_223)
	.align		4
.L_223:
        /*04fc*/ 	.word	index@(_ZN7cutlass13device_kernelIN5flash11enable_sm90INS1_16FlashAttnFwdSm90INS1_25CollectiveMainloopFwdSm90ILi2EN4cute5tupleIJNS5_1CILi1EEES8_S8_EEENS6_IJNS7_ILi64EEESA_SA_EEELi512ENS_10bfloat16_tEfNS_4arch4Sm90ELb0ELb0ELb0ELb1ELb0ELb0ELb1ELb0ELb0ELb1ELb0ELb0EEENS1_21CollectiveEpilogueFwdINS6_IJSA_NS7_ILi512EEESA_EEES9_SC_SE_Li256ELb1ELb1ELb0ELb0EEENS1_36VarlenDynamicPersistentTileSchedulerILi64ELi64ELi256ELi128ELb0ELb1ELb1ELb0ELb1ELb1EEEEEEEEEvNT_6ParamsE)
        /*0500*/ 	.word	0x00000000


	//----- nvinfo : EIATTR_MIN_STACK_SIZE
	.align		4
.L_224:
        /*0504*/ 	.byte	0x04, 0x12
        /*0506*/ 	.short	(.L_226 - .L_225)
	.align		4
.L_225:
        /*0508*/ 	.word	index@(_ZN7cutlass13device_kernelIN5flash11enable_sm90INS1_16FlashAttnFwdSm90INS1_25CollectiveMainloopFwdSm90ILi2EN4cute5tupleIJNS5_1CILi1EEES8_S8_EEENS6_IJNS7_ILi64EEESA_SA_EEELi512ENS_10bfloat16_tEfNS_4arch4Sm90ELb0ELb0ELb0ELb1ELb0ELb1ELb1ELb0ELb0ELb1ELb0ELb0EEENS1_21CollectiveEpilogueFwdINS6_IJSA_NS7_ILi512EEESA_EEES9_SC_SE_Li256ELb1ELb1ELb0ELb0EEENS1_36VarlenDynamicPersistentTileSchedulerILi64ELi64ELi256ELi128ELb0ELb1ELb1ELb0ELb1ELb1EEEEEEEEEvNT_6ParamsE)
        /*050c*/ 	.word	0x00000000


	//----- nvinfo : EIATTR_MIN_STACK_SIZE
	.align		4
.L_226:
        /*0510*/ 	.byte	0x04, 0x12
        /*0512*/ 	.short	(.L_228 - .L_227)
	.align		4
.L_227:
        /*0514*/ 	.word	index@(_ZN7cutlass13device_kernelIN5flash11enable_sm90INS1_16FlashAttnFwdSm90INS1_25CollectiveMainloopFwdSm90ILi2EN4cute5tupleIJNS5_1CILi1EEES8_S8_EEENS6_IJNS7_ILi64EEESA_SA_EEELi512ENS_10bfloat16_tEfNS_4arch4Sm90ELb0ELb1ELb0ELb0ELb0ELb0ELb0ELb0ELb0ELb1ELb0ELb0EEENS1_21CollectiveEpilogueFwdINS6_IJSA_NS7_ILi512EEESA_EEES9_SC_SE_Li256ELb0ELb1ELb0ELb0EEENS1_30DynamicPersistentTileSchedulerILi256ELi128ELb0ELb1ELb1EEEEEEEEEvNT_6ParamsE)
        /*0518*/ 	.word	0x00000000


	//----- nvinfo : EIATTR_MIN_STACK_SIZE
	.align		4
.L_228:
        /*051c*/ 	.byte	0x04, 0x12
        /*051e*/ 	.short	(.L_230 - .L_229)
	.align		4
.L_229:
        /*0520*/ 	.word	index@(_ZN7cutlass13device_kernelIN5flash11enable_sm90INS1_16FlashAttnFwdSm90INS1_25CollectiveMainloopFwdSm90ILi2EN4cute5tupleIJNS5_1CILi1EEES8_S8_EEENS6_IJNS7_ILi64EEESA_SA_EEELi512ENS_10bfloat16_tEfNS_4arch4Sm90ELb0ELb1ELb0ELb0ELb0ELb0ELb1ELb0ELb0ELb1ELb0ELb0EEENS1_21CollectiveEpilogueFwdINS6_IJSA_NS7_ILi512EEESA_EEES9_SC_SE_Li256ELb0ELb1ELb0ELb0EEENS1_30DynamicPersistentTileSchedulerILi256ELi128ELb0ELb1ELb1EEEEEEEEEvNT_6ParamsE)
        /*0524*/ 	.word	0x00000000


	//----- nvinfo : EIATTR_MIN_STACK_SIZE
	.align		4
.L_230:
        /*0528*/ 	.byte	0x04, 0x12
        /*052a*/ 	.short	(.L_232 - .L_231)
	.align		4
.L_231:
        /*052c*/ 	.word	index@(_ZN7cutlass13device_kernelIN5flash11enable_sm90INS1_16FlashAttnFwdSm90INS1_25CollectiveMainloopFwdSm90ILi2EN4cute5tupleIJNS5_1CILi1EEES8_S8_EEENS6_IJNS7_ILi64EEESA_SA_EEELi512ENS_10bfloat16_tEfNS_4arch4Sm90ELb0ELb1ELb0ELb1ELb0ELb0ELb0ELb0ELb0ELb1ELb0ELb0EEENS1_21CollectiveEpilogueFwdINS6_IJSA_NS7_ILi512EEESA_EEES9_SC_SE_Li256ELb1ELb1ELb0ELb0EEENS1_36VarlenDynamicPersistentTileSchedulerILi64ELi64ELi256ELi128ELb0ELb1ELb1ELb1ELb0ELb1EEEEEEEEEvNT_6ParamsE)
        /*0530*/ 	.word	0x00000000


	//----- nvinfo : EIATTR_MIN_STACK_SIZE
	.align		4
.L_232:
        /*0534*/ 	.byte	0x04, 0x12
        /*0536*/ 	.short	(.L_234 - .L_233)
	.align		4
.L_233:
        /*0538*/ 	.word	index@(_ZN7cutlass13device_kernelIN5flash11enable_sm90INS1_16FlashAttnFwdSm90INS1_25CollectiveMainloopFwdSm90ILi2EN4cute5tupleIJNS5_1CILi1EEES8_S8_EEENS6_IJNS7_ILi64EEESA_SA_EEELi512ENS_10bfloat16_tEfNS_4arch4Sm90ELb0ELb1ELb0ELb1ELb0ELb1ELb0ELb0ELb0ELb1ELb0ELb0EEENS1_21CollectiveEpilogueFwdINS6_IJSA_NS7_ILi512EEESA_EEES9_SC_SE_Li256ELb1ELb1ELb0ELb0EEENS1_36VarlenDynamicPersistentTileSchedulerILi64ELi64ELi256ELi128ELb0ELb1ELb1ELb1ELb0ELb1EEEEEEEEEvNT_6ParamsE)
        /*053c*/ 	.word	0x00000000


	//----- nvinfo : EIATTR_MIN_STACK_SIZE
	.align		4
.L_234:
        /*0540*/ 	.byte	0x04, 0x12
        /*0542*/ 	.short	(.L_236 - .L_235)
	.align		4
.L_235:
        /*0544*/ 	.word	index@(_ZN7cutlass13device_kernelIN5flash11enable_sm90INS1_16FlashAttnFwdSm90INS1_25CollectiveMainloopFwdSm90ILi2EN4cute5tupleIJNS5_1CILi1EEES8_S8_EEENS6_IJNS7_ILi64EEESA_SA_EEELi512ENS_10bfloat16_tEfNS_4arch4Sm90ELb0ELb1ELb0ELb1ELb0ELb0ELb1ELb0ELb0ELb1ELb0ELb0EEENS1_21CollectiveEpilogueFwdINS6_IJSA_NS7_ILi512EEESA_EEES9_SC_SE_Li256ELb1ELb1ELb0ELb0EEENS1_36VarlenDynamicPersistentTileSchedulerILi64ELi64ELi256ELi128ELb0ELb1ELb1ELb1ELb0ELb1EEEEEEEEEvNT_6ParamsE)
        /*0548*/ 	.word	0x00000000


	//----- nvinfo : EIATTR_MIN_STACK_SIZE
	.align		4
.L_236:
        /*054c*/ 	.byte	0x04, 0x12
        /*054e*/ 	.short	(.L_238 - .L_237)
	.align		4
.L_237:
        /*0550*/ 	.word	index@(_ZN7cutlass13device_kernelIN5flash11enable_sm90INS1_16FlashAttnFwdSm90INS1_25CollectiveMainloopFwdSm90ILi2EN4cute5tupleIJNS5_1CILi1EEES8_S8_EEENS6_IJNS7_ILi64EEESA_SA_EEELi512ENS_10bfloat16_tEfNS_4arch4Sm90ELb0ELb1ELb0ELb1ELb0ELb1ELb1ELb0ELb0ELb1ELb0ELb0EEENS1_21CollectiveEpilogueFwdINS6_IJSA_NS7_ILi512EEESA_EEES9_SC_SE_Li256ELb1ELb1ELb0ELb0EEENS1_36VarlenDynamicPersistentTileSchedulerILi64ELi64ELi256ELi128ELb0ELb1ELb1ELb1ELb0ELb1EEEEEEEEEvNT_6ParamsE)
        /*0554*/ 	.word	0x00000000


	//----- nvinfo : EIATTR_MIN_STACK_SIZE
	.align		4
.L_238:
        /*0558*/ 	.byte	0x04, 0x12
        /*055a*/ 	.short	(.L_240 - .L_239)
	.align		4
.L_239:
        /*055c*/ 	.word	index@(_ZN7cutlass13device_kernelIN5flash11enable_sm90INS1_16FlashAttnFwdSm90INS1_25CollectiveMainloopFwdSm90ILi2EN4cute5tupleIJNS5_1CILi1EEES8_S8_EEENS6_IJNS7_ILi64EEESA_SA_EEELi512ENS_10bfloat16_tEfNS_4arch4Sm90ELb1ELb0ELb0ELb0ELb0ELb0ELb0ELb0ELb0ELb1ELb0ELb0EEENS1_21CollectiveEpilogueFwdINS6_IJSA_NS7_ILi512EEESA_EEES9_SC_SE_Li256ELb0ELb1ELb0ELb0EEENS1_30DynamicPersistentTileSchedulerILi256ELi128ELb0ELb1ELb1EEEEEEEEEvNT_6ParamsE)
        /*0560*/ 	.word	0x00000000


	//----- nvinfo : EIATTR_MIN_STACK_SIZE
	.align		4
.L_240:
        /*0564*/ 	.byte	0x04, 0x12
        /*0566*/ 	.short	(.L_242 - .L_241)
	.align		4
.L_241:
        /*0568*/ 	.word	index@(_ZN7cutlass13device_kernelIN5flash11enable_sm90INS1_16FlashAttnFwdSm90INS1_25CollectiveMainloopFwdSm90ILi2EN4cute5tupleIJNS5_1CILi1EEES8_S8_EEENS6_IJNS7_ILi64EEESA_SA_EEELi512ENS_10bfloat16_tEfNS_4arch4Sm90ELb1ELb0ELb0ELb0ELb0ELb0ELb1ELb0ELb0ELb1ELb0ELb0EEENS1_21CollectiveEpilogueFwdINS6_IJSA_NS7_ILi512EEESA_EEES9_SC_SE_Li256ELb0ELb1ELb0ELb0EEENS1_30DynamicPersistentTileSchedulerILi256ELi128ELb0ELb1ELb1EEEEEEEEEvNT_6ParamsE)
        /*056c*/ 	.word	0x00000000


	//----- nvinfo : EIATTR_MIN_STACK_SIZE
	.align		4
.L_242:
        /*0570*/ 	.byte	0x04, 0x12
        /*0572*/ 	.short	(.L_244 - .L_243)
	.align		4
.L_243:
        /*0574*/ 	.word	index@(_ZN7cutlass13device_kernelIN5flash11enable_sm90INS1_16FlashAttnFwdSm90INS1_25CollectiveMainloopFwdSm90ILi2EN4cute5tupleIJNS5_1CILi1EEES8_S8_EEENS6_IJNS7_ILi64EEESA_SA_EEELi512ENS_10bfloat16_tEfNS_4arch4Sm90ELb1ELb0ELb0ELb1ELb0ELb0ELb0ELb0ELb0ELb1ELb0ELb0EEENS1_21CollectiveEpilogueFwdINS6_IJSA_NS7_ILi512EEESA_EEES9_SC_SE_Li256ELb1ELb1ELb0ELb0EEENS1_36VarlenDynamicPersistentTileSchedulerILi64ELi64ELi256ELi128ELb0ELb1ELb1ELb1ELb1ELb1EEEEEEEEEvNT_6ParamsE)
        /*0578*/ 	.word	0x00000000


	//----- nvinfo : EIATTR_MIN_STACK_SIZE
	.align		4
.L_244:
        /*057c*/ 	.byte	0x04, 0x12
        /*057e*/ 	.short	(.L_246 - .L_245)
	.align		4
.L_245:
        /*0580*/ 	.word	index@(_ZN7cutlass13device_kernelIN5flash11enable_sm90INS1_16FlashAttnFwdSm90INS1_25CollectiveMainloopFwdSm90ILi2EN4cute5tupleIJNS5_1CILi1EEES8_S8_EEENS6_IJNS7_ILi64EEESA_SA_EEELi512ENS_10bfloat16_tEfNS_4arch4Sm90ELb1ELb0ELb0ELb1ELb0ELb1ELb0ELb0ELb0ELb1ELb0ELb0EEENS1_21CollectiveEpilogueFwdINS6_IJSA_NS7_ILi512EEESA_EEES9_SC_SE_Li256ELb1ELb1ELb0ELb0EEENS1_36VarlenDynamicPersistentTileSchedulerILi64ELi64ELi256ELi128ELb0ELb1ELb1ELb1ELb1ELb1EEEEEEEEEvNT_6ParamsE)
        /*0584*/ 	.word	0x00000000


	//----- nvinfo : EIATTR_MIN_STACK_SIZE
	.align		4
.L_246:
        /*0588*/ 	.byte	0x04, 0x12
        /*058a*/ 	.short	(.L_248 - .L_247)
	.align		4
.L_247:
        /*058c*/ 	.word	index@(_ZN7cutlass13device_kernelIN5flash11enable_sm90INS1_16FlashAttnFwdSm90INS1_25CollectiveMainloopFwdSm90ILi2EN4cute5tupleIJNS5_1CILi1EEES8_S8_EEENS6_IJNS7_ILi64EEESA_SA_EEELi512ENS_10bfloat16_tEfNS_4arch4Sm90ELb1ELb0ELb0ELb1ELb0ELb0ELb1ELb0ELb0ELb1ELb0ELb0EEENS1_21CollectiveEpilogueFwdINS6_IJSA_NS7_ILi512EEESA_EEES9_SC_SE_Li256ELb1ELb1ELb0ELb0EEENS1_36VarlenDynamicPersistentTileSchedulerILi64ELi64ELi256ELi128ELb0ELb1ELb1ELb1ELb1ELb1EEEEEEEEEvNT_6ParamsE)
        /*0590*/ 	.word	0x00000000


	//----- nvinfo : EIATTR_MIN_STACK_SIZE
	.align		4
.L_248:
        /*0594*/ 	.byte	0x04, 0x12
        /*0596*/ 	.short	(.L_250 - .L_249)
	.align		4
.L_249:
        /*0598*/ 	.word	index@(_ZN7cutlass13device_kernelIN5flash11enable_sm90INS1_16FlashAttnFwdSm90INS1_25CollectiveMainloopFwdSm90ILi2EN4cute5tupleIJNS5_1CILi1EEES8_S8_EEENS6_IJNS7_ILi64EEESA_SA_EEELi512ENS_10bfloat16_tEfNS_4arch4Sm90ELb1ELb0ELb0ELb1ELb0ELb1ELb1ELb0ELb0ELb1ELb0ELb0EEENS1_21CollectiveEpilogueFwdINS6_IJSA_NS7_ILi512EEESA_EEES9_SC_SE_Li256ELb1ELb1ELb0ELb0EEENS1_36VarlenDynamicPersistentTileSchedulerILi64ELi64ELi256ELi128ELb0ELb1ELb1ELb1ELb1ELb1EEEEEEEEEvNT_6ParamsE)
        /*059c*/ 	.word	0x00000000


	//----- nvinfo : EIATTR_MIN_STACK_SIZE
	.align		4
.L_250:
        /*05a0*/ 	.byte	0x04, 0x12
        /*05a2*/ 	.short	(.L_252 - .L_251)
	.align		4
.L_251:
        /*05a4*/ 	.word	index@(_ZN7cutlass13device_kernelIN5flash11enable_sm90INS1_16FlashAttnFwdSm90INS1_25CollectiveMainloopFwdSm90ILi2EN4cute5tupleIJNS5_1CILi1EEES8_S8_EEENS6_IJNS7_ILi128EEENS7_ILi96EEENS7_ILi64EEEEEELi256ENS_10bfloat16_tEfNS_4arch4Sm90ELb0ELb0ELb0ELb0ELb0ELb0ELb0ELb1ELb0ELb1ELb0ELb0EEENS1_21CollectiveEpilogueFwdINS6_IJSA_NS7_ILi256EEESB_EEES9_SE_SG_Li256ELb0ELb1ELb0ELb0EEENS1_29StaticPersistentTileSchedulerILb0EEEEEEEEEvNT_6ParamsE)
        /*05a8*/ 	.word	0x00000000


	//----- nvinfo : EIATTR_MIN_STACK_SIZE
	.align		4
.L_252:
        /*05ac*/ 	.byte	0x04, 0x12
        /*05ae*/ 	.short	(.L_254 - .L_253)
	.align		4
.L_253:
        /*05b0*/ 	.word	index@(_ZN7cutlass13device_kernelIN5flash11enable_sm90INS1_16FlashAttnFwdSm90INS1_25CollectiveMainloopFwdSm90ILi2EN4cute5tupleIJNS5_1CILi1EEES8_S8_EEENS6_IJNS7_ILi128EEENS7_ILi96EEENS7_ILi64EEEEEELi256ENS_10bfloat16_tEfNS_4arch4Sm90ELb0ELb0ELb0ELb0ELb0ELb0ELb1ELb1ELb0ELb1ELb0ELb0EEENS1_21CollectiveEpilogueFwdINS6_IJSA_NS7_ILi256EEESB_EEES9_SE_SG_Li256ELb0ELb1ELb0ELb0EEENS1_29StaticPersistentTileSchedulerILb0EEEEEEEEEvNT_6ParamsE)
        /*05b4*/ 	.word	0x00000000


	//----- nvinfo : EIATTR_MIN_STACK_SIZE
	.align		4
.L_254:
        /*05b8*/ 	.byte	0x04, 0x12
        /*05ba*/ 	.short	(.L_256 - .L_255)
	.align		4
.L_255:
        /*05bc*/ 	.word	index@(_ZN7cutlass13device_kernelIN5flash11enable_sm90INS1_16FlashAttnFwdSm90INS1_25CollectiveMainloopFwdSm90ILi2EN4cute5tupleIJNS5_1CILi1EEES8_S8_EEENS6_IJNS7_ILi128EEENS7_ILi96EEENS7_ILi64EEEEEELi256ENS_10bfloat16_tEfNS_4arch4Sm90ELb0ELb0ELb0ELb1ELb0ELb0ELb0ELb1ELb0ELb1ELb0ELb0EEENS1_21CollectiveEpilogueFwdINS6_IJSA_NS7_ILi256EEESB_EEES9_SE_SG_Li256ELb1ELb1ELb0ELb0EEENS1_36VarlenDynamicPersistentTileSchedulerILi128ELi96ELi256ELi128ELb0ELb1ELb1ELb0ELb1ELb1EEEEEEEEEvNT_6ParamsE)
        /*05c0*/ 	.word	0x00000000


	//----- nvinfo : EIATTR_MIN_STACK_SIZE
	.align		4
.L_256:
        /*05c4*/ 	.byte	0x04, 0x12
        /*05c6*/ 	.short	(.L_258 - .L_257)
	.align		4
.L_257:
        /*05c8*/ 	.word	index@(_ZN7cutlass13device_kernelIN5flash11enable_sm90INS1_16FlashAttnFwdSm90INS1_25CollectiveMainloopFwdSm90ILi2EN4cute5tupleIJNS5_1CILi1EEES8_S8_EEENS6_IJNS7_ILi128EEENS7_ILi96EEENS7_ILi64EEEEEELi256ENS_10bfloat16_tEfNS_4arch4Sm90ELb0ELb0ELb0ELb1ELb0ELb1ELb0ELb1ELb0ELb1ELb0ELb0EEENS1_21CollectiveEpilogueFwdINS6_IJSA_NS7_ILi256EEESB_EEES9_SE_SG_Li256ELb1ELb1ELb0ELb0EEENS1_36VarlenDynamicPersistentTileSchedulerILi128ELi96ELi256ELi128ELb0ELb1ELb1ELb0ELb1ELb1EEEEEEEEEvNT_6ParamsE)
        /*05cc*/ 	.word	0x00000000


	//----- nvinfo : EIATTR_MIN_STACK_SIZE
	.align		4
.L_258:
        /*05d0*/ 	.byte	0x04, 0x12
        /*05d2*/ 	.short	(.L_260 - .L_259)
	.align		4
.L_259:
        /*05d4*/ 	.word	index@(_ZN7cutlass13device_kernelIN5flash11enable_sm90INS1_16FlashAttnFwdSm90INS1_25CollectiveMainloopFwdSm90ILi2EN4cute5tupleIJNS5_1CILi1EEES8_S8_EEENS6_IJNS7_ILi128EEENS7_ILi96EEENS7_ILi64EEEEEELi256ENS_10bfloat16_tEfNS_4arch4Sm90ELb0ELb0ELb0ELb1ELb0ELb0ELb1ELb1ELb0ELb1ELb0ELb0EEENS1_21CollectiveEpilogueFwdINS6_IJSA_NS7_ILi256EEESB_EEES9_SE_SG_Li256ELb1ELb1ELb0ELb0EEENS1_36VarlenDynamicPersistentTileSchedulerILi128ELi96ELi256ELi128ELb0ELb1ELb1ELb0ELb1ELb1EEEEEEEEEvNT_6ParamsE)
        /*05d8*/ 	.word	0x00000000


	//----- nvinfo : EIATTR_MIN_STACK_SIZE
	.align		4
.L_260:
        /*05dc*/ 	.byte	0x04, 0x12
        /*05de*/ 	.short	(.L_262 - .L_261)
	.align		4
.L_261:
        /*05e0*/ 	.word	index@(_ZN7cutlass13device_kernelIN5flash11enable_sm90INS1_16FlashAttnFwdSm90INS1_25CollectiveMainloopFwdSm90ILi2EN4cute5tupleIJNS5_1CILi1EEES8_S8_EEENS6_IJNS7_ILi128EEENS7_ILi96EEENS7_ILi64EEEEEELi256ENS_10bfloat16_tEfNS_4arch4Sm90ELb0ELb0ELb0ELb1ELb0ELb1ELb1ELb1ELb0ELb1ELb0ELb0EEENS1_21CollectiveEpilogueFwdINS6_IJSA_NS7_ILi256EEESB_EEES9_SE_SG_Li256ELb1ELb1ELb0ELb0EEENS1_36VarlenDynamicPersistentTileSchedulerILi128ELi96ELi256ELi128ELb0ELb1ELb1ELb0ELb1ELb1EEEEEEEEEvNT_6ParamsE)
        /*05e4*/ 	.word	0x00000000


	//----- nvinfo : EIATTR_MIN_STACK_SIZE
	.align		4
.L_262:
        /*05e8*/ 	.byte	0x04, 0x12
        /*05ea*/ 	.short	(.L_264 - .L_263)
	.align		4
.L_263:
        /*05ec*/ 	.word	index@(_ZN7cutlass13device_kernelIN5flash11enable_sm90INS1_16FlashAttnFwdSm90INS1_25CollectiveMainloopFwdSm90ILi2EN4cute5tupleIJNS5_1CILi1EEES8_S8_EEENS6_IJNS7_ILi128EEENS7_ILi96EEENS7_ILi64EEEEEELi256ENS_10bfloat16_tEfNS_4arch4Sm90ELb0ELb1ELb0ELb0ELb0ELb0ELb0ELb1ELb0ELb1ELb0ELb0EEENS1_21CollectiveEpilogueFwdINS6_IJSA_NS7_ILi256EEESB_EEES9_SE_SG_Li256ELb0ELb1ELb0ELb0EEENS1_30DynamicPersistentTileSchedulerILi256ELi128ELb0ELb1ELb1EEEEEEEEEvNT_6ParamsE)
        /*05f0*/ 	.word	0x00000000


	//----- nvinfo : EIATTR_MIN_STACK_SIZE
	.align		4
.L_264:
        /*05f4*/ 	.byte	0x04, 0x12
        /*05f6*/ 	.short	(.L_266 - .L_265)
	.align		4
.L_265:
        /*05f8*/ 	.word	index@(_ZN7cutlass13device_kernelIN5flash11enable_sm90INS1_16FlashAttnFwdSm90INS1_25CollectiveMainloopFwdSm90ILi2EN4cute5tupleIJNS5_1CILi1EEES8_S8_EEENS6_IJNS7_ILi128EEENS7_ILi96EEENS7_ILi64EEEEEELi256ENS_10bfloat16_tEfNS_4arch4Sm90ELb0ELb1ELb0ELb0ELb0ELb0ELb1ELb1ELb0ELb1ELb0ELb0EEENS1_21CollectiveEpilogueFwdINS6_IJSA_NS7_ILi256EEESB_EEES9_SE_SG_Li256ELb0ELb1ELb0ELb0EEENS1_30DynamicPersistentTileSchedulerILi256ELi128ELb0ELb1ELb1EEEEEEEEEvNT_6ParamsE)
        /*05fc*/ 	.word	0x00000000


	//----- nvinfo : EIATTR_MIN_STACK_SIZE
	.align		4
.L_266:
        /*0600*/ 	.byte	0x04, 0x12
        /*0602*/ 	.short	(.L_268 - .L_267)
	.align		4
.L_267:
        /*0604*/ 	.word	index@(_ZN7cutlass13device_kernelIN5flash11enable_sm90INS1_16FlashAttnFwdSm90INS1_25CollectiveMainloopFwdSm90ILi2EN4cute5tupleIJNS5_1CILi1EEES8_S8_EEENS6_IJNS7_ILi128EEENS7_ILi96EEENS7_ILi64EEEEEELi256ENS_10bfloat16_tEfNS_4arch4Sm90ELb0ELb1ELb0ELb1ELb0ELb0ELb0ELb1ELb0ELb1ELb0ELb0EEENS1_21CollectiveEpilogueFwdINS6_IJSA_NS7_ILi256EEESB_EEES9_SE_SG_Li256ELb1ELb1ELb0ELb0EEENS1_36VarlenDynamicPersistentTileSchedulerILi128ELi96ELi256ELi128ELb0ELb1ELb1ELb1ELb0ELb1EEEEEEEEEvNT_6ParamsE)
        /*0608*/ 	.word	0x00000000


	//----- nvinfo : EIATTR_MIN_STACK_SIZE
	.align		4
.L_268:
        /*060c*/ 	.byte	0x04, 0x12
        /*060e*/ 	.short	(.L_270 - .L_269)
	.align		4
.L_269:
        /*0610*/ 	.word	index@(_ZN7cutlass13device_kernelIN5flash11enable_sm90INS1_16FlashAttnFwdSm90INS1_25CollectiveMainloopFwdSm90ILi2EN4cute5tupleIJNS5_1CILi1EEES8_S8_EEENS6_IJNS7_ILi128EEENS7_ILi96EEENS7_ILi64EEEEEELi256ENS_10bfloat16_tEfNS_4arch4Sm90ELb0ELb1ELb0ELb1ELb0ELb1ELb0ELb1ELb0ELb1ELb0ELb0EEENS1_21CollectiveEpilogueFwdINS6_IJSA_NS7_ILi256EEESB_EEES9_SE_SG_Li256ELb1ELb1ELb0ELb0EEENS1_36VarlenDynamicPersistentTileSchedulerILi128ELi96ELi256ELi128ELb0ELb1ELb1ELb1ELb0ELb1EEEEEEEEEvNT_6ParamsE)
        /*0614*/ 	.word	0x00000000


	//----- nvinfo : EIATTR_MIN_STACK_SIZE
	.align		4
.L_270:
        /*0618*/ 	.byte	0x04, 0x12
        /*061a*/ 	.short	(.L_272 - .L_271)
	.align		4
.L_271:
        /*061c*/ 	.word	index@(_ZN7cutlass13device_kernelIN5flash11enable_sm90INS1_16FlashAttnFwdSm90INS1_25CollectiveMainloopFwdSm90ILi2EN4cute5tupleIJNS5_1CILi1EEES8_S8_EEENS6_IJNS7_ILi128EEENS7_ILi96EEENS7_ILi64EEEEEELi256ENS_10bfloat16_tEfNS_4arch4Sm90ELb0ELb1ELb0ELb1ELb0ELb0ELb1ELb1ELb0ELb1ELb0ELb0EEENS1_21CollectiveEpilogueFwdINS6_IJSA_NS7_ILi256EEESB_EEES9_SE_SG_Li256ELb1ELb1ELb0ELb0EEENS1_36VarlenDynamicPersistentTileSchedulerILi128ELi96ELi256ELi128ELb0ELb1ELb1ELb1ELb0ELb1EEEEEEEEEvNT_6ParamsE)
        /*0620*/ 	.word	0x00000000


	//----- nvinfo : EIATTR_MIN_STACK_SIZE
	.align		4
.L_272:
        /*0624*/ 	.byte	0x04, 0x12
        /*0626*/ 	.short	(.L_274 - .L_273)
	.align		4
.L_273:
        /*0628*/ 	.word	index@(_ZN7cutlass13device_kernelIN5flash11enable_sm90INS1_16FlashAttnFwdSm90INS1_25CollectiveMainloopFwdSm90ILi2EN4cute5tupleIJNS5_1CILi1EEES8_S8_EEENS6_IJNS7_ILi128EEENS7_ILi96EEENS7_ILi64EEEEEELi256ENS_10bfloat16_tEfNS_4arch4Sm90ELb0ELb1ELb0ELb1ELb0ELb1ELb1ELb1ELb0ELb1ELb0ELb0EEENS1_21CollectiveEpilogueFwdINS6_IJSA_NS7_ILi256EEESB_EEES9_SE_SG_Li256ELb1ELb1ELb0ELb0EEENS1_36VarlenDynamicPersistentTileSchedulerILi128ELi96ELi256ELi128ELb0ELb1ELb1ELb1ELb0ELb1EEEEEEEEEvNT_6ParamsE)
        /*062c*/ 	.word	0x00000000


	//----- nvinfo : EIATTR_MIN_STACK_SIZE
	.align		4
.L_274:
        /*0630*/ 	.byte	0x04, 0x12
        /*0632*/ 	.short	(.L_276 - .L_275)
	.align		4
.L_275:
        /*0634*/ 	.word	index@(_ZN7cutlass13device_kernelIN5flash11enable_sm90INS1_16FlashAttnFwdSm90INS1_25CollectiveMainloopFwdSm90ILi2EN4cute5tupleIJNS5_1CILi1EEES8_S8_EEENS6_IJNS7_ILi128EEENS7_ILi96EEENS7_ILi64EEEEEELi256ENS_10bfloat16_tEfNS_4arch4Sm90ELb1ELb0ELb0ELb0ELb0ELb0ELb0ELb1ELb0ELb1ELb0ELb0EEENS1_21CollectiveEpilogueFwdINS6_IJSA_NS7_ILi256EEESB_EEES9_SE_SG_Li256ELb0ELb1ELb0ELb0EEENS1_30DynamicPersistentTileSchedulerILi256ELi128ELb0ELb1ELb1EEEEEEEEEvNT_6ParamsE)
        /*0638*/ 	.word	0x00000000


	//----- nvinfo : EIATTR_MIN_STACK_SIZE
	.align		4
.L_276:
        /*063c*/ 	.byte	0x04, 0x12
        /*063e*/ 	.short	(.L_278 - .L_277)
	.align		4
.L_277:
        /*0640*/ 	.word	index@(_ZN7cutlass13device_kernelIN5flash11enable_sm90INS1_16FlashAttnFwdSm90INS1_25CollectiveMainloopFwdSm90ILi2EN4cute5tupleIJNS5_1CILi1EEES8_S8_EEENS6_IJNS7_ILi128EEENS7_ILi96EEENS7_ILi64EEEEEELi256ENS_10bfloat16_tEfNS_4arch4Sm90ELb1ELb0ELb0ELb0ELb0ELb0ELb1ELb1ELb0ELb1ELb0ELb0EEENS1_21CollectiveEpilogueFwdINS6_IJSA_NS7_ILi256EEESB_EEES9_SE_SG_Li256ELb0ELb1ELb0ELb0EEENS1_30DynamicPersistentTileSchedulerILi256ELi128ELb0ELb1ELb1EEEEEEEEEvNT_6ParamsE)
        /*0644*/ 	.word	0x00000000


	//----- nvinfo : EIATTR_MIN_STACK_SIZE
	.align		4
.L_278:
        /*0648*/ 	.byte	0x04, 0x12
        /*064a*/ 	.short	(.L_280 - .L_279)
	.align		4
.L_279:
        /*064c*/ 	.word	index@(_ZN7cutlass13device_kernelIN5flash11enable_sm90INS1_16FlashAttnFwdSm90INS1_25CollectiveMainloopFwdSm90ILi2EN4cute5tupleIJNS5_1CILi1EEES8_S8_EEENS6_IJNS7_ILi128EEENS7_ILi96EEENS7_ILi64EEEEEELi256ENS_10bfloat16_tEfNS_4arch4Sm90ELb1ELb0ELb0ELb1ELb0ELb0ELb0ELb1ELb0ELb1ELb0ELb0EEENS1_21CollectiveEpilogueFwdINS6_IJSA_NS7_ILi256EEESB_EEES9_SE_SG_Li256ELb1ELb1ELb0ELb0EEENS1_36VarlenDynamicPersistentTileSchedulerILi128ELi96ELi256ELi128ELb0ELb1ELb1ELb1ELb1ELb1EEEEEEEEEvNT_6ParamsE)
        /*0650*/ 	.word	0x00000000


	//----- nvinfo : EIATTR_MIN_STACK_SIZE
	.align		4
.L_280:
        /*0654*/ 	.byte	0x04, 0x12
        /*0656*/ 	.short	(.L_282 - .L_281)
	.align		4
.L_281:
        /*0658*/ 	.word	index@(_ZN7cutlass13device_kernelIN5flash11enable_sm90INS1_16FlashAttnFwdSm90INS1_25CollectiveMainloopFwdSm90ILi2EN4cute5tupleIJNS5_1CILi1EEES8_S8_EEENS6_IJNS7_ILi128EEENS7_ILi96EEENS7_ILi64EEEEEELi256ENS_10bfloat16_tEfNS_4arch4Sm90ELb1ELb0ELb0ELb1ELb0ELb1ELb0ELb1ELb0ELb1ELb0ELb0EEENS1_21CollectiveEpilogueFwdINS6_IJSA_NS7_ILi256EEESB_EEES9_SE_SG_Li256ELb1ELb1ELb0ELb0EEENS1_36VarlenDynamicPersistentTileSchedulerILi128ELi96ELi256ELi128ELb0ELb1ELb1ELb1ELb1ELb1EEEEEEEEEvNT_6ParamsE)
        /*065c*/ 	.word	0x00000000


	//----- nvinfo : EIATTR_MIN_STACK_SIZE
	.align		4
.L_282:
        /*0660*/ 	.byte	0x04, 0x12
        /*0662*/ 	.short	(.L_284 - .L_283)
	.align		4
.L_283:
        /*0664*/ 	.word	index@(_ZN7cutlass13device_kernelIN5flash11enable_sm90INS1_16FlashAttnFwdSm90INS1_25CollectiveMainloopFwdSm90ILi2EN4cute5tupleIJNS5_1CILi1EEES8_S8_EEENS6_IJNS7_ILi128EEENS7_ILi96EEENS7_ILi64EEEEEELi256ENS_10bfloat16_tEfNS_4arch4Sm90ELb1ELb0ELb0ELb1ELb0ELb0ELb1ELb1ELb0ELb1ELb0ELb0EEENS1_21CollectiveEpilogueFwdINS6_IJSA_NS7_ILi256EEESB_EEES9_SE_SG_Li256ELb1ELb1ELb0ELb0EEENS1_36VarlenDynamicPersistentTileSchedulerILi128ELi96ELi256ELi128ELb0ELb1ELb1ELb1ELb1ELb1EEEEEEEEEvNT_6ParamsE)
        /*0668*/ 	.word	0x00000000


	//----- nvinfo : EIATTR_MIN_STACK_SIZE
	.align		4
.L_284:
        /*066c*/ 	.byte	0x04, 0x12
        /*066e*/ 	.short	(.L_286 - .L_285)
	.align		4
.L_285:
        /*0670*/ 	.word	index@(_ZN7cutlass13device_kernelIN5flash11enable_sm90INS1_16FlashAttnFwdSm90INS1_25CollectiveMainloopFwdSm90ILi2EN4cute5tupleIJNS5_1CILi1EEES8_S8_EEENS6_IJNS7_ILi128EEENS7_ILi96EEENS7_ILi64EEEEEELi256ENS_10bfloat16_tEfNS_4arch4Sm90ELb1ELb0ELb0ELb1ELb0ELb1ELb1ELb1ELb0ELb1ELb0ELb0EEENS1_21CollectiveEpilogueFwdINS6_IJSA_NS7_ILi256EEESB_EEES9_SE_SG_Li256ELb1ELb1ELb0ELb0EEENS1_36VarlenDynamicPersistentTileSchedulerILi128ELi96ELi256ELi128ELb0ELb1ELb1ELb1ELb1ELb1EEEEEEEEEvNT_6ParamsE)
        /*0674*/ 	.word	0x00000000
.L_286:


//--------------------- .nv.compat                --------------------------
	.section	.nv.compat,"",@"SHT_CUDA_COMPAT_INFO"
	.align	4
        /*0000*/ 	.byte	0x02, 0x09, 0x01, 0x00, 0x02, 0x02, 0x01, 0x00, 0x02, 0x05, 0x05, 0x00, 0x03, 0x07, 0x01, 0x01
        /*0010*/ 	.byte	0x02, 0x03, 0x00, 0x00, 0x02, 0x06, 0x01, 0x00, 0x04, 0x0b, 0x08, 0x00, 0x00, 0x00, 0x00, 0x00
        /*0020*/ 	.byte	0x00, 0x00, 0x00, 0x00


//--------------------- .nv.info._ZN7cutlass13device_kernelIN5flash11enable_sm90INS1_16FlashAttnFwdSm90INS1_25CollectiveMainloopFwdSm90ILi2EN4cute5tupleIJNS5_1CILi1EEES8_S8_EEENS6_IJNS7_ILi128EEESA_NS7_ILi192EEEEEELi128ENS_10bfloat16_tEfNS_4arch4Sm90ELb0ELb0ELb0ELb0ELb0ELb0ELb0ELb1ELb1ELb1ELb0ELb0EEENS1_21CollectiveEpilogueFwdINS6_IJSA_SA_SA_EEES9_SD_SF_Li256ELb0ELb1ELb0ELb0EEENS1_29StaticPersistentTileSchedulerILb0EEEEEEEEEvNT_6ParamsE --------------------------
	.section	.nv.info._ZN7cutlass13device_kernelIN5flash11enable_sm90INS1_16FlashAttnFwdSm90INS1_25CollectiveMainloopFwdSm90ILi2EN4cute5tupleIJNS5_1CILi1EEES8_S8_EEENS6_IJNS7_ILi128EEESA_NS7_ILi192EEEEEELi128ENS_10bfloat16_tEfNS_4arch4Sm90ELb0ELb0ELb0ELb0ELb0ELb0ELb0ELb1ELb1ELb1ELb0ELb0EEENS1_21CollectiveEpilogueFwdINS6_IJSA_SA_SA_EEES9_SD_SF_Li256ELb0ELb1ELb0ELb0EEENS1_29StaticPersistentTileSchedulerILb0EEEEEEEEEvNT_6ParamsE,"",@"SHT_CUDA_INFO"
	.sectionflags	@""
	.align	4


	//----- nvinfo : EIATTR_CUDA_API_VERSION
	.align		4
        /*0000*/ 	.byte	0x04, 0x37
        /*0002*/ 	.short	(.L_288 - .L_287)
.L_287:
        /*0004*/ 	.word	0x00000082


	//----- nvinfo : EIATTR_KPARAM_INFO
	.align		4
.L_288:
        /*0008*/ 	.byte	0x04, 0x17
        /*000a*/ 	.short	(.L_290 - .L_289)
.L_289:
        /*000c*/ 	.word	0x00000000
        /*0010*/ 	.short	0x0000
        /*0012*/ 	.short	0x0000
        /*0014*/ 	.byte	0x00, 0xf0, 0x01, 0x28


	//----- nvinfo : EIATTR_SPARSE_MMA_MASK
	.align		4
.L_290:
        /*0018*/ 	.byte	0x03, 0x50
        /*001a*/ 	.short	0x0000


	//----- nvinfo : EIATTR_MAXREG_COUNT
	.align		4
        /*001c*/ 	.byte	0x03, 0x1b
        /*001e*/ 	.short	0x00a8


	//----- nvinfo : EIATTR_MERCURY_ISA_VERSION
	.align		4
        /*0020*/ 	.byte	0x03, 0x5f
        /*0022*/ 	.short	0x0101


	//----- nvinfo : EIATTR_VRC_CTA_INIT_COUNT
	.align		4
        /*0024*/ 	.byte	0x02, 0x4a
	.zero		1
	.zero		1


	//----- nvinfo : EIATTR_EXIT_INSTR_OFFSETS
	.align		4
        /*0028*/ 	.byte	0x04, 0x1c
        /*002a*/ 	.short	(.L_292 - .L_291)


	//   ....[0]....
.L_291:
        /*002c*/ 	.word	0x00000010


	//----- nvinfo : EIATTR_MAX_THREADS
	.align		4
.L_292:
        /*0030*/ 	.byte	0x04, 0x05
        /*0032*/ 	.short	(.L_294 - .L_293)
.L_293:
        /*0034*/ 	.word	0x00000180
        /*0038*/ 	.word	0x00000001
        /*003c*/ 	.word	0x00000001


	//----- nvinfo : EIATTR_CBANK_PARAM_SIZE
	.align		4
.L_294:
        /*0040*/ 	.byte	0x03, 0x19
        /*0042*/ 	.short	0x0a00


	//----- nvinfo : EIATTR_PARAM_CBANK
	.align		4
        /*0044*/ 	.byte	0x04, 0x0a
        /*0046*/ 	.short	(.L_296 - .L_295)
	.align		4
.L_295:
        /*0048*/ 	.word	index@(.nv.constant0._ZN7cutlass13device_kernelIN5flash11enable_sm90INS1_16FlashAttnFwdSm90INS1_25CollectiveMainloopFwdSm90ILi2EN4cute5tupleIJNS5_1CILi1EEES8_S8_EEENS6_IJNS7_ILi128EEESA_NS7_ILi192EEEEEELi128ENS_10bfloat16_tEfNS_4arch4Sm90ELb0ELb0ELb0ELb0ELb0ELb0ELb0ELb1ELb1ELb1ELb0ELb0EEENS1_21CollectiveEpilogueFwdINS6_IJSA_SA_SA_EEES9_SD_SF_Li256ELb0ELb1ELb0ELb0EEENS1_29StaticPersistentTileSchedulerILb0EEEEEEEEEvNT_6ParamsE)
        /*004c*/ 	.short	0x0380
        /*004e*/ 	.short	0x0a00


	//----- nvinfo : EIATTR_SW_WAR
	.align		4
.L_296:
        /*0050*/ 	.byte	0x04, 0x36
        /*0052*/ 	.short	(.L_298 - .L_297)
.L_297:
        /*0054*/ 	.word	0x00000008
.L_298:


//--------------------- .nv.info._ZN7cutlass13device_kernelIN5flash11enable_sm90INS1_16FlashAttnFwdSm90INS1_25CollectiveMainloopFwdSm90ILi2EN4cute5tupleIJNS5_1CILi2EEENS7_ILi1EEES9_EEENS6_IJNS7_ILi128EEESB_NS7_ILi192EEEEEELi128ENS_10bfloat16_tEfNS_4arch4Sm90ELb0ELb0ELb0ELb0ELb0ELb0ELb0ELb1ELb1ELb1ELb0ELb0EEENS1_21CollectiveEpilogueFwdINS6_IJSB_SB_SB_EEESA_SE_SG_Li256ELb0ELb1ELb0ELb0EEENS1_29StaticPersistentTileSchedulerILb0EEEEEEEEEvNT_6ParamsE --------------------------
	.section	.nv.info._ZN7cutlass13device_kernelIN5flash11enable_sm90INS1_16FlashAttnFwdSm90INS1_25CollectiveMainloopFwdSm90ILi2EN4cute5tupleIJNS5_1CILi2EEENS7_ILi1EEES9_EEENS6_IJNS7_ILi128EEESB_NS7_ILi192EEEEEELi128ENS_10bfloat16_tEfNS_4arch4Sm90ELb0ELb0ELb0ELb0ELb0ELb0ELb0ELb1ELb1ELb1ELb0ELb0EEENS1_21CollectiveEpilogueFwdINS6_IJSB_SB_SB_EEESA_SE_SG_Li256ELb0ELb1ELb0ELb0EEENS1_29StaticPersistentTileSchedulerILb0EEEEEEEEEvNT_6ParamsE,"",@"SHT_CUDA_INFO"
	.sectionflags	@""
	.align	4


	//----- nvinfo : EIATTR_CUDA_API_VERSION
	.align		4
        /*0000*/ 	.byte	0x04, 0x37
        /*0002*/ 	.short	(.L_300 - .L_299)
.L_299:
        /*0004*/ 	.word	0x00000082


	//----- nvinfo : EIATTR_KPARAM_INFO
	.align		4
.L_300:
        /*0008*/ 	.byte	0x04, 0x17
        /*000a*/ 	.short	(.L_302 - .L_301)
.L_301:
        /*000c*/ 	.word	0x00000000
        /*0010*/ 	.short	0x0000
        /*0012*/ 	.short	0x0000
        /*0014*/ 	.byte	0x00, 0xf0, 0x01, 0x28


	//----- nvinfo : EIATTR_SPARSE_MMA_MASK
	.align		4
.L_302:
        /*0018*/ 	.byte	0x03, 0x50
        /*001a*/ 	.short	0x0000


	//----- nvinfo : EIATTR_MAXREG_COUNT
	.align		4
        /*001c*/ 	.byte	0x03, 0x1b
        /*001e*/ 	.short	0x00a8


	//----- nvinfo : EIATTR_MERCURY_ISA_VERSION
	.align		4
        /*0020*/ 	.byte	0x03, 0x5f
        /*0022*/ 	.short	0x0101


	//----- nvinfo : EIATTR_VRC_CTA_INIT_COUNT
	.align		4
        /*0024*/ 	.byte	0x02, 0x4a
	.zero		1
	.zero		1


	//----- nvinfo : EIATTR_EXIT_INSTR_OFFSETS
	.align		4
        /*0028*/ 	.byte	0x04, 0x1c
        /*002a*/ 	.short	(.L_304 - .L_303)


	//   ....[0]....
.L_303:
        /*002c*/ 	.word	0x00000010


	//----- nvinfo : EIATTR_MAX_THREADS
	.align		4
.L_304:
        /*0030*/ 	.byte	0x04, 0x05
        /*0032*/ 	.short	(.L_306 - .L_305)
.L_305:
        /*0034*/ 	.word	0x00000180
        /*0038*/ 	.word	0x00000001
        /*003c*/ 	.word	0x00000001


	//----- nvinfo : EIATTR_CBANK_PARAM_SIZE
	.align		4
.L_306:
        /*0040*/ 	.byte	0x03, 0x19
        /*0042*/ 	.short	0x0a00


	//----- nvinfo : EIATTR_PARAM_CBANK
	.align		4
        /*0044*/ 	.byte	0x04, 0x0a
        /*0046*/ 	.short	(.L_308 - .L_307)
	.align		4
.L_307:
        /*0048*/ 	.word	index@(.nv.constant0._ZN7cutlass13device_kernelIN5flash11enable_sm90INS1_16FlashAttnFwdSm90INS1_25CollectiveMainloopFwdSm90ILi2EN4cute5tupleIJNS5_1CILi2EEENS7_ILi1EEES9_EEENS6_IJNS7_ILi128EEESB_NS7_ILi192EEEEEELi128ENS_10bfloat16_tEfNS_4arch4Sm90ELb0ELb0ELb0ELb0ELb0ELb0ELb0ELb1ELb1ELb1ELb0ELb0EEENS1_21CollectiveEpilogueFwdINS6_IJSB_SB_SB_EEESA_SE_SG_Li256ELb0ELb1ELb0ELb0EEENS1_29StaticPersistentTileSchedulerILb0EEEEEEEEEvNT_6ParamsE)
        /*004c*/ 	.short	0x0380
        /*004e*/ 	.short	0x0a00


	//----- nvinfo : EIATTR_SW_WAR
	.align		4
.L_308:
        /*0050*/ 	.byte	0x04, 0x36
        /*0052*/ 	.short	(.L_310 - .L_309)
.L_309:
        /*0054*/ 	.word	0x00000008
.L_310:


//--------------------- .nv.info._ZN7cutlass13device_kernelIN5flash11enable_sm90INS1_16FlashAttnFwdSm90INS1_25CollectiveMainloopFwdSm90ILi2EN4cute5tupleIJNS5_1CILi1EEES8_S8_EEENS6_IJNS7_ILi128EEESA_NS7_ILi192EEEEEELi128ENS_10bfloat16_tEfNS_4arch4Sm90ELb0ELb0ELb0ELb1ELb0ELb0ELb0ELb1ELb1ELb1ELb0ELb0EEENS1_21CollectiveEpilogueFwdINS6_IJSA_SA_SA_EEES9_SD_SF_Li256ELb1ELb1ELb0ELb0EEENS1_36VarlenDynamicPersistentTileSchedulerILi128ELi128ELi256ELi128ELb0ELb1ELb1ELb0ELb1ELb1EEEEEEEEEvNT_6ParamsE --------------------------
	.section	.nv.info._ZN7cutlass13device_kernelIN5flash11enable_sm90INS1_16FlashAttnFwdSm90INS1_25CollectiveMainloopFwdSm90ILi2EN4cute5tupleIJNS5_1CILi1EEES8_S8_EEENS6_IJNS7_ILi128EEESA_NS7_ILi192EEEEEELi128ENS_10bfloat16_tEfNS_4arch4Sm90ELb0ELb0ELb0ELb1ELb0ELb0ELb0ELb1ELb1ELb1ELb0ELb0EEENS1_21CollectiveEpilogueFwdINS6_IJSA_SA_SA_EEES9_SD_SF_Li256ELb1ELb1ELb0ELb0EEENS1_36VarlenDynamicPersistentTileSchedulerILi128ELi128ELi256ELi128ELb0ELb1ELb1ELb0ELb1ELb1EEEEEEEEEvNT_6ParamsE,"",@"SHT_CUDA_INFO"
	.sectionflags	@""
	.align	4


	//----- nvinfo : EIATTR_CUDA_API_VERSION
	.align		4
        /*0000*/ 	.byte	0x04, 0x37
        /*0002*/ 	.short	(.L_312 - .L_311)
.L_311:
        /*0004*/ 	.word	0x00000082


	//----- nvinfo : EIATTR_KPARAM_INFO
	.align		4
.L_312:
        /*0008*/ 	.byte	0x04, 0x17
        /*000a*/ 	.short	(.L_314 - .L_313)
.L_313:
        /*000c*/ 	.word	0x00000000
        /*0010*/ 	.short	0x0000
        /*0012*/ 	.short	0x0000
        /*0014*/ 	.byte	0x00, 0xf0, 0x01, 0x2a


	//----- nvinfo : EIATTR_SPARSE_MMA_MASK
	.align		4
.L_314:
        /*0018*/ 	.byte	0x03, 0x50
        /*001a*/ 	.short	0x0000


	//----- nvinfo : EIATTR_MAXREG_COUNT
	.align		4
        /*001c*/ 	.byte	0x03, 0x1b
        /*001e*/ 	.short	0x00a8


	//----- nvinfo : EIATTR_MERCURY_ISA_VERSION
	.align		4
        /*0020*/ 	.byte	0x03, 0x5f
        /*0022*/ 	.short	0x0101


	//----- nvinfo : EIATTR_VRC_CTA_INIT_COUNT
	.align		4
        /*0024*/ 	.byte	0x02, 0x4a
	.zero		1
	.zero		1


	//----- nvinfo : EIATTR_EXIT_INSTR_OFFSETS
	.align		4
        /*0028*/ 	.byte	0x04, 0x1c
        /*002a*/ 	.short	(.L_316 - .L_315)


	//   ....[0]....
.L_315:
        /*002c*/ 	.word	0x00000010


	//----- nvinfo : EIATTR_MAX_THREADS
	.align		4
.L_316:
        /*0030*/ 	.byte	0x04, 0x05
        /*0032*/ 	.short	(.L_318 - .L_317)
.L_317:
        /*0034*/ 	.word	0x00000180
        /*0038*/ 	.word	0x00000001
        /*003c*/ 	.word	0x00000001


	//----- nvinfo : EIATTR_CBANK_PARAM_SIZE
	.align		4
.L_318:
        /*0040*/ 	.byte	0x03, 0x19
        /*0042*/ 	.short	0x0a80


	//----- nvinfo : EIATTR_PARAM_CBANK
	.align		4
        /*0044*/ 	.byte	0x04, 0x0a
        /*0046*/ 	.short	(.L_320 - .L_319)
	.align		4
.L_319:
        /*0048*/ 	.word	index@(.nv.constant0._ZN7cutlass13device_kernelIN5flash11enable_sm90INS1_16FlashAttnFwdSm90INS1_25CollectiveMainloopFwdSm90ILi2EN4cute5tupleIJNS5_1CILi1EEES8_S8_EEENS6_IJNS7_ILi128EEESA_NS7_ILi192EEEEEELi128ENS_10bfloat16_tEfNS_4arch4Sm90ELb0ELb0ELb0ELb1ELb0ELb0ELb0ELb1ELb1ELb1ELb0ELb0EEENS1_21CollectiveEpilogueFwdINS6_IJSA_SA_SA_EEES9_SD_SF_Li256ELb1ELb1ELb0ELb0EEENS1_36VarlenDynamicPersistentTileSchedulerILi128ELi128ELi256ELi128ELb0ELb1ELb1ELb0ELb1ELb1EEEEEEEEEvNT_6ParamsE)
        /*004c*/ 	.short	0x0380
        /*004e*/ 	.short	0x0a80


	//----- nvinfo : EIATTR_SW_WAR
	.align		4
.L_320:
        /*0050*/ 	.byte	0x04, 0x36
        /*0052*/ 	.short	(.L_322 - .L_321)
.L_321:
        /*0054*/ 	.word	0x00000008
.L_322:


//--------------------- .nv.info._ZN7cutlass13device_kernelIN5flash11enable_sm90INS1_16FlashAttnFwdSm90INS1_25CollectiveMainloopFwdSm90ILi2EN4cute5tupleIJNS5_1CILi1EEES8_S8_EEENS6_IJNS7_ILi128EEESA_NS7_ILi192EEEEEELi128ENS_10bfloat16_tEfNS_4arch4Sm90ELb0ELb0ELb0ELb1ELb0ELb1ELb0ELb1ELb1ELb1ELb0ELb0EEENS1_21CollectiveEpilogueFwdINS6_IJSA_SA_SA_EEES9_SD_SF_Li256ELb1ELb1ELb0ELb0EEENS1_36VarlenDynamicPersistentTileSchedulerILi128ELi128ELi256ELi128ELb0ELb1ELb1ELb0ELb1ELb1EEEEEEEEEvNT_6ParamsE --------------------------
	.section	.nv.info._ZN7cutlass13device_kernelIN5flash11enable_sm90INS1_16FlashAttnFwdSm90INS1_25CollectiveMainloopFwdSm90ILi2EN4cute5tupleIJNS5_1CILi1EEES8_S8_EEENS6_IJNS7_ILi128EEESA_NS7_ILi192EEEEEELi128ENS_10bfloat16_tEfNS_4arch4Sm90ELb0ELb0ELb0ELb1ELb0ELb1ELb0ELb1ELb1ELb1ELb0ELb0EEENS1_21CollectiveEpilogueFwdINS6_IJSA_SA_SA_EEES9_SD_SF_Li256ELb1ELb1ELb0ELb0EEENS1_36VarlenDynamicPersistentTileSchedulerILi128ELi128ELi256ELi128ELb0ELb1ELb1ELb0ELb1ELb1EEEEEEEEEvNT_6ParamsE,"",@"SHT_CUDA_INFO"
	.sectionflags	@""
	.align	4


	//----- nvinfo : EIATTR_CUDA_API_VERSION
	.align		4
        /*0000*/ 	.byte	0x04, 0x37
        /*0002*/ 	.short	(.L_324 - .L_323)
.L_323:
        /*0004*/ 	.word	0x00000082


	//----- nvinfo : EIATTR_KPARAM_INFO
	.align		4
.L_324:
        /*0008*/ 	.byte	0x04, 0x17
        /*000a*/ 	.short	(.L_326 - .L_325)
.L_325:
        /*000c*/ 	.word	0x00000000
        /*0010*/ 	.short	0x0000
        /*0012*/ 	.short	0x0000
        /*0014*/ 	.byte	0x00, 0xf0, 0x01, 0x2a


	//----- nvinfo : EIATTR_SPARSE_MMA_MASK
	.align		4
.L_326:
        /*0018*/ 	.byte	0x03, 0x50
        /*001a*/ 	.short	0x0000


	//----- nvinfo : EIATTR_MAXREG_COUNT
	.align		4
        /*001c*/ 	.byte	0x03, 0x1b
        /*001e*/ 	.short	0x00a8


	//----- nvinfo : EIATTR_MERCURY_ISA_VERSION
	.align		4
        /*0020*/ 	.byte	0x03, 0x5f
        /*0022*/ 	.short	0x0101


	//----- nvinfo : EIATTR_VRC_CTA_INIT_COUNT
	.align		4
        /*0024*/ 	.byte	0x02, 0x4a
	.zero		1
	.zero		1


	//----- nvinfo : EIATTR_EXIT_INSTR_OFFSETS
	.align		4
        /*0028*/ 	.byte	0x04, 0x1c
        /*002a*/ 	.short	(.L_328 - .L_327)


	//   ....[0]....
.L_327:
        /*002c*/ 	.word	0x00000010


	//----- nvinfo : EIATTR_MAX_THREADS
	.align		4
.L_328:
        /*0030*/ 	.byte	0x04, 0x05
        /*0032*/ 	.short	(.L_330 - .L_329)
.L_329:
        /*0034*/ 	.word	0x00000180
        /*0038*/ 	.word	0x00000001
        /*003c*/ 	.word	0x00000001


	//----- nvinfo : EIATTR_CBANK_PARAM_SIZE
	.align		4
.L_330:
        /*0040*/ 	.byte	0x03, 0x19
        /*0042*/ 	.short	0x0a80


	//----- nvinfo : EIATTR_PARAM_CBANK
	.align		4
        /*0044*/ 	.byte	0x04, 0x0a
        /*0046*/ 	.short	(.L_332 - .L_331)
	.align		4
.L_331:
        /*0048*/ 	.word	index@(.nv.constant0._ZN7cutlass13device_kernelIN5flash11enable_sm90INS1_16FlashAttnFwdSm90INS1_25CollectiveMainloopFwdSm90ILi2EN4cute5tupleIJNS5_1CILi1EEES8_S8_EEENS6_IJNS7_ILi128EEESA_NS7_ILi192EEEEEELi128ENS_10bfloat16_tEfNS_4arch4Sm90ELb0ELb0ELb0ELb1ELb0ELb1ELb0ELb1ELb1ELb1ELb0ELb0EEENS1_21CollectiveEpilogueFwdINS6_IJSA_SA_SA_EEES9_SD_SF_Li256ELb1ELb1ELb0ELb0EEENS1_36VarlenDynamicPersistentTileSchedulerILi128ELi128ELi256ELi128ELb0ELb1ELb1ELb0ELb1ELb1EEEEEEEEEvNT_6ParamsE)
        /*004c*/ 	.short	0x0380
        /*004e*/ 	.short	0x0a80


	//----- nvinfo : EIATTR_SW_WAR
	.align		4
.L_332:
        /*0050*/ 	.byte	0x04, 0x36
        /*0052*/ 	.short	(.L_334 - .L_333)
.L_333:
        /*0054*/ 	.word	0x00000008
.L_334:


//--------------------- .nv.info._ZN7cutlass13device_kernelIN5flash11enable_sm90INS1_16FlashAttnFwdSm90INS1_25CollectiveMainloopFwdSm90ILi2EN4cute5tupleIJNS5_1CILi1EEES8_S8_EEENS6_IJNS7_ILi128EEENS7_ILi96EEENS7_ILi192EEEEEELi128ENS_10bfloat16_tEfNS_4arch4Sm90ELb0ELb1ELb0ELb0ELb0ELb0ELb0ELb1ELb1ELb1ELb0ELb0EEENS1_21CollectiveEpilogueFwdINS6_IJSA_SA_SB_EEES9_SE_SG_Li256ELb0ELb1ELb0ELb0EEENS1_30DynamicPersistentTileSchedulerILi256ELi128ELb0ELb1ELb1EEEEEEEEEvNT_6ParamsE --------------------------
	.section	.nv.info._ZN7cutlass13device_kernelIN5flash11enable_sm90INS1_16FlashAttnFwdSm90INS1_25CollectiveMainloopFwdSm90ILi2EN4cute5tupleIJNS5_1CILi1EEES8_S8_EEENS6_IJNS7_ILi128EEENS7_ILi96EEENS7_ILi192EEEEEELi128ENS_10bfloat16_tEfNS_4arch4Sm90ELb0ELb1ELb0ELb0ELb0ELb0ELb0ELb1ELb1ELb1ELb0ELb0EEENS1_21CollectiveEpilogueFwdINS6_IJSA_SA_SB_EEES9_SE_SG_Li256ELb0ELb1ELb0ELb0EEENS1_30DynamicPersistentTileSchedulerILi256ELi128ELb0ELb1ELb1EEEEEEEEEvNT_6ParamsE,"",@"SHT_CUDA_INFO"
	.sectionflags	@""
	.align	4


	//----- nvinfo : EIATTR_CUDA_API_VERSION
	.align		4
        /*0000*/ 	.byte	0x04, 0x37
        /*0002*/ 	.short	(.L_336 - .L_335)
.L_335:
        /*0004*/ 	.word	0x00000082


	//----- nvinfo : EIATTR_KPARAM_INFO
	.align		4
.L_336:
        /*0008*/ 	.byte	0x04, 0x17
        /*000a*/ 	.short	(.L_338 - .L_337)
.L_337:
        /*000c*/ 	.word	0x00000000
        /*0010*/ 	.short	0x0000
        /*0012*/ 	.short	0x0000
        /*0014*/ 	.byte	0x00, 0xf0, 0x01, 0x2a


	//----- nvinfo : EIATTR_SPARSE_MMA_MASK
	.align		4
.L_338:
        /*0018*/ 	.byte	0x03, 0x50
        /*001a*/ 	.short	0x0000


	//----- nvinfo : EIATTR_MAXREG_COUNT
	.align		4
        /*001c*/ 	.byte	0x03, 0x1b
        /*001e*/ 	.short	0x00a8


	//----- nvinfo : EIATTR_MERCURY_ISA_VERSION
	.align		4
        /*0020*/ 	.byte	0x03, 0x5f
        /*0022*/ 	.short	0x0101


	//----- nvinfo : EIATTR_VRC_CTA_INIT_COUNT
	.align		4
        /*0024*/ 	.byte	0x02, 0x4a
	.zero		1
	.zero		1


	//----- nvinfo : EIATTR_EXIT_INSTR_OFFSETS
	.align		4
        /*0028*/ 	.byte	0x04, 0x1c
        /*002a*/ 	.short	(.L_340 - .L_339)


	//   ....[0]....
.L_339:
        /*002c*/ 	.word	0x00000010


	//----- nvinfo : EIATTR_MAX_THREADS
	.align		4
.L_340:
        /*0030*/ 	.byte	0x04, 0x05
        /*0032*/ 	.short	(.L_342 - .L_341)
.L_341:
        /*0034*/ 	.word	0x00000180
        /*0038*/ 	.word	0x00000001
        /*003c*/ 	.word	0x00000001


	//----- nvinfo : EIATTR_CBANK_PARAM_SIZE
	.align		4
.L_342:
        /*0040*/ 	.byte	0x03, 0x19
        /*0042*/ 	.short	0x0a80


	//----- nvinfo : EIATTR_PARAM_CBANK
	.align		4
        /*0044*/ 	.byte	0x04, 0x0a
        /*0046*/ 	.short	(.L_344 - .L_343)
	.align		4
.L_343:
        /*0048*/ 	.word	index@(.nv.constant0._ZN7cutlass13device_kernelIN5flash11enable_sm90INS1_16FlashAttnFwdSm90INS1_25CollectiveMainloopFwdSm90ILi2EN4cute5tupleIJNS5_1CILi1EEES8_S8_EEENS6_IJNS7_ILi128EEENS7_ILi96EEENS7_ILi192EEEEEELi128ENS_10bfloat16_tEfNS_4arch4Sm90ELb0ELb1ELb0ELb0ELb0ELb0ELb0ELb1ELb1ELb1ELb0ELb0EEENS1_21CollectiveEpilogueFwdINS6_IJSA_SA_SB_EEES9_SE_SG_Li256ELb0ELb1ELb0ELb0EEENS1_30DynamicPersistentTileSchedulerILi256ELi128ELb0ELb1ELb1EEEEEEEEEvNT_6ParamsE)
        /*004c*/ 	.short	0x0380
        /*004e*/ 	.short	0x0a80


	//----- nvinfo : EIATTR_SW_WAR
	.align		4
.L_344:
        /*0050*/ 	.byte	0x04, 0x36
        /*0052*/ 	.short	(.L_346 - .L_345)
.L_345:
        /*0054*/ 	.word	0x00000008
.L_346:


//--------------------- .nv.info._ZN7cutlass13device_kernelIN5flash11enable_sm90INS1_16FlashAttnFwdSm90INS1_25CollectiveMainloopFwdSm90ILi2EN4cute5tupleIJNS5_1CILi1EEES8_S8_EEENS6_IJNS7_ILi128EEENS7_ILi96EEENS7_ILi192EEEEEELi128ENS_10bfloat16_tEfNS_4arch4Sm90ELb0ELb1ELb0ELb1ELb0ELb0ELb0ELb1ELb1ELb1ELb0ELb0EEENS1_21CollectiveEpilogueFwdINS6_IJSA_SA_SB_EEES9_SE_SG_Li256ELb1ELb1ELb0ELb0EEENS1_36VarlenDynamicPersistentTileSchedulerILi128ELi96ELi256ELi128ELb0ELb1ELb1ELb1ELb0ELb1EEEEEEEEEvNT_6ParamsE --------------------------
	.section	.nv.info._ZN7cutlass13device_kernelIN5flash11enable_sm90INS1_16FlashAttnFwdSm90INS1_25CollectiveMainloopFwdSm90ILi2EN4cute5tupleIJNS5_1CILi1EEES8_S8_EEENS6_IJNS7_ILi128EEENS7_ILi96EEENS7_ILi192EEEEEELi128ENS_10bfloat16_tEfNS_4arch4Sm90ELb0ELb1ELb0ELb1ELb0ELb0ELb0ELb1ELb1ELb1ELb0ELb0EEENS1_21CollectiveEpilogueFwdINS6_IJSA_SA_SB_EEES9_SE_SG_Li256ELb1ELb1ELb0ELb0EEENS1_36VarlenDynamicPersistentTileSchedulerILi128ELi96ELi256ELi128ELb0ELb1ELb1ELb1ELb0ELb1EEEEEEEEEvNT_6ParamsE,"",@"SHT_CUDA_INFO"
	.sectionflags	@""
	.align	4


	//----- nvinfo : EIATTR_CUDA_API_VERSION
	.align		4
        /*0000*/ 	.byte	0x04, 0x37
        /*0002*/ 	.short	(.L_348 - .L_347)
.L_347:
        /*0004*/ 	.word	0x00000082


	//----- nvinfo : EIATTR_KPARAM_INFO
	.align		4
.L_348:
        /*0008*/ 	.byte	0x04, 0x17
        /*000a*/ 	.short	(.L_350 - .L_349)
.L_349:
        /*000c*/ 	.word	0x00000000
        /*0010*/ 	.short	0x0000
        /*0012*/ 	.short	0x0000
        /*0014*/ 	.byte	0x00, 0xf0, 0x01, 0x2a


	//----- nvinfo : EIATTR_SPARSE_MMA_MASK
	.align		4
.L_350:
        /*0018*/ 	.byte	0x03, 0x50
        /*001a*/ 	.short	0x0000


	//----- nvinfo : EIATTR_MAXREG_COUNT
	.align		4
        /*001c*/ 	.byte	0x03, 0x1b
        /*001e*/ 	.short	0x00a8


	//----- nvinfo : EIATTR_MERCURY_ISA_VERSION
	.align		4
        /*0020*/ 	.byte	0x03, 0x5f
        /*0022*/ 	.short	0x0101


	//----- nvinfo : EIATTR_VRC_CTA_INIT_COUNT
	.align		4
        /*0024*/ 	.byte	0x02, 0x4a
	.zero		1
	.zero		1


	//----- nvinfo : EIATTR_EXIT_INSTR_OFFSETS
	.align		4
        /*0028*/ 	.byte	0x04, 0x1c
        /*002a*/ 	.short	(.L_352 - .L_351)


	//   ....[0]....
.L_351:
        /*002c*/ 	.word	0x00000010


	//----- nvinfo : EIATTR_MAX_THREADS
	.align		4
.L_352:
        /*0030*/ 	.byte	0x04, 0x05
        /*0032*/ 	.short	(.L_354 - .L_353)
.L_353:
        /*0034*/ 	.word	0x00000180
        /*0038*/ 	.word	0x00000001
        /*003c*/ 	.word	0x00000001


	//----- nvinfo : EIATTR_CBANK_PARAM_SIZE
	.align		4
.L_354:
        /*0040*/ 	.byte	0x03, 0x19
        /*0042*/ 	.short	0x0a80


	//----- nvinfo : EIATTR_PARAM_CBANK
	.align		4
        /*0044*/ 	.byte	0x04, 0x0a
        /*0046*/ 	.short	(.L_356 - .L_355)
	.align		4
.L_355:
        /*0048*/ 	.word	index@(.nv.constant0._ZN7cutlass13device_kernelIN5flash11enable_sm90INS1_16FlashAttnFwdSm90INS1_25CollectiveMainloopFwdSm90ILi2EN4cute5tupleIJNS5_1CILi1EEES8_S8_EEENS6_IJNS7_ILi128EEENS7_ILi96EEENS7_ILi192EEEEEELi128ENS_10bfloat16_tEfNS_4arch4Sm90ELb0ELb1ELb0ELb1ELb0ELb0ELb0ELb1ELb1ELb1ELb0ELb0EEENS1_21CollectiveEpilogueFwdINS6_IJSA_SA_SB_EEES9_SE_SG_Li256ELb1ELb1ELb0ELb0EEENS1_36VarlenDynamicPersistentTileSchedulerILi128ELi96ELi256ELi128ELb0ELb1ELb1ELb1ELb0ELb1EEEEEEEEEvNT_6ParamsE)
        /*004c*/ 	.short	0x0380
        /*004e*/ 	.short	0x0a80


	//----- nvinfo : EIATTR_SW_WAR
	.align		4
.L_356:
        /*0050*/ 	.byte	0x04, 0x36
        /*0052*/ 	.short	(.L_358 - .L_357)
.L_357:
        /*0054*/ 	.word	0x00000008
.L_358:


//--------------------- .nv.info._ZN7cutlass13device_kernelIN5flash11enable_sm90INS1_16FlashAttnFwdSm90INS1_25CollectiveMainloopFwdSm90ILi2EN4cute5tupleIJNS5_1CILi1EEES8_S8_EEENS6_IJNS7_ILi128EEENS7_ILi96EEENS7_ILi192EEEEEELi128ENS_10bfloat16_tEfNS_4arch4Sm90ELb0ELb1ELb0ELb1ELb0ELb1ELb0ELb1ELb1ELb1ELb0ELb0EEENS1_21CollectiveEpilogueFwdINS6_IJSA_SA_SB_EEES9_SE_SG_Li256ELb1ELb1ELb0ELb0EEENS1_36VarlenDynamicPersistentTileSchedulerILi128ELi96ELi256ELi128ELb0ELb1ELb1ELb1ELb0ELb1EEEEEEEEEvNT_6ParamsE --------------------------
	.section	.nv.info._ZN7cutlass13device_kernelIN5flash11enable_sm90INS1_16FlashAttnFwdSm90INS1_25CollectiveMainloopFwdSm90ILi2EN4cute5tupleIJNS5_1CILi1EEES8_S8_EEENS6_IJNS7_ILi128EEENS7_ILi96EEENS7_ILi192EEEEEELi128ENS_10bfloat16_tEfNS_4arch4Sm90ELb0ELb1ELb0ELb1ELb0ELb1ELb0ELb1ELb1ELb1ELb0ELb0EEENS1_21CollectiveEpilogueFwdINS6_IJSA_SA_SB_EEES9_SE_SG_Li256ELb1ELb1ELb0ELb0EEENS1_36VarlenDynamicPersistentTileSchedulerILi128ELi96ELi256ELi128ELb0ELb1ELb1ELb1ELb0ELb1EEEEEEEEEvNT_6ParamsE,"",@"SHT_CUDA_INFO"
	.sectionflags	@""
	.align	4


	//----- nvinfo : EIATTR_CUDA_API_VERSION
	.align		4
        /*0000*/ 	.byte	0x04, 0x37
        /*0002*/ 	.short	(.L_360 - .L_359)
.L_359:
        /*0004*/ 	.word	0x00000082


	//----- nvinfo : EIATTR_KPARAM_INFO
	.align		4
.L_360:
        /*0008*/ 	.byte	0x04, 0x17
        /*000a*/ 	.short	(.L_362 - .L_361)
.L_361:
        /*000c*/ 	.word	0x00000000
        /*0010*/ 	.short	0x0000
        /*0012*/ 	.short	0x0000
        /*0014*/ 	.byte	0x00, 0xf0, 0x01, 0x2a


	//----- nvinfo : EIATTR_SPARSE_MMA_MASK
	.align		4
.L_362:
        /*0018*/ 	.byte	0x03, 0x50
        /*001a*/ 	.short	0x0000


	//----- nvinfo : EIATTR_MAXREG_COUNT
	.align		4
        /*001c*/ 	.byte	0x03, 0x1b
        /*001e*/ 	.short	0x00a8


	//----- nvinfo : EIATTR_MERCURY_ISA_VERSION
	.align		4
        /*0020*/ 	.byte	0x03, 0x5f
        /*0022*/ 	.short	0x0101


	//----- nvinfo : EIATTR_VRC_CTA_INIT_COUNT
	.align		4
        /*0024*/ 	.byte	0x02, 0x4a
	.zero		1
	.zero		1


	//----- nvinfo : EIATTR_EXIT_INSTR_OFFSETS
	.align		4
        /*0028*/ 	.byte	0x04, 0x1c
        /*002a*/ 	.short	(.L_364 - .L_363)


	//   ....[0]....
.L_363:
        /*002c*/ 	.word	0x00000010


	//----- nvinfo : EIATTR_MAX_THREADS
	.align		4
.L_364:
        /*0030*/ 	.byte	0x04, 0x05
        /*0032*/ 	.short	(.L_366 - .L_365)
.L_365:
        /*0034*/ 	.word	0x00000180
        /*0038*/ 	.word	0x00000001
        /*003c*/ 	.word	0x00000001


	//----- nvinfo : EIATTR_CBANK_PARAM_SIZE
	.align		4
.L_366:
        /*0040*/ 	.byte	0x03, 0x19
        /*0042*/ 	.short	0x0a80


	//----- nvinfo : EIATTR_PARAM_CBANK
	.align		4
        /*0044*/ 	.byte	0x04, 0x0a
        /*0046*/ 	.short	(.L_368 - .L_367)
	.align		4
.L_367:
        /*0048*/ 	.word	index@(.nv.constant0._ZN7cutlass13device_kernelIN5flash11enable_sm90INS1_16FlashAttnFwdSm90INS1_25CollectiveMainloopFwdSm90ILi2EN4cute5tupleIJNS5_1CILi1EEES8_S8_EEENS6_IJNS7_ILi128EEENS7_ILi96EEENS7_ILi192EEEEEELi128ENS_10bfloat16_tEfNS_4arch4Sm90ELb0ELb1ELb0ELb1ELb0ELb1ELb0ELb1ELb1ELb1ELb0ELb0EEENS1_21CollectiveEpilogueFwdINS6_IJSA_SA_SB_EEES9_SE_SG_Li256ELb1ELb1ELb0ELb0EEENS1_36VarlenDynamicPersistentTileSchedulerILi128ELi96ELi256ELi128ELb0ELb1ELb1ELb1ELb0ELb1EEEEEEEEEvNT_6ParamsE)
        /*004c*/ 	.short	0x0380
        /*004e*/ 	.short	0x0a80


	//----- nvinfo : EIATTR_SW_WAR
	.align		4
.L_368:
        /*0050*/ 	.byte	0x04, 0x36
        /*0052*/ 	.short	(.L_370 - .L_369)
.L_369:
        /*0054*/ 	.word	0x00000008
.L_370:


//--------------------- .nv.info._ZN7cutlass13device_kernelIN5flash11enable_sm90INS1_16FlashAttnFwdSm90INS1_25CollectiveMainloopFwdSm90ILi2EN4cute5tupleIJNS5_1CILi1EEES8_S8_EEENS6_IJNS7_ILi128EEESA_NS7_ILi192EEEEEELi128ENS_10bfloat16_tEfNS_4arch4Sm90ELb1ELb0ELb0ELb0ELb0ELb0ELb0ELb1ELb1ELb1ELb0ELb0EEENS1_21CollectiveEpilogueFwdINS6_IJSA_SA_SA_EEES9_SD_SF_Li256ELb0ELb1ELb0ELb0EEENS1_30DynamicPersistentTileSchedulerILi256ELi128ELb0ELb1ELb1EEEEEEEEEvNT_6ParamsE --------------------------
	.section	.nv.info._ZN7cutlass13device_kernelIN5flash11enable_sm90INS1_16FlashAttnFwdSm90INS1_25CollectiveMainloopFwdSm90ILi2EN4cute5tupleIJNS5_1CILi1EEES8_S8_EEENS6_IJNS7_ILi128EEESA_NS7_ILi192EEEEEELi128ENS_10bfloat16_tEfNS_4arch4Sm90ELb1ELb0ELb0ELb0ELb0ELb0ELb0ELb1ELb1ELb1ELb0ELb0EEENS1_21CollectiveEpilogueFwdINS6_IJSA_SA_SA_EEES9_SD_SF_Li256ELb0ELb1ELb0ELb0EEENS1_30DynamicPersistentTileSchedulerILi256ELi128ELb0ELb1ELb1EEEEEEEEEvNT_6ParamsE,"",@"SHT_CUDA_INFO"
	.sectionflags	@""
	.align	4


	//----- nvinfo : EIATTR_CUDA_API_VERSION
	.align		4
        /*0000*/ 	.byte	0x04, 0x37
        /*0002*/ 	.short	(.L_372 - .L_371)
.L_371:
        /*0004*/ 	.word	0x00000082


	//----- nvinfo : EIATTR_KPARAM_INFO
	.align		4
.L_372:
        /*0008*/ 	.byte	0x04, 0x17
        /*000a*/ 	.short	(.L_374 - .L_373)
.L_373:
        /*000c*/ 	.word	0x00000000
        /*0010*/ 	.short	0x0000
        /*0012*/ 	.short	0x0000
        /*0014*/ 	.byte	0x00, 0xf0, 0x01, 0x2a


	//----- nvinfo : EIATTR_SPARSE_MMA_MASK
	.align		4
.L_374:
        /*0018*/ 	.byte	0x03, 0x50
        /*001a*/ 	.short	0x0000


	//----- nvinfo : EIATTR_MAXREG_COUNT
	.align		4
        /*001c*/ 	.byte	0x03, 0x1b
        /*001e*/ 	.short	0x00a8


	//----- nvinfo : EIATTR_MERCURY_ISA_VERSION
	.align		4
        /*0020*/ 	.byte	0x03, 0x5f
        /*0022*/ 	.short	0x0101


	//----- nvinfo : EIATTR_VRC_CTA_INIT_COUNT
	.align		4
        /*0024*/ 	.byte	0x02, 0x4a
	.zero		1
	.zero		1


	//----- nvinfo : EIATTR_EXIT_INSTR_OFFSETS
	.align		4
        /*0028*/ 	.byte	0x04, 0x1c
        /*002a*/ 	.short	(.L_376 - .L_375)


	//   ....[0]....
.L_375:
        /*002c*/ 	.word	0x00000010


	//----- nvinfo : EIATTR_MAX_THREADS
	.align		4
.L_376:
        /*0030*/ 	.byte	0x04, 0x05
        /*0032*/ 	.short	(.L_378 - .L_377)
.L_377:
        /*0034*/ 	.word	0x00000180
        /*0038*/ 	.word	0x00000001
        /*003c*/ 	.word	0x00000001


	//----- nvinfo : EIATTR_CBANK_PARAM_SIZE
	.align		4
.L_378:
        /*0040*/ 	.byte	0x03, 0x19
        /*0042*/ 	.short	0x0a80


	//----- nvinfo : EIATTR_PARAM_CBANK
	.align		4
        /*0044*/ 	.byte	0x04, 0x0a
        /*0046*/ 	.short	(.L_380 - .L_379)
	.align		4
.L_379:
        /*0048*/ 	.word	index@(.nv.constant0._ZN7cutlass13device_kernelIN5flash11enable_sm90INS1_16FlashAttnFwdSm90INS1_25CollectiveMainloopFwdSm90ILi2EN4cute5tupleIJNS5_1CILi1EEES8_S8_EEENS6_IJNS7_ILi128EEESA_NS7_ILi192EEEEEELi128ENS_10bfloat16_tEfNS_4arch4Sm90ELb1ELb0ELb0ELb0ELb0ELb0ELb0ELb1ELb1ELb1ELb0ELb0EEENS1_21CollectiveEpilogueFwdINS6_IJSA_SA_SA_EEES9_SD_SF_Li256ELb0ELb1ELb0ELb0EEENS1_30DynamicPersistentTileSchedulerILi256ELi128ELb0ELb1ELb1EEEEEEEEEvNT_6ParamsE)
        /*004c*/ 	.short	0x0380
        /*004e*/ 	.short	0x0a80


	//----- nvinfo : EIATTR_SW_WAR
	.align		4
.L_380:
        /*0050*/ 	.byte	0x04, 0x36
        /*0052*/ 	.short	(.L_382 - .L_381)
.L_381:
        /*0054*/ 	.word	0x00000008
.L_382:


//--------------------- .nv.info._ZN7cutlass13device_kernelIN5flash11enable_sm90INS1_16FlashAttnFwdSm90INS1_25CollectiveMainloopFwdSm90ILi2EN4cute5tupleIJNS5_1CILi1EEES8_S8_EEENS6_IJNS7_ILi128EEESA_NS7_ILi192EEEEEELi128ENS_10bfloat16_tEfNS_4arch4Sm90ELb1ELb0ELb0ELb1ELb0ELb0ELb0ELb1ELb1ELb1ELb0ELb0EEENS1_21CollectiveEpilogueFwdINS6_IJSA_SA_SA_EEES9_SD_SF_Li256ELb1ELb1ELb0ELb0EEENS1_36VarlenDynamicPersistentTileSchedulerILi128ELi128ELi256ELi128ELb0ELb1ELb1ELb1ELb1ELb1EEEEEEEEEvNT_6ParamsE --------------------------
	.section	.nv.info._ZN7cutlass13device_kernelIN5flash11enable_sm90INS1_16FlashAttnFwdSm90INS1_25CollectiveMainloopFwdSm90ILi2EN4cute5tupleIJNS5_1CILi1EEES8_S8_EEENS6_IJNS7_ILi128EEESA_NS7_ILi192EEEEEELi128ENS_10bfloat16_tEfNS_4arch4Sm90ELb1ELb0ELb0ELb1ELb0ELb0ELb0ELb1ELb1ELb1ELb0ELb0EEENS1_21CollectiveEpilogueFwdINS6_IJSA_SA_SA_EEES9_SD_SF_Li256ELb1ELb1ELb0ELb0EEENS1_36VarlenDynamicPersistentTileSchedulerILi128ELi128ELi256ELi128ELb0ELb1ELb1ELb1ELb1ELb1EEEEEEEEEvNT_6ParamsE,"",@"SHT_CUDA_INFO"
	.sectionflags	@""
	.align	4


	//----- nvinfo : EIATTR_CUDA_API_VERSION
	.align		4
        /*0000*/ 	.byte	0x04, 0x37
        /*0002*/ 	.short	(.L_384 - .L_383)
.L_383:
        /*0004*/ 	.word	0x00000082


	//----- nvinfo : EIATTR_KPARAM_INFO
	.align		4
.L_384:
        /*0008*/ 	.byte	0x04, 0x17
        /*000a*/ 	.short	(.L_386 - .L_385)
.L_385:
        /*000c*/ 	.word	0x00000000
        /*0010*/ 	.short	0x0000
        /*0012*/ 	.short	0x0000
        /*0014*/ 	.byte	0x00, 0xf0, 0x01, 0x2a


	//----- nvinfo : EIATTR_SPARSE_MMA_MASK
	.align		4
.L_386:
        /*0018*/ 	.byte	0x03, 0x50
        /*001a*/ 	.short	0x0000


	//----- nvinfo : EIATTR_MAXREG_COUNT
	.align		4
        /*001c*/ 	.byte	0x03, 0x1b
        /*001e*/ 	.short	0x00a8


	//----- nvinfo : EIATTR_MERCURY_ISA_VERSION
	.align		4
        /*0020*/ 	.byte	0x03, 0x5f
        /*0022*/ 	.short	0x0101


	//----- nvinfo : EIATTR_VRC_CTA_INIT_COUNT
	.align		4
        /*0024*/ 	.byte	0x02, 0x4a
	.zero		1
	.zero		1


	//----- nvinfo : EIATTR_EXIT_INSTR_OFFSETS
	.align		4
        /*0028*/ 	.byte	0x04, 0x1c
        /*002a*/ 	.short	(.L_388 - .L_387)


	//   ....[0]....
.L_387:
        /*002c*/ 	.word	0x00000010


	//----- nvinfo : EIATTR_MAX_THREADS
	.align		4
.L_388:
        /*0030*/ 	.byte	0x04, 0x05
        /*0032*/ 	.short	(.L_390 - .L_389)
.L_389:
        /*0034*/ 	.word	0x00000180
        /*0038*/ 	.word	0x00000001
        /*003c*/ 	.word	0x00000001


	//----- nvinfo : EIATTR_CBANK_PARAM_SIZE
	.align		4
.L_390:
        /*0040*/ 	.byte	0x03, 0x19
        /*0042*/ 	.short	0x0a80


	//----- nvinfo : EIATTR_PARAM_CBANK
	.align		4
        /*0044*/ 	.byte	0x04, 0x0a
        /*0046*/ 	.short	(.L_392 - .L_391)
	.align		4
.L_391:
        /*0048*/ 	.word	index@(.nv.constant0._ZN7cutlass13device_kernelIN5flash11enable_sm90INS1_16FlashAttnFwdSm90INS1_25CollectiveMainloopFwdSm90ILi2EN4cute5tupleIJNS5_1CILi1EEES8_S8_EEENS6_IJNS7_ILi128EEESA_NS7_ILi192EEEEEELi128ENS_10bfloat16_tEfNS_4arch4Sm90ELb1ELb0ELb0ELb1ELb0ELb0ELb0ELb1ELb1ELb1ELb0ELb0EEENS1_21CollectiveEpilogueFwdINS6_IJSA_SA_SA_EEES9_SD_SF_Li256ELb1ELb1ELb0ELb0EEENS1_36VarlenDynamicPersistentTileSchedulerILi128ELi128ELi256ELi128ELb0ELb1ELb1ELb1ELb1ELb1EEEEEEEEEvNT_6ParamsE)
        /*004c*/ 	.short	0x0380
        /*004e*/ 	.short	0x0a80


	//----- nvinfo : EIATTR_SW_WAR
	.align		4
.L_392:
        /*0050*/ 	.byte	0x04, 0x36
        /*0052*/ 	.short	(.L_394 - .L_393)
.L_393:
        /*0054*/ 	.word	0x00000008
.L_394:


//--------------------- .nv.info._ZN7cutlass13device_kernelIN5flash11enable_sm90INS1_16FlashAttnFwdSm90INS1_25CollectiveMainloopFwdSm90ILi2EN4cute5tupleIJNS5_1CILi1EEES8_S8_EEENS6_IJNS7_ILi128EEESA_NS7_ILi192EEEEEELi128ENS_10bfloat16_tEfNS_4arch4Sm90ELb1ELb0ELb0ELb1ELb0ELb1ELb0ELb1ELb1ELb1ELb0ELb0EEENS1_21CollectiveEpilogueFwdINS6_IJSA_SA_SA_EEES9_SD_SF_Li256ELb1ELb1ELb0ELb0EEENS1_36VarlenDynamicPersistentTileSchedulerILi128ELi128ELi256ELi128ELb0ELb1ELb1ELb1ELb1ELb1EEEEEEEEEvNT_6ParamsE --------------------------
	.section	.nv.info._ZN7cutlass13device_kernelIN5flash11enable_sm90INS1_16FlashAttnFwdSm90INS1_25CollectiveMainloopFwdSm90ILi2EN4cute5tupleIJNS5_1CILi1EEES8_S8_EEENS6_IJNS7_ILi128EEESA_NS7_ILi192EEEEEELi128ENS_10bfloat16_tEfNS_4arch4Sm90ELb1ELb0ELb0ELb1ELb0ELb1ELb0ELb1ELb1ELb1ELb0ELb0EEENS1_21CollectiveEpilogueFwdINS6_IJSA_SA_SA_EEES9_SD_SF_Li256ELb1ELb1ELb0ELb0EEENS1_36VarlenDynamicPersistentTileSchedulerILi128ELi128ELi256ELi128ELb0ELb1ELb1ELb1ELb1ELb1EEEEEEEEEvNT_6ParamsE,"",@"SHT_CUDA_INFO"
	.sectionflags	@""
	.align	4


	//----- nvinfo : EIATTR_CUDA_API_VERSION
	.align		4
        /*0000*/ 	.byte	0x04, 0x37
        /*0002*/ 	.short	(.L_396 - .L_395)
.L_395:
        /*0004*/ 	.word	0x00000082


	//----- nvinfo : EIATTR_KPARAM_INFO
	.align		4
.L_396:
        /*0008*/ 	.byte	0x04, 0x17
        /*000a*/ 	.short	(.L_398 - .L_397)
.L_397:
        /*000c*/ 	.word	0x00000000
        /*0010*/ 	.short	0x0000
        /*0012*/ 	.short	0x0000
        /*0014*/ 	.byte	0x00, 0xf0, 0x01, 0x2a


	//----- nvinfo : EIATTR_SPARSE_MMA_MASK
	.align		4
.L_398:
        /*0018*/ 	.byte	0x03, 0x50
        /*001a*/ 	.short	0x0000


	//----- nvinfo : EIATTR_MAXREG_COUNT
	.align		4
        /*001c*/ 	.byte	0x03, 0x1b
        /*001e*/ 	.short	0x00a8


	//----- nvinfo : EIATTR_MERCURY_ISA_VERSION
	.align		4
        /*0020*/ 	.byte	0x03, 0x5f
        /*0022*/ 	.short	0x0101


	//----- nvinfo : EIATTR_VRC_CTA_INIT_COUNT
	.align		4
        /*0024*/ 	.byte	0x02, 0x4a
	.zero		1
	.zero		1


	//----- nvinfo : EIATTR_EXIT_INSTR_OFFSETS
	.align		4
        /*0028*/ 	.byte	0x04, 0x1c
        /*002a*/ 	.short	(.L_400 - .L_399)


	//   ....[0]....
.L_399:
        /*002c*/ 	.word	0x00000010


	//----- nvinfo : EIATTR_MAX_THREADS
	.align		4
.L_400:
        /*0030*/ 	.byte	0x04, 0x05
        /*0032*/ 	.short	(.L_402 - .L_401)
.L_401:
        /*0034*/ 	.word	0x00000180
        /*0038*/ 	.word	0x00000001
        /*003c*/ 	.word	0x00000001


	//----- nvinfo : EIATTR_CBANK_PARAM_SIZE
	.align		4
.L_402:
        /*0040*/ 	.byte	0x03, 0x19
        /*0042*/ 	.short	0x0a80


	//----- nvinfo : EIATTR_PARAM_CBANK
	.align		4
        /*0044*/ 	.byte	0x04, 0x0a
        /*0046*/ 	.short	(.L_404 - .L_403)
	.align		4
.L_403:
        /*0048*/ 	.word	index@(.nv.constant0._ZN7cutlass13device_kernelIN5flash11enable_sm90INS1_16FlashAttnFwdSm90INS1_25CollectiveMainloopFwdSm90ILi2EN4cute5tupleIJNS5_1CILi1EEES8_S8_EEENS6_IJNS7_ILi128EEESA_NS7_ILi192EEEEEELi128ENS_10bfloat16_tEfNS_4arch4Sm90ELb1ELb0ELb0ELb1ELb0ELb1ELb0ELb1ELb1ELb1ELb0ELb0EEENS1_21CollectiveEpilogueFwdINS6_IJSA_SA_SA_EEES9_SD_SF_Li256ELb1ELb1ELb0ELb0EEENS1_36VarlenDynamicPersistentTileSchedulerILi128ELi128ELi256ELi128ELb0ELb1ELb1ELb1ELb1ELb1EEEEEEEEEvNT_6ParamsE)
        /*004c*/ 	.short	0x0380
        /*004e*/ 	.short	0x0a80


	//----- nvinfo : EIATTR_SW_WAR
	.align		4
.L_404:
        /*0050*/ 	.byte	0x04, 0x36
        /*0052*/ 	.short	(.L_406 - .L_405)
.L_405:
        /*0054*/ 	.word	0x00000008
.L_406:


//--------------------- .nv.info._ZN7cutlass13device_kernelIN5flash11enable_sm90INS1_16FlashAttnFwdSm90INS1_25CollectiveMainloopFwdSm90ILi2EN4cute5tupleIJNS5_1CILi1EEES8_S8_EEENS6_IJNS7_ILi64EEESA_SA_EEELi512ENS_10bfloat16_tEfNS_4arch4Sm90ELb0ELb0ELb0ELb0ELb0ELb0ELb0ELb0ELb0ELb1ELb0ELb0EEENS1_21CollectiveEpilogueFwdINS6_IJSA_NS7_ILi512EEESA_EEES9_SC_SE_Li256ELb0ELb1ELb0ELb0EEENS1_29StaticPersistentTileSchedulerILb0EEEEEEEEEvNT_6ParamsE --------------------------
	.section	.nv.info._ZN7cutlass13device_kernelIN5flash11enable_sm90INS1_16FlashAttnFwdSm90INS1_25CollectiveMainloopFwdSm90ILi2EN4cute5tupleIJNS5_1CILi1EEES8_S8_EEENS6_IJNS7_ILi64EEESA_SA_EEELi512ENS_10bfloat16_tEfNS_4arch4Sm90ELb0ELb0ELb0ELb0ELb0ELb0ELb0ELb0ELb0ELb1ELb0ELb0EEENS1_21CollectiveEpilogueFwdINS6_IJSA_NS7_ILi512EEESA_EEES9_SC_SE_Li256ELb0ELb1ELb0ELb0EEENS1_29StaticPersistentTileSchedulerILb0EEEEEEEEEvNT_6ParamsE,"",@"SHT_CUDA_INFO"
	.sectionflags	@""
	.align	4


	//----- nvinfo : EIATTR_CUDA_API_VERSION
	.align		4
        /*0000*/ 	.byte	0x04, 0x37
        /*0002*/ 	.short	(.L_408 - .L_407)
.L_407:
        /*0004*/ 	.word	0x00000082


	//----- nvinfo : EIATTR_KPARAM_INFO
	.align		4
.L_408:
        /*0008*/ 	.byte	0x04, 0x17
        /*000a*/ 	.short	(.L_410 - .L_409)
.L_409:
        /*000c*/ 	.word	0x00000000
        /*0010*/ 	.short	0x0000
        /*0012*/ 	.short	0x0000
        /*0014*/ 	.byte	0x00, 0xf0, 0x01, 0x28


	//----- nvinfo : EIATTR_SPARSE_MMA_MASK
	.align		4
.L_410:
        /*0018*/ 	.byte	0x03, 0x50
        /*001a*/ 	.short	0x0000


	//----- nvinfo : EIATTR_MAXREG_COUNT
	.align		4
        /*001c*/ 	.byte	0x03, 0x1b
        /*001e*/ 	.short	0x00a8


	//----- nvinfo : EIATTR_MERCURY_ISA_VERSION
	.align		4
        /*0020*/ 	.byte	0x03, 0x5f
        /*0022*/ 	.short	0x0101


	//----- nvinfo : EIATTR_VRC_CTA_INIT_COUNT
	.align		4
        /*0024*/ 	.byte	0x02, 0x4a
	.zero		1
	.zero		1


	//----- nvinfo : EIATTR_EXIT_INSTR_OFFSETS
	.align		4
        /*0028*/ 	.byte	0x04, 0x1c
        /*002a*/ 	.short	(.L_412 - .L_411)


	//   ....[0]....
.L_411:
        /*002c*/ 	.word	0x00000010


	//----- nvinfo : EIATTR_MAX_THREADS
	.align		4
.L_412:
        /*0030*/ 	.byte	0x04, 0x05
        /*0032*/ 	.short	(.L_414 - .L_413)
.L_413:
        /*0034*/ 	.word	0x00000180
        /*0038*/ 	.word	0x00000001
        /*003c*/ 	.word	0x00000001


	//----- nvinfo : EIATTR_CBANK_PARAM_SIZE
	.align		4
.L_414:
        /*0040*/ 	.byte	0x03, 0x19
        /*0042*/ 	.short	0x0a00


	//----- nvinfo : EIATTR_PARAM_CBANK
	.align		4
        /*0044*/ 	.byte	0x04, 0x0a
        /*0046*/ 	.short	(.L_416 - .L_415)
	.align		4
.L_415:
        /*0048*/ 	.word	index@(.nv.constant0._ZN7cutlass13device_kernelIN5flash11enable_sm90INS1_16FlashAttnFwdSm90INS1_25CollectiveMainloopFwdSm90ILi2EN4cute5tupleIJNS5_1CILi1EEES8_S8_EEENS6_IJNS7_ILi64EEESA_SA_EEELi512ENS_10bfloat16_tEfNS_4arch4Sm90ELb0ELb0ELb0ELb0ELb0ELb0ELb0ELb0ELb0ELb1ELb0ELb0EEENS1_21CollectiveEpilogueFwdINS6_IJSA_NS7_ILi512EEESA_EEES9_SC_SE_Li256ELb0ELb1ELb0ELb0EEENS1_29StaticPersistentTileSchedulerILb0EEEEEEEEEvNT_6ParamsE)
        /*004c*/ 	.short	0x0380
        /*004e*/ 	.short	0x0a00


	//----- nvinfo : EIATTR_SW_WAR
	.align		4
.L_416:
        /*0050*/ 	.byte	0x04, 0x36
        /*0052*/ 	.short	(.L_418 - .L_417)
.L_417:
        /*0054*/ 	.word	0x00000008
.L_418:


//--------------------- .nv.info._ZN7cutlass13device_kernelIN5flash11enable_sm90INS1_16FlashAttnFwdSm90INS1_25CollectiveMainloopFwdSm90ILi2EN4cute5tupleIJNS5_1CILi1EEES8_S8_EEENS6_IJNS7_ILi64EEESA_SA_EEELi512ENS_10bfloat16_tEfNS_4arch4Sm90ELb0ELb0ELb0ELb0ELb0ELb0ELb1ELb0ELb0ELb1ELb0ELb0EEENS1_21CollectiveEpilogueFwdINS6_IJSA_NS7_ILi512EEESA_EEES9_SC_SE_Li256ELb0ELb1ELb0ELb0EEENS1_29StaticPersistentTileSchedulerILb0EEEEEEEEEvNT_6ParamsE --------------------------
	.section	.nv.info._ZN7cutlass13device_kernelIN5flash11enable_sm90INS1_16FlashAttnFwdSm90INS1_25CollectiveMainloopFwdSm90ILi2EN4cute5tupleIJNS5_1CILi1EEES8_S8_EEENS6_IJNS7_ILi64EEESA_SA_EEELi512ENS_10bfloat16_tEfNS_4arch4Sm90ELb0ELb0ELb0ELb0ELb0ELb0ELb1ELb0ELb0ELb1ELb0ELb0EEENS1_21CollectiveEpilogueFwdINS6_IJSA_NS7_ILi512EEESA_EEES9_SC_SE_Li256ELb0ELb1ELb0ELb0EEENS1_29StaticPersistentTileSchedulerILb0EEEEEEEEEvNT_6ParamsE,"",@"SHT_CUDA_INFO"
	.sectionflags	@""
	.align	4


	//----- nvinfo : EIATTR_CUDA_API_VERSION
	.align		4
        /*0000*/ 	.byte	0x04, 0x37
        /*0002*/ 	.short	(.L_420 - .L_419)
.L_419:
        /*0004*/ 	.word	0x00000082


	//----- nvinfo : EIATTR_KPARAM_INFO
	.align		4
.L_420:
        /*0008*/ 	.byte	0x04, 0x17
        /*000a*/ 	.short	(.L_422 - .L_421)
.L_421:
        /*000c*/ 	.word	0x00000000
        /*0010*/ 	.short	0x0000
        /*0012*/ 	.short	0x0000
        /*0014*/ 	.byte	0x00, 0xf0, 0x01, 0x2c


	//----- nvinfo : EIATTR_SPARSE_MMA_MASK
	.align		4
.L_422:
        /*0018*/ 	.byte	0x03, 0x50
        /*001a*/ 	.short	0x0000


	//----- nvinfo : EIATTR_MAXREG_COUNT
	.align		4
        /*001c*/ 	.byte	0x03, 0x1b
        /*001e*/ 	.short	0x00a8


	//----- nvinfo : EIATTR_MERCURY_ISA_VERSION
	.align		4
        /*0020*/ 	.byte	0x03, 0x5f
        /*0022*/ 	.short	0x0101


	//----- nvinfo : EIATTR_VRC_CTA_INIT_COUNT
	.align		4
        /*0024*/ 	.byte	0x02, 0x4a
	.zero		1
	.zero		1


	//----- nvinfo : EIATTR_EXIT_INSTR_OFFSETS
	.align		4
        /*0028*/ 	.byte	0x04, 0x1c
        /*002a*/ 	.short	(.L_424 - .L_423)


	//   ....[0]....
.L_423:
        /*002c*/ 	.word	0x00000010


	//----- nvinfo : EIATTR_MAX_THREADS
	.align		4
.L_424:
        /*0030*/ 	.byte	0x04, 0x05
        /*0032*/ 	.short	(.L_426 - .L_425)
.L_425:
        /*0034*/ 	.word	0x00000180
        /*0038*/ 	.word	0x00000001
        /*003c*/ 	.word	0x00000001


	//----- nvinfo : EIATTR_CBANK_PARAM_SIZE
	.align		4
.L_426:
        /*0040*/ 	.byte	0x03, 0x19
        /*0042*/ 	.short	0x0b00


	//----- nvinfo : EIATTR_PARAM_CBANK
	.align		4
        /*0044*/ 	.byte	0x04, 0x0a
        /*0046*/ 	.short	(.L_428 - .L_427)
	.align		4
.L_427:
        /*0048*/ 	.word	index@(.nv.constant0._ZN7cutlass13device_kernelIN5flash11enable_sm90INS1_16FlashAttnFwdSm90INS1_25CollectiveMainloopFwdSm90ILi2EN4cute5tupleIJNS5_1CILi1EEES8_S8_EEENS6_IJNS7_ILi64EEESA_SA_EEELi512ENS_10bfloat16_tEfNS_4arch4Sm90ELb0ELb0ELb0ELb0ELb0ELb0ELb1ELb0ELb0ELb1ELb0ELb0EEENS1_21CollectiveEpilogueFwdINS6_IJSA_NS7_ILi512EEESA_EEES9_SC_SE_Li256ELb0ELb1ELb0ELb0EEENS1_29StaticPersistentTileSchedulerILb0EEEEEEEEEvNT_6ParamsE)
        /*004c*/ 	.short	0x0380
        /*004e*/ 	.short	0x0b00


	//----- nvinfo : EIATTR_SW_WAR
	.align		4
.L_428:
        /*0050*/ 	.byte	0x04, 0x36
        /*0052*/ 	.short	(.L_430 - .L_429)
.L_429:
        /*0054*/ 	.word	0x00000008
.L_430:


//--------------------- .nv.info._ZN7cutlass13device_kernelIN5flash11enable_sm90INS1_16FlashAttnFwdSm90INS1_25CollectiveMainloopFwdSm90ILi2EN4cute5tupleIJNS5_1CILi1EEES8_S8_EEENS6_IJNS7_ILi64EEESA_SA_EEELi512ENS_10bfloat16_tEfNS_4arch4Sm90ELb0ELb0ELb0ELb1ELb0ELb0ELb0ELb0ELb0ELb1ELb0ELb0EEENS1_21CollectiveEpilogueFwdINS6_IJSA_NS7_ILi512EEESA_EEES9_SC_SE_Li256ELb1ELb1ELb0ELb0EEENS1_36VarlenDynamicPersistentTileSchedulerILi64ELi64ELi256ELi128ELb0ELb1ELb1ELb0ELb1ELb1EEEEEEEEEvNT_6ParamsE --------------------------
	.section	.nv.info._ZN7cutlass13device_kernelIN5flash11enable_sm90INS1_16FlashAttnFwdSm90INS1_25CollectiveMainloopFwdSm90ILi2EN4cute5tupleIJNS5_1CILi1EEES8_S8_EEENS6_IJNS7_ILi64EEESA_SA_EEELi512ENS_10bfloat16_tEfNS_4arch4Sm90ELb0ELb0ELb0ELb1ELb0ELb0ELb0ELb0ELb0ELb1ELb0ELb0EEENS1_21CollectiveEpilogueFwdINS6_IJSA_NS7_ILi512EEESA_EEES9_SC_SE_Li256ELb1ELb1ELb0ELb0EEENS1_36VarlenDynamicPersistentTileSchedulerILi64ELi64ELi256ELi128ELb0ELb1ELb1ELb0ELb1ELb1EEEEEEEEEvNT_6ParamsE,"",@"SHT_CUDA_INFO"
	.sectionflags	@""
	.align	4


	//----- nvinfo : EIATTR_CUDA_API_VERSION
	.align		4
        /*0000*/ 	.byte	0x04, 0x37
        /*0002*/ 	.short	(.L_432 - .L_431)
.L_431:
        /*0004*/ 	.word	0x00000082


	//----- nvinfo : EIATTR_KPARAM_INFO
	.align		4
.L_432:
        /*0008*/ 	.byte	0x04, 0x17
        /*000a*/ 	.short	(.L_434 - .L_433)
.L_433:
        /*000c*/ 	.word	0x00000000
        /*0010*/ 	.short	0x0000
        /*0012*/ 	.short	0x0000
        /*0014*/ 	.byte	0x00, 0xf0, 0x01, 0x2a


	//----- nvinfo : EIATTR_SPARSE_MMA_MASK
	.align		4
.L_434:
        /*0018*/ 	.byte	0x03, 0x50
        /*001a*/ 	.short	0x0000


	//----- nvinfo : EIATTR_MAXREG_COUNT
	.align		4
        /*001c*/ 	.byte	0x03, 0x1b
        /*001e*/ 	.short	0x00a8


	//----- nvinfo : EIATTR_MERCURY_ISA_VERSION
	.align		4
        /*0020*/ 	.byte	0x03, 0x5f
        /*0022*/ 	.short	0x0101


	//----- nvinfo : EIATTR_VRC_CTA_INIT_COUNT
	.align		4
        /*0024*/ 	.byte	0x02, 0x4a
	.zero		1
	.zero		1


	//----- nvinfo : EIATTR_EXIT_INSTR_OFFSETS
	.align		4
        /*0028*/ 	.byte	0x04, 0x1c
        /*002a*/ 	.short	(.L_436 - .L_435)


	//   ....[0]....
.L_435:
        /*002c*/ 	.word	0x00000010


	//----- nvinfo : EIATTR_MAX_THREADS
	.align		4
.L_436:
        /*0030*/ 	.byte	0x04, 0x05
        /*0032*/ 	.short	(.L_438 - .L_437)
.L_437:
        /*0034*/ 	.word	0x00000180
        /*0038*/ 	.word	0x00000001
        /*003c*/ 	.word	0x00000001


	//----- nvinfo : EIATTR_CBANK_PARAM_SIZE
	.align		4
.L_438:
        /*0040*/ 	.byte	0x03, 0x19
        /*0042*/ 	.short	0x0a80


	//----- nvinfo : EIATTR_PARAM_CBANK
	.align		4
        /*0044*/ 	.byte	0x04, 0x0a
        /*0046*/ 	.short	(.L_440 - .L_439)
	.align		4
.L_439:
        /*0048*/ 	.word	index@(.nv.constant0._ZN7cutlass13device_kernelIN5flash11enable_sm90INS1_16FlashAttnFwdSm90INS1_25CollectiveMainloopFwdSm90ILi2EN4cute5tupleIJNS5_1CILi1EEES8_S8_EEENS6_IJNS7_ILi64EEESA_SA_EEELi512ENS_10bfloat16_tEfNS_4arch4Sm90ELb0ELb0ELb0ELb1ELb0ELb0ELb0ELb0ELb0ELb1ELb0ELb0EEENS1_21CollectiveEpilogueFwdINS6_IJSA_NS7_ILi512EEESA_EEES9_SC_SE_Li256ELb1ELb1ELb0ELb0EEENS1_36VarlenDynamicPersistentTileSchedulerILi64ELi64ELi256ELi128ELb0ELb1ELb1ELb0ELb1ELb1EEEEEEEEEvNT_6ParamsE)
        /*004c*/ 	.short	0x0380
        /*004e*/ 	.short	0x0a80


	//----- nvinfo : EIATTR_SW_WAR
	.align		4
.L_440:
        /*0050*/ 	.byte	0x04, 0x36
        /*0052*/ 	.short	(.L_442 - .L_441)
.L_441:
        /*0054*/ 	.word	0x00000008
.L_442:


//--------------------- .nv.info._ZN7cutlass13device_kernelIN5flash11enable_sm90INS1_16FlashAttnFwdSm90INS1_25CollectiveMainloopFwdSm90ILi2EN4cute5tupleIJNS5_1CILi1EEES8_S8_EEENS6_IJNS7_ILi64EEESA_SA_EEELi512ENS_10bfloat16_tEfNS_4arch4Sm90ELb0ELb0ELb0ELb1ELb0ELb1ELb0ELb0ELb0ELb1ELb0ELb0EEENS1_21CollectiveEpilogueFwdINS6_IJSA_NS7_ILi512EEESA_EEES9_SC_SE_Li256ELb1ELb1ELb0ELb0EEENS1_36VarlenDynamicPersistentTileSchedulerILi64ELi64ELi256ELi128ELb0ELb1ELb1ELb0ELb1ELb1EEEEEEEEEvNT_6ParamsE --------------------------
	.section	.nv.info._ZN7cutlass13device_kernelIN5flash11enable_sm90INS1_16FlashAttnFwdSm90INS1_25CollectiveMainloopFwdSm90ILi2EN4cute5tupleIJNS5_1CILi1EEES8_S8_EEENS6_IJNS7_ILi64EEESA_SA_EEELi512ENS_10bfloat16_tEfNS_4arch4Sm90ELb0ELb0ELb0ELb1ELb0ELb1ELb0ELb0ELb0ELb1ELb0ELb0EEENS1_21CollectiveEpilogueFwdINS6_IJSA_NS7_ILi512EEESA_EEES9_SC_SE_Li256ELb1ELb1ELb0ELb0EEENS1_36VarlenDynamicPersistentTileSchedulerILi64ELi64ELi256ELi128ELb0ELb1ELb1ELb0ELb1ELb1EEEEEEEEEvNT_6ParamsE,"",@"SHT_CUDA_INFO"
	.sectionflags	@""
	.align	4


	//----- nvinfo : EIATTR_CUDA_API_VERSION
	.align		4
        /*0000*/ 	.byte	0x04, 0x37
        /*0002*/ 	.short	(.L_444 - .L_443)
.L_443:
        /*0004*/ 	.word	0x00000082


	//----- nvinfo : EIATTR_KPARAM_INFO
	.align		4
.L_444:
        /*0008*/ 	.byte	0x04, 0x17
        /*000a*/ 	.short	(.L_446 - .L_445)
.L_445:
        /*000c*/ 	.word	0x00000000
        /*0010*/ 	.short	0x0000
        /*0012*/ 	.short	0x0000
        /*0014*/ 	.byte	0x00, 0xf0, 0x01, 0x2a


	//----- nvinfo : EIATTR_SPARSE_MMA_MASK
	.align		4
.L_446:
        /*0018*/ 	.byte	0x03, 0x50
        /*001a*/ 	.short	0x0000


	//----- nvinfo : EIATTR_MAXREG_COUNT
	.align		4
        /*001c*/ 	.byte	0x03, 0x1b
        /*001e*/ 	.short	0x00a8


	//----- nvinfo : EIATTR_MERCURY_ISA_VERSION
	.align		4
        /*0020*/ 	.byte	0x03, 0x5f
        /*0022*/ 	.short	0x0101


	//----- nvinfo : EIATTR_VRC_CTA_INIT_COUNT
	.align		4
        /*0024*/ 	.byte	0x02, 0x4a
	.zero		1
	.zero		1


	//----- nvinfo : EIATTR_EXIT_INSTR_OFFSETS
	.align		4
        /*0028*/ 	.byte	0x04, 0x1c
        /*002a*/ 	.short	(.L_448 - .L_447)


	//   ....[0]....
.L_447:
        /*002c*/ 	.word	0x00000010


	//----- nvinfo : EIATTR_MAX_THREADS
	.align		4
.L_448:
        /*0030*/ 	.byte	0x04, 0x05
        /*0032*/ 	.short	(.L_450 - .L_449)
.L_449:
        /*0034*/ 	.word	0x00000180
        /*0038*/ 	.word	0x00000001
        /*003c*/ 	.word	0x00000001


	//----- nvinfo : EIATTR_CBANK_PARAM_SIZE
	.align		4
.L_450:
        /*0040*/ 	.byte	0x03, 0x19
        /*0042*/ 	.short	0x0a80


	//----- nvinfo : EIATTR_PARAM_CBANK
	.align		4
        /*0044*/ 	.byte	0x04, 0x0a
        /*0046*/ 	.short	(.L_452 - .L_451)
	.align		4
.L_451:
        /*0048*/ 	.word	index@(.nv.constant0._ZN7cutlass13device_kernelIN5flash11enable_sm90INS1_16FlashAttnFwdSm90INS1_25CollectiveMainloopFwdSm90ILi2EN4cute5tupleIJNS5_1CILi1EEES8_S8_EEENS6_IJNS7_ILi64EEESA_SA_EEELi512ENS_10bfloat16_tEfNS_4arch4Sm90ELb0ELb0ELb0ELb1ELb0ELb1ELb0ELb0ELb0ELb1ELb0ELb0EEENS1_21CollectiveEpilogueFwdINS6_IJSA_NS7_ILi512EEESA_EEES9_SC_SE_Li256ELb1ELb1ELb0ELb0EEENS1_36VarlenDynamicPersistentTileSchedulerILi64ELi64ELi256ELi128ELb0ELb1ELb1ELb0ELb1ELb1EEEEEEEEEvNT_6ParamsE)
        /*004c*/ 	.short	0x0380
        /*004e*/ 	.short	0x0a80


	//----- nvinfo : EIATTR_SW_WAR
	.align		4
.L_452:
        /*0050*/ 	.byte	0x04, 0x36
        /*0052*/ 	.short	(.L_454 - .L_453)
.L_453:
        /*0054*/ 	.word	0x00000008
.L_454:


//--------------------- .nv.info._ZN7cutlass13device_kernelIN5flash11enable_sm90INS1_16FlashAttnFwdSm90INS1_25CollectiveMainloopFwdSm90ILi2EN4cute5tupleIJNS5_1CILi1EEES8_S8_EEENS6_IJNS7_ILi64EEESA_SA_EEELi512ENS_10bfloat16_tEfNS_4arch4Sm90ELb0ELb0ELb0ELb1ELb0ELb0ELb1ELb0ELb0ELb1ELb0ELb0EEENS1_21CollectiveEpilogueFwdINS6_IJSA_NS7_ILi512EEESA_EEES9_SC_SE_Li256ELb1ELb1ELb0ELb0EEENS1_36VarlenDynamicPersistentTileSchedulerILi64ELi64ELi256ELi128ELb0ELb1ELb1ELb0ELb1ELb1EEEEEEEEEvNT_6ParamsE --------------------------
	.section	.nv.info._ZN7cutlass13device_kernelIN5flash11enable_sm90INS1_16FlashAttnFwdSm90INS1_25CollectiveMainloopFwdSm90ILi2EN4cute5tupleIJNS5_1CILi1EEES8_S8_EEENS6_IJNS7_ILi64EEESA_SA_EEELi512ENS_10bfloat16_tEfNS_4arch4Sm90ELb0ELb0ELb0ELb1ELb0ELb0ELb1ELb0ELb0ELb1ELb0ELb0EEENS1_21CollectiveEpilogueFwdINS6_IJSA_NS7_ILi512EEESA_EEES9_SC_SE_Li256ELb1ELb1ELb0ELb0EEENS1_36VarlenDynamicPersistentTileSchedulerILi64ELi64ELi256ELi128ELb0ELb1ELb1ELb0ELb1ELb1EEEEEEEEEvNT_6ParamsE,"",@"SHT_CUDA_INFO"
	.sectionflags	@""
	.align	4


	//----- nvinfo : EIATTR_CUDA_API_VERSION
	.align		4
        /*0000*/ 	.byte	0x04, 0x37
        /*0002*/ 	.short	(.L_456 - .L_455)
.L_455:
        /*0004*/ 	.word	0x00000082


	//----- nvinfo : EIATTR_KPARAM_INFO
	.align		4
.L_456:
        /*0008*/ 	.byte	0x04, 0x17
        /*000a*/ 	.short	(.L_458 - .L_457)
.L_457:
        /*000c*/ 	.word	0x00000000
        /*0010*/ 	.short	0x0000
        /*0012*/ 	.short	0x0000
        /*0014*/ 	.byte	0x00, 0xf0, 0x01, 0x2e


	//----- nvinfo : EIATTR_SPARSE_MMA_MASK
	.align		4
.L_458:
        /*0018*/ 	.byte	0x03, 0x50
        /*001a*/ 	.short	0x0000


	//----- nvinfo : EIATTR_MAXREG_COUNT
	.align		4
        /*001c*/ 	.byte	0x03, 0x1b
        /*001e*/ 	.short	0x00a8


	//----- nvinfo : EIATTR_MERCURY_ISA_VERSION
	.align		4
        /*0020*/ 	.byte	0x03, 0x5f
        /*0022*/ 	.short	0x0101


	//----- nvinfo : EIATTR_VRC_CTA_INIT_COUNT
	.align		4
        /*0024*/ 	.byte	0x02, 0x4a
	.zero		1
	.zero		1


	//----- nvinfo : EIATTR_EXIT_INSTR_OFFSETS
	.align		4
        /*0028*/ 	.byte	0x04, 0x1c
        /*002a*/ 	.short	(.L_460 - .L_459)


	//   ....[0]....
.L_459:
        /*002c*/ 	.word	0x00000010


	//----- nvinfo : EIATTR_MAX_THREADS
	.align		4
.L_460:
        /*0030*/ 	.byte	0x04, 0x05
        /*0032*/ 	.short	(.L_462 - .L_461)
.L_461:
        /*0034*/ 	.word	0x00000180
        /*0038*/ 	.word	0x00000001
        /*003c*/ 	.word	0x00000001


	//----- nvinfo : EIATTR_CBANK_PARAM_SIZE
	.align		4
.L_462:
        /*0040*/ 	.byte	0x03, 0x19
        /*0042*/ 	.short	0x0b80


	//----- nvinfo : EIATTR_PARAM_CBANK
	.align		4
        /*0044*/ 	.byte	0x04, 0x0a
        /*0046*/ 	.short	(.L_464 - .L_463)
	.align		4
.L_463:
        /*0048*/ 	.word	index@(.nv.constant0._ZN7cutlass13device_kernelIN5flash11enable_sm90INS1_16FlashAttnFwdSm90INS1_25CollectiveMainloopFwdSm90ILi2EN4cute5tupleIJNS5_1CILi1EEES8_S8_EEENS6_IJNS7_ILi64EEESA_SA_EEELi512ENS_10bfloat16_tEfNS_4arch4Sm90ELb0ELb0ELb0ELb1ELb0ELb0ELb1ELb0ELb0ELb1ELb0ELb0EEENS1_21CollectiveEpilogueFwdINS6_IJSA_NS7_ILi512EEESA_EEES9_SC_SE_Li256ELb1ELb1ELb0ELb0EEENS1_36VarlenDynamicPersistentTileSchedulerILi64ELi64ELi256ELi128ELb0ELb1ELb1ELb0ELb1ELb1EEEEEEEEEvNT_6ParamsE)
        /*004c*/ 	.short	0x0380
        /*004e*/ 	.short	0x0b80


	//----- nvinfo : EIATTR_SW_WAR
	.align		4
.L_464:
        /*0050*/ 	.byte	0x04, 0x36
        /*0052*/ 	.short	(.L_466 - .L_465)
.L_465:
        /*0054*/ 	.word	0x00000008
.L_466:


//--------------------- .nv.info._ZN7cutlass13device_kernelIN5flash11enable_sm90INS1_16FlashAttnFwdSm90INS1_25CollectiveMainloopFwdSm90ILi2EN4cute5tupleIJNS5_1CILi1EEES8_S8_EEENS6_IJNS7_ILi64EEESA_SA_EEELi512ENS_10bfloat16_tEfNS_4arch4Sm90ELb0ELb0ELb0ELb1ELb0ELb1ELb1ELb0ELb0ELb1ELb0ELb0EEENS1_21CollectiveEpilogueFwdINS6_IJSA_NS7_ILi512EEESA_EEES9_SC_SE_Li256ELb1ELb1ELb0ELb0EEENS1_36VarlenDynamicPersistentTileSchedulerILi64ELi64ELi256ELi128ELb0ELb1ELb1ELb0ELb1ELb1EEEEEEEEEvNT_6ParamsE --------------------------
	.section	.nv.info._ZN7cutlass13device_kernelIN5flash11enable_sm90INS1_16FlashAttnFwdSm90INS1_25CollectiveMainloopFwdSm90ILi2EN4cute5tupleIJNS5_1CILi1EEES8_S8_EEENS6_IJNS7_ILi64EEESA_SA_EEELi512ENS_10bfloat16_tEfNS_4arch4Sm90ELb0ELb0ELb0ELb1ELb0ELb1ELb1ELb0ELb0ELb1ELb0ELb0EEENS1_21CollectiveEpilogueFwdINS6_IJSA_NS7_ILi512EEESA_EEES9_SC_SE_Li256ELb1ELb1ELb0ELb0EEENS1_36VarlenDynamicPersistentTileSchedulerILi64ELi64ELi256ELi128ELb0ELb1ELb1ELb0ELb1ELb1EEEEEEEEEvNT_6ParamsE,"",@"SHT_CUDA_INFO"
	.sectionflags	@""
	.align	4


	//----- nvinfo : EIATTR_CUDA_API_VERSION
	.align		4
        /*0000*/ 	.byte	0x04, 0x37
        /*0002*/ 	.short	(.L_468 - .L_467)
.L_467:
        /*0004*/ 	.word	0x00000082


	//----- nvinfo : EIATTR_KPARAM_INFO
	.align		4
.L_468:
        /*0008*/ 	.byte	0x04, 0x17
        /*000a*/ 	.short	(.L_470 - .L_469)
.L_469:
        /*000c*/ 	.word	0x00000000
        /*0010*/ 	.short	0x0000
        /*0012*/ 	.short	0x0000
        /*0014*/ 	.byte	0x00, 0xf0, 0x01, 0x2e


	//----- nvinfo : EIATTR_SPARSE_MMA_MASK
	.align		4
.L_470:
        /*0018*/ 	.byte	0x03, 0x50
        /*001a*/ 	.short	0x0000


	//----- nvinfo : EIATTR_MAXREG_COUNT
	.align		4
        /*001c*/ 	.byte	0x03, 0x1b
        /*001e*/ 	.short	0x00a8


	//----- nvinfo : EIATTR_MERCURY_ISA_VERSION
	.align		4
        /*0020*/ 	.byte	0x03, 0x5f
        /*0022*/ 	.short	0x0101


	//----- nvinfo : EIATTR_VRC_CTA_INIT_COUNT
	.align		4
        /*0024*/ 	.byte	0x02, 0x4a
	.zero		1
	.zero		1


	//----- nvinfo : EIATTR_EXIT_INSTR_OFFSETS
	.align		4
        /*0028*/ 	.byte	0x04, 0x1c
        /*002a*/ 	.short	(.L_472 - .L_471)


	//   ....[0]....
.L_471:
        /*002c*/ 	.word	0x00000010


	//----- nvinfo : EIATTR_MAX_THREADS
	.align		4
.L_472:
        /*0030*/ 	.byte	0x04, 0x05
        /*0032*/ 	.short	(.L_474 - .L_473)
.L_473:
        /*0034*/ 	.word	0x00000180
        /*0038*/ 	.word	0x00000001
        /*003c*/ 	.word	0x00000001


	//----- nvinfo : EIATTR_CBANK_PARAM_SIZE
	.align		4
.L_474:
        /*0040*/ 	.byte	0x03, 0x19
        /*0042*/ 	.short	0x0b80


	//----- nvinfo : EIATTR_PARAM_CBANK
	.align		4
        /*0044*/ 	.byte	0x04, 0x0a
        /*0046*/ 	.short	(.L_476 - .L_475)
	.align		4
.L_475:
        /*0048*/ 	.word	index@(.nv.constant0._ZN7cutlass13device_kernelIN5flash11enable_sm90INS1_16FlashAttnFwdSm90INS1_25CollectiveMainloopFwdSm90ILi2EN4cute5tupleIJNS5_1CILi1EEES8_S8_EEENS6_IJNS7_ILi64EEESA_SA_EEELi512ENS_10bfloat16_tEfNS_4arch4Sm90ELb0ELb0ELb0ELb1ELb0ELb1ELb1ELb0ELb0ELb1ELb0ELb0EEENS1_21CollectiveEpilogueFwdINS6_IJSA_NS7_ILi512EEESA_EEES9_SC_SE_Li256ELb1ELb1ELb0ELb0EEENS1_36VarlenDynamicPersistentTileSchedulerILi64ELi64ELi256ELi128ELb0ELb1ELb1ELb0ELb1ELb1EEEEEEEEEvNT_6ParamsE)
        /*004c*/ 	.short	0x0380
        /*004e*/ 	.short	0x0b80


	//----- nvinfo : EIATTR_SW_WAR
	.align		4
.L_476:
        /*0050*/ 	.byte	0x04, 0x36
        /*0052*/ 	.short	(.L_478 - .L_477)
.L_477:
        /*0054*/ 	.word	0x00000008
.L_478:


//--------------------- .nv.info._ZN7cutlass13device_kernelIN5flash11enable_sm90INS1_16FlashAttnFwdSm90INS1_25CollectiveMainloopFwdSm90ILi2EN4cute5tupleIJNS5_1CILi1EEES8_S8_EEENS6_IJNS7_ILi64EEESA_SA_EEELi512ENS_10bfloat16_tEfNS_4arch4Sm90ELb0ELb1ELb0ELb0ELb0ELb0ELb0ELb0ELb0ELb1ELb0ELb0EEENS1_21CollectiveEpilogueFwdINS6_IJSA_NS7_ILi512EEESA_EEES9_SC_SE_Li256ELb0ELb1ELb0ELb0EEENS1_30DynamicPersistentTileSchedulerILi256ELi128ELb0ELb1ELb1EEEEEEEEEvNT_6ParamsE --------------------------
	.section	.nv.info._ZN7cutlass13device_kernelIN5flash11enable_sm90INS1_16FlashAttnFwdSm90INS1_25CollectiveMainloopFwdSm90ILi2EN4cute5tupleIJNS5_1CILi1EEES8_S8_EEENS6_IJNS7_ILi64EEESA_SA_EEELi512ENS_10bfloat16_tEfNS_4arch4Sm90ELb0ELb1ELb0ELb0ELb0ELb0ELb0ELb0ELb0ELb1ELb0ELb0EEENS1_21CollectiveEpilogueFwdINS6_IJSA_NS7_ILi512EEESA_EEES9_SC_SE_Li256ELb0ELb1ELb0ELb0EEENS1_30DynamicPersistentTileSchedulerILi256ELi128ELb0ELb1ELb1EEEEEEEEEvNT_6ParamsE,"",@"SHT_CUDA_INFO"
	.sectionflags	@""
	.align	4


	//----- nvinfo : EIATTR_CUDA_API_VERSION
	.align		4
        /*0000*/ 	.byte	0x04, 0x37
        /*0002*/ 	.short	(.L_480 - .L_479)
.L_479:
        /*0004*/ 	.word	0x00000082


	//----- nvinfo : EIATTR_KPARAM_INFO
	.align		4
.L_480:
        /*0008*/ 	.byte	0x04, 0x17
        /*000a*/ 	.short	(.L_482 - .L_481)
.L_481:
        /*000c*/ 	.word	0x00000000
        /*0010*/ 	.short	0x0000
        /*0012*/ 	.short	0x0000
        /*0014*/ 	.byte	0x00, 0xf0, 0x01, 0x2a


	//----- nvinfo : EIATTR_SPARSE_MMA_MASK
	.align		4
.L_482:
        /*0018*/ 	.byte	0x03, 0x50
        /*001a*/ 	.short	0x0000


	//----- nvinfo : EIATTR_MAXREG_COUNT
	.align		4
        /*001c*/ 	.byte	0x03, 0x1b
        /*001e*/ 	.short	0x00a8


	//----- nvinfo : EIATTR_MERCURY_ISA_VERSION
	.align		4
        /*0020*/ 	.byte	0x03, 0x5f
        /*0022*/ 	.short	0x0101


	//----- nvinfo : EIATTR_VRC_CTA_INIT_COUNT
	.align		4
        /*0024*/ 	.byte	0x02, 0x4a
	.zero		1
	.zero		1


	//----- nvinfo : EIATTR_EXIT_INSTR_OFFSETS
	.align		4
        /*0028*/ 	.byte	0x04, 0x1c
        /*002a*/ 	.short	(.L_484 - .L_483)


	//   ....[0]....
.L_483:
        /*002c*/ 	.word	0x00000010


	//----- nvinfo : EIATTR_MAX_THREADS
	.align		4
.L_484:
        /*0030*/ 	.byte	0x04, 0x05
        /*0032*/ 	.short	(.L_486 - .L_485)
.L_485:
        /*0034*/ 	.word	0x00000180
        /*0038*/ 	.word	0x00000001
        /*003c*/ 	.word	0x00000001


	//----- nvinfo : EIATTR_CBANK_PARAM_SIZE
	.align		4
.L_486:
        /*0040*/ 	.byte	0x03, 0x19
        /*0042*/ 	.short	0x0a80


	//----- nvinfo : EIATTR_PARAM_CBANK
	.align		4
        /*0044*/ 	.byte	0x04, 0x0a
        /*0046*/ 	.short	(.L_488 - .L_487)
	.align		4
.L_487:
        /*0048*/ 	.word	index@(.nv.constant0._ZN7cutlass13device_kernelIN5flash11enable_sm90INS1_16FlashAttnFwdSm90INS1_25CollectiveMainloopFwdSm90ILi2EN4cute5tupleIJNS5_1CILi1EEES8_S8_EEENS6_IJNS7_ILi64EEESA_SA_EEELi512ENS_10bfloat16_tEfNS_4arch4Sm90ELb0ELb1ELb0ELb0ELb0ELb0ELb0ELb0ELb0ELb1ELb0ELb0EEENS1_21CollectiveEpilogueFwdINS6_IJSA_NS7_ILi512EEESA_EEES9_SC_SE_Li256ELb0ELb1ELb0ELb0EEENS1_30DynamicPersistentTileSchedulerILi256ELi128ELb0ELb1ELb1EEEEEEEEEvNT_6ParamsE)
        /*004c*/ 	.short	0x0380
        /*004e*/ 	.short	0x0a80


	//----- nvinfo : EIATTR_SW_WAR
	.align		4
.L_488:
        /*0050*/ 	.byte	0x04, 0x36
        /*0052*/ 	.short	(.L_490 - .L_489)
.L_489:
        /*0054*/ 	.word	0x00000008
.L_490:


//--------------------- .nv.info._ZN7cutlass13device_kernelIN5flash11enable_sm90INS1_16FlashAttnFwdSm90INS1_25CollectiveMainloopFwdSm90ILi2EN4cute5tupleIJNS5_1CILi1EEES8_S8_EEENS6_IJNS7_ILi64EEESA_SA_EEELi512ENS_10bfloat16_tEfNS_4arch4Sm90ELb0ELb1ELb0ELb0ELb0ELb0ELb1ELb0ELb0ELb1ELb0ELb0EEENS1_21CollectiveEpilogueFwdINS6_IJSA_NS7_ILi512EEESA_EEES9_SC_SE_Li256ELb0ELb1ELb0ELb0EEENS1_30DynamicPersistentTileSchedulerILi256ELi128ELb0ELb1ELb1EEEEEEEEEvNT_6ParamsE --------------------------
	.section	.nv.info._ZN7cutlass13device_kernelIN5flash11enable_sm90INS1_16FlashAttnFwdSm90INS1_25CollectiveMainloopFwdSm90ILi2EN4cute5tupleIJNS5_1CILi1EEES8_S8_EEENS6_IJNS7_ILi64EEESA_SA_EEELi512ENS_10bfloat16_tEfNS_4arch4Sm90ELb0ELb1ELb0ELb0ELb0ELb0ELb1ELb0ELb0ELb1ELb0ELb0EEENS1_21CollectiveEpilogueFwdINS6_IJSA_NS7_ILi512EEESA_EEES9_SC_SE_Li256ELb0ELb1ELb0ELb0EEENS1_30DynamicPersistentTileSchedulerILi256ELi128ELb0ELb1ELb1EEEEEEEEEvNT_6ParamsE,"",@"SHT_CUDA_INFO"
	.sectionflags	@""
	.align	4


	//----- nvinfo : EIATTR_CUDA_API_VERSION
	.align		4
        /*0000*/ 	.byte	0x04, 0x37
        /*0002*/ 	.short	(.L_492 - .L_491)
.L_491:
        /*0004*/ 	.word	0x00000082


	//----- nvinfo : EIATTR_KPARAM_INFO
	.align		4
.L_492:
        /*0008*/ 	.byte	0x04, 0x17
        /*000a*/ 	.short	(.L_494 - .L_493)
.L_493:
        /*000c*/ 	.word	0x00000000
        /*0010*/ 	.short	0x0000
        /*0012*/ 	.short	0x0000
        /*0014*/ 	.byte	0x00, 0xf0, 0x01, 0x2e


	//----- nvinfo : EIATTR_SPARSE_MMA_MASK
	.align		4
.L_494:
        /*0018*/ 	.byte	0x03, 0x50
        /*001a*/ 	.short	0x0000


	//----- nvinfo : EIATTR_MAXREG_COUNT
	.align		4
        /*001c*/ 	.byte	0x03, 0x1b
        /*001e*/ 	.short	0x00a8


	//----- nvinfo : EIATTR_MERCURY_ISA_VERSION
	.align		4
        /*0020*/ 	.byte	0x03, 0x5f
        /*0022*/ 	.short	0x0101


	//----- nvinfo : EIATTR_VRC_CTA_INIT_COUNT
	.align		4
        /*0024*/ 	.byte	0x02, 0x4a
	.zero		1
	.zero		1


	//----- nvinfo : EIATTR_EXIT_INSTR_OFFSETS
	.align		4
        /*0028*/ 	.byte	0x04, 0x1c
        /*002a*/ 	.short	(.L_496 - .L_495)


	//   ....[0]....
.L_495:
        /*002c*/ 	.word	0x00000010


	//----- nvinfo : EIATTR_MAX_THREADS
	.align		4
.L_496:
        /*0030*/ 	.byte	0x04, 0x05
        /*0032*/ 	.short	(.L_498 - .L_497)
.L_497:
        /*0034*/ 	.word	0x00000180
        /*0038*/ 	.word	0x00000001
        /*003c*/ 	.word	0x00000001


	//----- nvinfo : EIATTR_CBANK_PARAM_SIZE
	.align		4
.L_498:
        /*0040*/ 	.byte	0x03, 0x19
        /*0042*/ 	.short	0x0b80


	//----- nvinfo : EIATTR_PARAM_CBANK
	.align		4
        /*0044*/ 	.byte	0x04, 0x0a
        /*0046*/ 	.short	(.L_500 - .L_499)
	.align		4
.L_499:
        /*0048*/ 	.word	index@(.nv.constant0._ZN7cutlass13device_kernelIN5flash11enable_sm90INS1_16FlashAttnFwdSm90INS1_25CollectiveMainloopFwdSm90ILi2EN4cute5tupleIJNS5_1CILi1EEES8_S8_EEENS6_IJNS7_ILi64EEESA_SA_EEELi512ENS_10bfloat16_tEfNS_4arch4Sm90ELb0ELb1ELb0ELb0ELb0ELb0ELb1ELb0ELb0ELb1ELb0ELb0EEENS1_21CollectiveEpilogueFwdINS6_IJSA_NS7_ILi512EEESA_EEES9_SC_SE_Li256ELb0ELb1ELb0ELb0EEENS1_30DynamicPersistentTileSchedulerILi256ELi128ELb0ELb1ELb1EEEEEEEEEvNT_6ParamsE)
        /*004c*/ 	.short	0x0380
        /*004e*/ 	.short	0x0b80


	//----- nvinfo : EIATTR_SW_WAR
	.align		4
.L_500:
        /*0050*/ 	.byte	0x04, 0x36
        /*0052*/ 	.short	(.L_502 - .L_501)
.L_501:
        /*0054*/ 	.word	0x00000008
.L_502:


//--------------------- .nv.info._ZN7cutlass13device_kernelIN5flash11enable_sm90INS1_16FlashAttnFwdSm90INS1_25CollectiveMainloopFwdSm90ILi2EN4cute5tupleIJNS5_1CILi1EEES8_S8_EEENS6_IJNS7_ILi64EEESA_SA_EEELi512ENS_10bfloat16_tEfNS_4arch4Sm90ELb0ELb1ELb0ELb1ELb0ELb0ELb0ELb0ELb0ELb1ELb0ELb0EEENS1_21CollectiveEpilogueFwdINS6_IJSA_NS7_ILi512EEESA_EEES9_SC_SE_Li256ELb1ELb1ELb0ELb0EEENS1_36VarlenDynamicPersistentTileSchedulerILi64ELi64ELi256ELi128ELb0ELb1ELb1ELb1ELb0ELb1EEEEEEEEEvNT_6ParamsE --------------------------
	.section	.nv.info._ZN7cutlass13device_kernelIN5flash11enable_sm90INS1_16FlashAttnFwdSm90INS1_25CollectiveMainloopFwdSm90ILi2EN4cute5tupleIJNS5_1CILi1EEES8_S8_EEENS6_IJNS7_ILi64EEESA_SA_EEELi512ENS_10bfloat16_tEfNS_4arch4Sm90ELb0ELb1ELb0ELb1ELb0ELb0ELb0ELb0ELb0ELb1ELb0ELb0EEENS1_21CollectiveEpilogueFwdINS6_IJSA_NS7_ILi512EEESA_EEES9_SC_SE_Li256ELb1ELb1ELb0ELb0EEENS1_36VarlenDynamicPersistentTileSchedulerILi64ELi64ELi256ELi128ELb0ELb1ELb1ELb1ELb0ELb1EEEEEEEEEvNT_6ParamsE,"",@"SHT_CUDA_INFO"
	.sectionflags	@""
	.align	4


	//----- nvinfo : EIATTR_CUDA_API_VERSION
	.align		4
        /*0000*/ 	.byte	0x04, 0x37
        /*0002*/ 	.short	(.L_504 - .L_503)
.L_503:
        /*0004*/ 	.word	0x00000082


	//----- nvinfo : EIATTR_KPARAM_INFO
	.align		4
.L_504:
        /*0008*/ 	.byte	0x04, 0x17
        /*000a*/ 	.short	(.L_506 - .L_505)
.L_505:
        /*000c*/ 	.word	0x00000000
        /*0010*/ 	.short	0x0000
        /*0012*/ 	.short	0x0000
        /*0014*/ 	.byte	0x00, 0xf0, 0x01, 0x2a


	//----- nvinfo : EIATTR_SPARSE_MMA_MASK
	.align		4
.L_506:
        /*0018*/ 	.byte	0x03, 0x50
        /*001a*/ 	.short	0x0000


	//----- nvinfo : EIATTR_MAXREG_COUNT
	.align		4
        /*001c*/ 	.byte	0x03, 0x1b
        /*001e*/ 	.short	0x00a8


	//----- nvinfo : EIATTR_MERCURY_ISA_VERSION
	.align		4
        /*0020*/ 	.byte	0x03, 0x5f
        /*0022*/ 	.short	0x0101


	//----- nvinfo : EIATTR_VRC_CTA_INIT_COUNT
	.align		4
        /*0024*/ 	.byte	0x02, 0x4a
	.zero		1
	.zero		1


	//----- nvinfo : EIATTR_EXIT_INSTR_OFFSETS
	.align		4
        /*0028*/ 	.byte	0x04, 0x1c
        /*002a*/ 	.short	(.L_508 - .L_507)


	//   ....[0]....
.L_507:
        /*002c*/ 	.word	0x00000010


	//----- nvinfo : EIATTR_MAX_THREADS
	.align		4
.L_508:
        /*0030*/ 	.byte	0x04, 0x05
        /*0032*/ 	.short	(.L_510 - .L_509)
.L_509:
        /*0034*/ 	.word	0x00000180
        /*0038*/ 	.word	0x00000001
        /*003c*/ 	.word	0x00000001


	//----- nvinfo : EIATTR_CBANK_PARAM_SIZE
	.align		4
.L_510:
        /*0040*/ 	.byte	0x03, 0x19
        /*0042*/ 	.short	0x0a80


	//----- nvinfo : EIATTR_PARAM_CBANK
	.align		4
        /*0044*/ 	.byte	0x04, 0x0a
        /*0046*/ 	.short	(.L_512 - .L_511)
	.align		4
.L_511:
        /*0048*/ 	.word	index@(.nv.constant0._ZN7cutlass13device_kernelIN5flash11enable_sm90INS1_16FlashAttnFwdSm90INS1_25CollectiveMainloopFwdSm90ILi2EN4cute5tupleIJNS5_1CILi1EEES8_S8_EEENS6_IJNS7_ILi64EEESA_SA_EEELi512ENS_10bfloat16_tEfNS_4arch4Sm90ELb0ELb1ELb0ELb1ELb0ELb0ELb0ELb0ELb0ELb1ELb0ELb0EEENS1_21CollectiveEpilogueFwdINS6_IJSA_NS7_ILi512EEESA_EEES9_SC_SE_Li256ELb1ELb1ELb0ELb0EEENS1_36VarlenDynamicPersistentTileSchedulerILi64ELi64ELi256ELi128ELb0ELb1ELb1ELb1ELb0ELb1EEEEEEEEEvNT_6ParamsE)
        /*004c*/ 	.short	0x0380
        /*004e*/ 	.short	0x0a80


	//----- nvinfo : EIATTR_SW_WAR
	.align		4
.L_512:
        /*0050*/ 	.byte	0x04, 0x36
        /*0052*/ 	.short	(.L_514 - .L_513)
.L_513:
        /*0054*/ 	.word	0x00000008
.L_514:


//--------------------- .nv.info._ZN7cutlass13device_kernelIN5flash11enable_sm90INS1_16FlashAttnFwdSm90INS1_25CollectiveMainloopFwdSm90ILi2EN4cute5tupleIJNS5_1CILi1EEES8_S8_EEENS6_IJNS7_ILi64EEESA_SA_EEELi512ENS_10bfloat16_tEfNS_4arch4Sm90ELb0ELb1ELb0ELb1ELb0ELb1ELb0ELb0ELb0ELb1ELb0ELb0EEENS1_21CollectiveEpilogueFwdINS6_IJSA_NS7_ILi512EEESA_EEES9_SC_SE_Li256ELb1ELb1ELb0ELb0EEENS1_36VarlenDynamicPersistentTileSchedulerILi64ELi64ELi256ELi128ELb0ELb1ELb1ELb1ELb0ELb1EEEEEEEEEvNT_6ParamsE --------------------------
	.section	.nv.info._ZN7cutlass13device_kernelIN5flash11enable_sm90INS1_16FlashAttnFwdSm90INS1_25CollectiveMainloopFwdSm90ILi2EN4cute5tupleIJNS5_1CILi1EEES8_S8_EEENS6_IJNS7_ILi64EEESA_SA_EEELi512ENS_10bfloat16_tEfNS_4arch4Sm90ELb0ELb1ELb0ELb1ELb0ELb1ELb0ELb0ELb0ELb1ELb0ELb0EEENS1_21CollectiveEpilogueFwdINS6_IJSA_NS7_ILi512EEESA_EEES9_SC_SE_Li256ELb1ELb1ELb0ELb0EEENS1_36VarlenDynamicPersistentTileSchedulerILi64ELi64ELi256ELi128ELb0ELb1ELb1ELb1ELb0ELb1EEEEEEEEEvNT_6ParamsE,"",@"SHT_CUDA_INFO"
	.sectionflags	@""
	.align	4


	//----- nvinfo : EIATTR_CUDA_API_VERSION
	.align		4
        /*0000*/ 	.byte	0x04, 0x37
        /*0002*/ 	.short	(.L_516 - .L_515)
.L_515:
        /*0004*/ 	.word	0x00000082


	//----- nvinfo : EIATTR_KPARAM_INFO
	.align		4
.L_516:
        /*0008*/ 	.byte	0x04, 0x17
        /*000a*/ 	.short	(.L_518 - .L_517)
.L_517:
        /*000c*/ 	.word	0x00000000
        /*0010*/ 	.short	0x0000
        /*0012*/ 	.short	0x0000
        /*0014*/ 	.byte	0x00, 0xf0, 0x01, 0x2a


	//----- nvinfo : EIATTR_SPARSE_MMA_MASK
	.align		4
.L_518:
        /*0018*/ 	.byte	0x03, 0x50
        /*001a*/ 	.short	0x0000


	//----- nvinfo : EIATTR_MAXREG_COUNT
	.align		4
        /*001c*/ 	.byte	0x03, 0x1b
        /*001e*/ 	.short	0x00a8


	//----- nvinfo : EIATTR_MERCURY_ISA_VERSION
	.align		4
        /*0020*/ 	.byte	0x03, 0x5f
        /*0022*/ 	.short	0x0101


	//----- nvinfo : EIATTR_VRC_CTA_INIT_COUNT
	.align		4
        /*0024*/ 	.byte	0x02, 0x4a
	.zero		1
	.zero		1


	//----- nvinfo : EIATTR_EXIT_INSTR_OFFSETS
	.align		4
        /*0028*/ 	.byte	0x04, 0x1c
        /*002a*/ 	.short	(.L_520 - .L_519)


	//   ....[0]....
.L_519:
        /*002c*/ 	.word	0x00000010


	//----- nvinfo : EIATTR_MAX_THREADS
	.align		4
.L_520:
        /*0030*/ 	.byte	0x04, 0x05
        /*0032*/ 	.short	(.L_522 - .L_521)
.L_521:
        /*0034*/ 	.word	0x00000180
        /*0038*/ 	.word	0x00000001
        /*003c*/ 	.word	0x00000001


	//----- nvinfo : EIATTR_CBANK_PARAM_SIZE
	.align		4
.L_522:
        /*0040*/ 	.byte	0x03, 0x19
        /*0042*/ 	.short	0x0a80


	//----- nvinfo : EIATTR_PARAM_CBANK
	.align		4
        /*0044*/ 	.byte	0x04, 0x0a
        /*0046*/ 	.short	(.L_524 - .L_523)
	.align		4
.L_523:
        /*0048*/ 	.word	index@(.nv.constant0._ZN7cutlass13device_kernelIN5flash11enable_sm90INS1_16FlashAttnFwdSm90INS1_25CollectiveMainloopFwdSm90ILi2EN4cute5tupleIJNS5_1CILi1EEES8_S8_EEENS6_IJNS7_ILi64EEESA_SA_EEELi512ENS_10bfloat16_tEfNS_4arch4Sm90ELb0ELb1ELb0ELb1ELb0ELb1ELb0ELb0ELb0ELb1ELb0ELb0EEENS1_21CollectiveEpilogueFwdINS6_IJSA_NS7_ILi512EEESA_EEES9_SC_SE_Li256ELb1ELb1ELb0ELb0EEENS1_36VarlenDynamicPersistentTileSchedulerILi64ELi64ELi256ELi128ELb0ELb1ELb1ELb1ELb0ELb1EEEEEEEEEvNT_6ParamsE)
        /*004c*/ 	.short	0x0380
        /*004e*/ 	.short	0x0a80


	//----- nvinfo : EIATTR_SW_WAR
	.align		4
.L_524:
        /*0050*/ 	.byte	0x04, 0x36
        /*0052*/ 	.short	(.L_526 - .L_525)
.L_525:
        /*0054*/ 	.word	0x00000008
.L_526:


//--------------------- .nv.info._ZN7cutlass13device_kernelIN5flash11enable_sm90INS1_16FlashAttnFwdSm90INS1_25CollectiveMainloopFwdSm90ILi2EN4cute5tupleIJNS5_1CILi1EEES8_S8_EEENS6_IJNS7_ILi64EEESA_SA_EEELi512ENS_10bfloat16_tEfNS_4arch4Sm90ELb0ELb1ELb0ELb1ELb0ELb0ELb1ELb0ELb0ELb1ELb0ELb0EEENS1_21CollectiveEpilogueFwdINS6_IJSA_NS7_ILi512EEESA_EEES9_SC_SE_Li256ELb1ELb1ELb0ELb0EEENS1_36VarlenDynamicPersistentTileSchedulerILi64ELi64ELi256ELi128ELb0ELb1ELb1ELb1ELb0ELb1EEEEEEEEEvNT_6ParamsE --------------------------
	.section	.nv.info._ZN7cutlass13device_kernelIN5flash11enable_sm90INS1_16FlashAttnFwdSm90INS1_25CollectiveMainloopFwdSm90ILi2EN4cute5tupleIJNS5_1CILi1EEES8_S8_EEENS6_IJNS7_ILi64EEESA_SA_EEELi512ENS_10bfloat16_tEfNS_4arch4Sm90ELb0ELb1ELb0ELb1ELb0ELb0ELb1ELb0ELb0ELb1ELb0ELb0EEENS1_21CollectiveEpilogueFwdINS6_IJSA_NS7_ILi512EEESA_EEES9_SC_SE_Li256ELb1ELb1ELb0ELb0EEENS1_36VarlenDynamicPersistentTileSchedulerILi64ELi64ELi256ELi128ELb0ELb1ELb1ELb1ELb0ELb1EEEEEEEEEvNT_6ParamsE,"",@"SHT_CUDA_INFO"
	.sectionflags	@""
	.align	4


	//----- nvinfo : EIATTR_CUDA_API_VERSION
	.align		4
        /*0000*/ 	.byte	0x04, 0x37
        /*0002*/ 	.short	(.L_528 - .L_527)
.L_527:
        /*0004*/ 	.word	0x00000082


	//----- nvinfo : EIATTR_KPARAM_INFO
	.align		4
.L_528:
        /*0008*/ 	.byte	0x04, 0x17
        /*000a*/ 	.short	(.L_530 - .L_529)
.L_529:
        /*000c*/ 	.word	0x00000000
        /*0010*/ 	.short	0x0000
        /*0012*/ 	.short	0x0000
        /*0014*/ 	.byte	0x00, 0xf0, 0x01, 0x2e


	//----- nvinfo : EIATTR_SPARSE_MMA_MASK
	.align		4
.L_530:
        /*0018*/ 	.byte	0x03, 0x50
        /*001a*/ 	.short	0x0000


	//----- nvinfo : EIATTR_MAXREG_COUNT
	.align		4
        /*001c*/ 	.byte	0x03, 0x1b
        /*001e*/ 	.short	0x00a8


	//----- nvinfo : EIATTR_MERCURY_ISA_VERSION
	.align		4
        /*0020*/ 	.byte	0x03, 0x5f
        /*0022*/ 	.short	0x0101


	//----- nvinfo : EIATTR_VRC_CTA_INIT_COUNT
	.align		4
        /*0024*/ 	.byte	0x02, 0x4a
	.zero		1
	.zero		1


	//----- nvinfo : EIATTR_EXIT_INSTR_OFFSETS
	.align		4
        /*0028*/ 	.byte	0x04, 0x1c
        /*002a*/ 	.short	(.L_532 - .L_531)


	//   ....[0]....
.L_531:
        /*002c*/ 	.word	0x00000010


	//----- nvinfo : EIATTR_MAX_THREADS
	.align		4
.L_532:
        /*0030*/ 	.byte	0x04, 0x05
        /*0032*/ 	.short	(.L_534 - .L_533)
.L_533:
        /*0034*/ 	.word	0x00000180
        /*0038*/ 	.word	0x00000001
        /*003c*/ 	.word	0x00000001


	//----- nvinfo : EIATTR_CBANK_PARAM_SIZE
	.align		4
.L_534:
        /*0040*/ 	.byte	0x03, 0x19
        /*0042*/ 	.short	0x0b80


	//----- nvinfo : EIATTR_PARAM_CBANK
	.align		4
        /*0044*/ 	.byte	0x04, 0x0a
        /*0046*/ 	.short	(.L_536 - .L_535)
	.align		4
.L_535:
        /*0048*/ 	.word	index@(.nv.constant0._ZN7cutlass13device_kernelIN5flash11enable_sm90INS1_16FlashAttnFwdSm90INS1_25CollectiveMainloopFwdSm90ILi2EN4cute5tupleIJNS5_1CILi1EEES8_S8_EEENS6_IJNS7_ILi64EEESA_SA_EEELi512ENS_10bfloat16_tEfNS_4arch4Sm90ELb0ELb1ELb0ELb1ELb0ELb0ELb1ELb0ELb0ELb1ELb0ELb0EEENS1_21CollectiveEpilogueFwdINS6_IJSA_NS7_ILi512EEESA_EEES9_SC_SE_Li256ELb1ELb1ELb0ELb0EEENS1_36VarlenDynamicPersistentTileSchedulerILi64ELi64ELi256ELi128ELb0ELb1ELb1ELb1ELb0ELb1EEEEEEEEEvNT_6ParamsE)
        /*004c*/ 	.short	0x0380
        /*004e*/ 	.short	0x0b80


	//----- nvinfo : EIATTR_SW_WAR
	.align		4
.L_536:
        /*0050*/ 	.byte	0x04, 0x36
        /*0052*/ 	.short	(.L_538 - .L_537)
.L_537:
        /*0054*/ 	.word	0x00000008
.L_538:


//--------------------- .nv.info._ZN7cutlass13device_kernelIN5flash11enable_sm90INS1_16FlashAttnFwdSm90INS1_25CollectiveMainloopFwdSm90ILi2EN4cute5tupleIJNS5_1CILi1EEES8_S8_EEENS6_IJNS7_ILi64EEESA_SA_EEELi512ENS_10bfloat16_tEfNS_4arch4Sm90ELb0ELb1ELb0ELb1ELb0ELb1ELb1ELb0ELb0ELb1ELb0ELb0EEENS1_21CollectiveEpilogueFwdINS6_IJSA_NS7_ILi512EEESA_EEES9_SC_SE_Li256ELb1ELb1ELb0ELb0EEENS1_36VarlenDynamicPersistentTileSchedulerILi64ELi64ELi256ELi128ELb0ELb1ELb1ELb1ELb0ELb1EEEEEEEEEvNT_6ParamsE --------------------------
	.section	.nv.info._ZN7cutlass13device_kernelIN5flash11enable_sm90INS1_16FlashAttnFwdSm90INS1_25CollectiveMainloopFwdSm90ILi2EN4cute5tupleIJNS5_1CILi1EEES8_S8_EEENS6_IJNS7_ILi64EEESA_SA_EEELi512ENS_10bfloat16_tEfNS_4arch4Sm90ELb0ELb1ELb0ELb1ELb0ELb1ELb1ELb0ELb0ELb1ELb0ELb0EEENS1_21CollectiveEpilogueFwdINS6_IJSA_NS7_ILi512EEESA_EEES9_SC_SE_Li256ELb1ELb1ELb0ELb0EEENS1_36VarlenDynamicPersistentTileSchedulerILi64ELi64ELi256ELi128ELb0ELb1ELb1ELb1ELb0ELb1EEEEEEEEEvNT_6ParamsE,"",@"SHT_CUDA_INFO"
	.sectionflags	@""
	.align	4


	//----- nvinfo : EIATTR_CUDA_API_VERSION
	.align		4
        /*0000*/ 	.byte	0x04, 0x37
        /*0002*/ 	.short	(.L_540 - .L_539)
.L_539:
        /*0004*/ 	.word	0x00000082


	//----- nvinfo : EIATTR_KPARAM_INFO
	.align		4
.L_540:
        /*0008*/ 	.byte	0x04, 0x17
        /*000a*/ 	.short	(.L_542 - .L_541)
.L_541:
        /*000c*/ 	.word	0x00000000
        /*0010*/ 	.short	0x0000
        /*0012*/ 	.short	0x0000
        /*0014*/ 	.byte	0x00, 0xf0, 0x01, 0x2e


	//----- nvinfo : EIATTR_SPARSE_MMA_MASK
	.align		4
.L_542:
        /*0018*/ 	.byte	0x03, 0x50
        /*001a*/ 	.short	0x0000


	//----- nvinfo : EIATTR_MAXREG_COUNT
	.align		4
        /*001c*/ 	.byte	0x03, 0x1b
        /*001e*/ 	.short	0x00a8


	//----- nvinfo : EIATTR_MERCURY_ISA_VERSION
	.align		4
        /*0020*/ 	.byte	0x03, 0x5f
        /*0022*/ 	.short	0x0101


	//----- nvinfo : EIATTR_VRC_CTA_INIT_COUNT
	.align		4
        /*0024*/ 	.byte	0x02, 0x4a
	.zero		1
	.zero		1


	//----- nvinfo : EIATTR_EXIT_INSTR_OFFSETS
	.align		4
        /*0028*/ 	.byte	0x04, 0x1c
        /*002a*/ 	.short	(.L_544 - .L_543)


	//   ....[0]....
.L_543:
        /*002c*/ 	.word	0x00000010


	//----- nvinfo : EIATTR_MAX_THREADS
	.align		4
.L_544:
        /*0030*/ 	.byte	0x04, 0x05
        /*0032*/ 	.short	(.L_546 - .L_545)
.L_545:
        /*0034*/ 	.word	0x00000180
        /*0038*/ 	.word	0x00000001
        /*003c*/ 	.word	0x00000001


	//----- nvinfo : EIATTR_CBANK_PARAM_SIZE
	.align		4
.L_546:
        /*0040*/ 	.byte	0x03, 0x19
        /*0042*/ 	.short	0x0b80


	//----- nvinfo : EIATTR_PARAM_CBANK
	.align		4
        /*0044*/ 	.byte	0x04, 0x0a
        /*0046*/ 	.short	(.L_548 - .L_547)
	.align		4
.L_547:
        /*0048*/ 	.word	index@(.nv.constant0._ZN7cutlass13device_kernelIN5flash11enable_sm90INS1_16FlashAttnFwdSm90INS1_25CollectiveMainloopFwdSm90ILi2EN4cute5tupleIJNS5_1CILi1EEES8_S8_EEENS6_IJNS7_ILi64EEESA_SA_EEELi512ENS_10bfloat16_tEfNS_4arch4Sm90ELb0ELb1ELb0ELb1ELb0ELb1ELb1ELb0ELb0ELb1ELb0ELb0EEENS1_21CollectiveEpilogueFwdINS6_IJSA_NS7_ILi512EEESA_EEES9_SC_SE_Li256ELb1ELb1ELb0ELb0EEENS1_36VarlenDynamicPersistentTileSchedulerILi64ELi64ELi256ELi128ELb0ELb1ELb1ELb1ELb0ELb1EEEEEEEEEvNT_6ParamsE)
        /*004c*/ 	.short	0x0380
        /*004e*/ 	.short	0x0b80


	//----- nvinfo : EIATTR_SW_WAR
	.align		4
.L_548:
        /*0050*/ 	.byte	0x04, 0x36
        /*0052*/ 	.short	(.L_550 - .L_549)
.L_549:
        /*0054*/ 	.word	0x00000008
.L_550:


//--------------------- .nv.info._ZN7cutlass13device_kernelIN5flash11enable_sm90INS1_16FlashAttnFwdSm90INS1_25CollectiveMainloopFwdSm90ILi2EN4cute5tupleIJNS5_1CILi1EEES8_S8_EEENS6_IJNS7_ILi64EEESA_SA_EEELi512ENS_10bfloat16_tEfNS_4arch4Sm90ELb1ELb0ELb0ELb0ELb0ELb0ELb0ELb0ELb0ELb1ELb0ELb0EEENS1_21CollectiveEpilogueFwdINS6_IJSA_NS7_ILi512EEESA_EEES9_SC_SE_Li256ELb0ELb1ELb0ELb0EEENS1_30DynamicPersistentTileSchedulerILi256ELi128ELb0ELb1ELb1EEEEEEEEEvNT_6ParamsE --------------------------
	.section	.nv.info._ZN7cutlass13device_kernelIN5flash11enable_sm90INS1_16FlashAttnFwdSm90INS1_25CollectiveMainloopFwdSm90ILi2EN4cute5tupleIJNS5_1CILi1EEES8_S8_EEENS6_IJNS7_ILi64EEESA_SA_EEELi512ENS_10bfloat16_tEfNS_4arch4Sm90ELb1ELb0ELb0ELb0ELb0ELb0ELb0ELb0ELb0ELb1ELb0ELb0EEENS1_21CollectiveEpilogueFwdINS6_IJSA_NS7_ILi512EEESA_EEES9_SC_SE_Li256ELb0ELb1ELb0ELb0EEENS1_30DynamicPersistentTileSchedulerILi256ELi128ELb0ELb1ELb1EEEEEEEEEvNT_6ParamsE,"",@"SHT_CUDA_INFO"
	.sectionflags	@""
	.align	4


	//----- nvinfo : EIATTR_CUDA_API_VERSION
	.align		4
        /*0000*/ 	.byte	0x04, 0x37
        /*0002*/ 	.short	(.L_552 - .L_551)
.L_551:
        /*0004*/ 	.word	0x00000082


	//----- nvinfo : EIATTR_KPARAM_INFO
	.align		4
.L_552:
        /*0008*/ 	.byte	0x04, 0x17
        /*000a*/ 	.short	(.L_554 - .L_553)
.L_553:
        /*000c*/ 	.word	0x00000000
        /*0010*/ 	.short	0x0000
        /*0012*/ 	.short	0x0000
        /*0014*/ 	.byte	0x00, 0xf0, 0x01, 0x2a


	//----- nvinfo : EIATTR_SPARSE_MMA_MASK
	.align		4
.L_554:
        /*0018*/ 	.byte	0x03, 0x50
        /*001a*/ 	.short	0x0000


	//----- nvinfo : EIATTR_MAXREG_COUNT
	.align		4
        /*001c*/ 	.byte	0x03, 0x1b
        /*001e*/ 	.short	0x00a8


	//----- nvinfo : EIATTR_MERCURY_ISA_VERSION
	.align		4
        /*0020*/ 	.byte	0x03, 0x5f
        /*0022*/ 	.short	0x0101


	//----- nvinfo : EIATTR_VRC_CTA_INIT_COUNT
	.align		4
        /*0024*/ 	.byte	0x02, 0x4a
	.zero		1
	.zero		1


	//----- nvinfo : EIATTR_EXIT_INSTR_OFFSETS
	.align		4
        /*0028*/ 	.byte	0x04, 0x1c
        /*002a*/ 	.short	(.L_556 - .L_555)


	//   ....[0]....
.L_555:
        /*002c*/ 	.word	0x00000010


	//----- nvinfo : EIATTR_MAX_THREADS
	.align		4
.L_556:
        /*0030*/ 	.byte	0x04, 0x05
        /*0032*/ 	.short	(.L_558 - .L_557)
.L_557:
        /*0034*/ 	.word	0x00000180
        /*0038*/ 	.word	0x00000001
        /*003c*/ 	.word	0x00000001


	//----- nvinfo : EIATTR_CBANK_PARAM_SIZE
	.align		4
.L_558:
        /*0040*/ 	.byte	0x03, 0x19
        /*0042*/ 	.short	0x0a80


	//----- nvinfo : EIATTR_PARAM_CBANK
	.align		4
        /*0044*/ 	.byte	0x04, 0x0a
        /*0046*/ 	.short	(.L_560 - .L_559)
	.align		4
.L_559:
        /*0048*/ 	.word	index@(.nv.constant0._ZN7cutlass13device_kernelIN5flash11enable_sm90INS1_16FlashAttnFwdSm90INS1_25CollectiveMainloopFwdSm90ILi2EN4cute5tupleIJNS5_1CILi1EEES8_S8_EEENS6_IJNS7_ILi64EEESA_SA_EEELi512ENS_10bfloat16_tEfNS_4arch4Sm90ELb1ELb0ELb0ELb0ELb0ELb0ELb0ELb0ELb0ELb1ELb0ELb0EEENS1_21CollectiveEpilogueFwdINS6_IJSA_NS7_ILi512EEESA_EEES9_SC_SE_Li256ELb0ELb1ELb0ELb0EEENS1_30DynamicPersistentTileSchedulerILi256ELi128ELb0ELb1ELb1EEEEEEEEEvNT_6ParamsE)
        /*004c*/ 	.short	0x0380
        /*004e*/ 	.short	0x0a80


	//----- nvinfo : EIATTR_SW_WAR
	.align		4
.L_560:
        /*0050*/ 	.byte	0x04, 0x36
        /*0052*/ 	.short	(.L_562 - .L_561)
.L_561:
        /*0054*/ 	.word	0x00000008
.L_562:


//--------------------- .nv.info._ZN7cutlass13device_kernelIN5flash11enable_sm90INS1_16FlashAttnFwdSm90INS1_25CollectiveMainloopFwdSm90ILi2EN4cute5tupleIJNS5_1CILi1EEES8_S8_EEENS6_IJNS7_ILi64EEESA_SA_EEELi512ENS_10bfloat16_tEfNS_4arch4Sm90ELb1ELb0ELb0ELb0ELb0ELb0ELb1ELb0ELb0ELb1ELb0ELb0EEENS1_21CollectiveEpilogueFwdINS6_IJSA_NS7_ILi512EEESA_EEES9_SC_SE_Li256ELb0ELb1ELb0ELb0EEENS1_30DynamicPersistentTileSchedulerILi256ELi128ELb0ELb1ELb1EEEEEEEEEvNT_6ParamsE --------------------------
	.section	.nv.info._ZN7cutlass13device_kernelIN5flash11enable_sm90INS1_16FlashAttnFwdSm90INS1_25CollectiveMainloopFwdSm90ILi2EN4cute5tupleIJNS5_1CILi1EEES8_S8_EEENS6_IJNS7_ILi64EEESA_SA_EEELi512ENS_10bfloat16_tEfNS_4arch4Sm90ELb1ELb0ELb0ELb0ELb0ELb0ELb1ELb0ELb0ELb1ELb0ELb0EEENS1_21CollectiveEpilogueFwdINS6_IJSA_NS7_ILi512EEESA_EEES9_SC_SE_Li256ELb0ELb1ELb0ELb0EEENS1_30DynamicPersistentTileSchedulerILi256ELi128ELb0ELb1ELb1EEEEEEEEEvNT_6ParamsE,"",@"SHT_CUDA_INFO"
	.sectionflags	@""
	.align	4


	//----- nvinfo : EIATTR_CUDA_API_VERSION
	.align		4
        /*0000*/ 	.byte	0x04, 0x37
        /*0002*/ 	.short	(.L_564 - .L_563)
.L_563:
        /*0004*/ 	.word	0x00000082


	//----- nvinfo : EIATTR_KPARAM_INFO
	.align		4
.L_564:
        /*0008*/ 	.byte	0x04, 0x17
        /*000a*/ 	.short	(.L_566 - .L_565)
.L_565:
        /*000c*/ 	.word	0x00000000
        /*0010*/ 	.short	0x0000
        /*0012*/ 	.short	0x0000
        /*0014*/ 	.byte	0x00, 0xf0, 0x01, 0x2e


	//----- nvinfo : EIATTR_SPARSE_MMA_MASK
	.align		4
.L_566:
        /*0018*/ 	.byte	0x03, 0x50
        /*001a*/ 	.short	0x0000


	//----- nvinfo : EIATTR_MAXREG_COUNT
	.align		4
        /*001c*/ 	.byte	0x03, 0x1b
        /*001e*/ 	.short	0x00a8


	//----- nvinfo : EIATTR_MERCURY_ISA_VERSION
	.align		4
        /*0020*/ 	.byte	0x03, 0x5f
        /*0022*/ 	.short	0x0101


	//----- nvinfo : EIATTR_VRC_CTA_INIT_COUNT
	.align		4
        /*0024*/ 	.byte	0x02, 0x4a
	.zero		1
	.zero		1


	//----- nvinfo : EIATTR_EXIT_INSTR_OFFSETS
	.align		4
        /*0028*/ 	.byte	0x04, 0x1c
        /*002a*/ 	.short	(.L_568 - .L_567)


	//   ....[0]....
.L_567:
        /*002c*/ 	.word	0x00000010


	//----- nvinfo : EIATTR_MAX_THREADS
	.align		4
.L_568:
        /*0030*/ 	.byte	0x04, 0x05
        /*0032*/ 	.short	(.L_570 - .L_569)
.L_569:
        /*0034*/ 	.word	0x00000180
        /*0038*/ 	.word	0x00000001
        /*003c*/ 	.word	0x00000001


	//----- nvinfo : EIATTR_CBANK_PARAM_SIZE
	.align		4
.L_570:
        /*0040*/ 	.byte	0x03, 0x19
        /*0042*/ 	.short	0x0b80


	//----- nvinfo : EIATTR_PARAM_CBANK
	.align		4
        /*0044*/ 	.byte	0x04, 0x0a
        /*0046*/ 	.short	(.L_572 - .L_571)
	.align		4
.L_571:
        /*0048*/ 	.word	index@(.nv.constant0._ZN7cutlass13device_kernelIN5flash11enable_sm90INS1_16FlashAttnFwdSm90INS1_25CollectiveMainloopFwdSm90ILi2EN4cute5tupleIJNS5_1CILi1EEES8_S8_EEENS6_IJNS7_ILi64EEESA_SA_EEELi512ENS_10bfloat16_tEfNS_4arch4Sm90ELb1ELb0ELb0ELb0ELb0ELb0ELb1ELb0ELb0ELb1ELb0ELb0EEENS1_21CollectiveEpilogueFwdINS6_IJSA_NS7_ILi512EEESA_EEES9_SC_SE_Li256ELb0ELb1ELb0ELb0EEENS1_30DynamicPersistentTileSchedulerILi256ELi128ELb0ELb1ELb1EEEEEEEEEvNT_6ParamsE)
        /*004c*/ 	.short	0x0380
        /*004e*/ 	.short	0x0b80


	//----- nvinfo : EIATTR_SW_WAR
	.align		4
.L_572:
        /*0050*/ 	.byte	0x04, 0x36
        /*0052*/ 	.short	(.L_574 - .L_573)
.L_573:
        /*0054*/ 	.word	0x00000008
.L_574:


//--------------------- .nv.info._ZN7cutlass13device_kernelIN5flash11enable_sm90INS1_16FlashAttnFwdSm90INS1_25CollectiveMainloopFwdSm90ILi2EN4cute5tupleIJNS5_1CILi1EEES8_S8_EEENS6_IJNS7_ILi64EEESA_SA_EEELi512ENS_10bfloat16_tEfNS_4arch4Sm90ELb1ELb0ELb0ELb1ELb0ELb0ELb0ELb0ELb0ELb1ELb0ELb0EEENS1_21CollectiveEpilogueFwdINS6_IJSA_NS7_ILi512EEESA_EEES9_SC_SE_Li256ELb1ELb1ELb0ELb0EEENS1_36VarlenDynamicPersistentTileSchedulerILi64ELi64ELi256ELi128ELb0ELb1ELb1ELb1ELb1ELb1EEEEEEEEEvNT_6ParamsE --------------------------
	.section	.nv.info._ZN7cutlass13device_kernelIN5flash11enable_sm90INS1_16FlashAttnFwdSm90INS1_25CollectiveMainloopFwdSm90ILi2EN4cute5tupleIJNS5_1CILi1EEES8_S8_EEENS6_IJNS7_ILi64EEESA_SA_EEELi512ENS_10bfloat16_tEfNS_4arch4Sm90ELb1ELb0ELb0ELb1ELb0ELb0ELb0ELb0ELb0ELb1ELb0ELb0EEENS1_21CollectiveEpilogueFwdINS6_IJSA_NS7_ILi512EEESA_EEES9_SC_SE_Li256ELb1ELb1ELb0ELb0EEENS1_36VarlenDynamicPersistentTileSchedulerILi64ELi64ELi256ELi128ELb0ELb1ELb1ELb1ELb1ELb1EEEEEEEEEvNT_6ParamsE,"",@"SHT_CUDA_INFO"
	.sectionflags	@""
	.align	4


	//----- nvinfo : EIATTR_CUDA_API_VERSION
	.align		4
        /*0000*/ 	.byte	0x04, 0x37
        /*0002*/ 	.short	(.L_576 - .L_575)
.L_575:
        /*0004*/ 	.word	0x00000082


	//----- nvinfo : EIATTR_KPARAM_INFO
	.align		4
.L_576:
        /*0008*/ 	.byte	0x04, 0x17
        /*000a*/ 	.short	(.L_578 - .L_577)
.L_577:
        /*000c*/ 	.word	0x00000000
        /*0010*/ 	.short	0x0000
        /*0012*/ 	.short	0x0000
        /*0014*/ 	.byte	0x00, 0xf0, 0x01, 0x2a


	//----- nvinfo : EIATTR_SPARSE_MMA_MASK
	.align		4
.L_578:
        /*0018*/ 	.byte	0x03, 0x50
        /*001a*/ 	.short	0x0000


	//----- nvinfo : EIATTR_MAXREG_COUNT
	.align		4
        /*001c*/ 	.byte	0x03, 0x1b
        /*001e*/ 	.short	0x00a8


	//----- nvinfo : EIATTR_MERCURY_ISA_VERSION
	.align		4
        /*0020*/ 	.byte	0x03, 0x5f
        /*0022*/ 	.short	0x0101


	//----- nvinfo : EIATTR_VRC_CTA_INIT_COUNT
	.align		4
        /*0024*/ 	.byte	0x02, 0x4a
	.zero		1
	.zero		1


	//----- nvinfo : EIATTR_EXIT_INSTR_OFFSETS
	.align		4
        /*0028*/ 	.byte	0x04, 0x1c
        /*002a*/ 	.short	(.L_580 - .L_579)


	//   ....[0]....
.L_579:
        /*002c*/ 	.word	0x00000010


	//----- nvinfo : EIATTR_MAX_THREADS
	.align		4
.L_580:
        /*0030*/ 	.byte	0x04, 0x05
        /*0032*/ 	.short	(.L_582 - .L_581)
.L_581:
        /*0034*/ 	.word	0x00000180
        /*0038*/ 	.word	0x00000001
        /*003c*/ 	.word	0x00000001


	//----- nvinfo : EIATTR_CBANK_PARAM_SIZE
	.align		4
.L_582:
        /*0040*/ 	.byte	0x03, 0x19
        /*0042*/ 	.short	0x0a80


	//----- nvinfo : EIATTR_PARAM_CBANK
	.align		4
        /*0044*/ 	.byte	0x04, 0x0a
        /*0046*/ 	.short	(.L_584 - .L_583)
	.align		4
.L_583:
        /*0048*/ 	.word	index@(.nv.constant0._ZN7cutlass13device_kernelIN5flash11enable_sm90INS1_16FlashAttnFwdSm90INS1_25CollectiveMainloopFwdSm90ILi2EN4cute5tupleIJNS5_1CILi1EEES8_S8_EEENS6_IJNS7_ILi64EEESA_SA_EEELi512ENS_10bfloat16_tEfNS_4arch4Sm90ELb1ELb0ELb0ELb1ELb0ELb0ELb0ELb0ELb0ELb1ELb0ELb0EEENS1_21CollectiveEpilogueFwdINS6_IJSA_NS7_ILi512EEESA_EEES9_SC_SE_Li256ELb1ELb1ELb0ELb0EEENS1_36VarlenDynamicPersistentTileSchedulerILi64ELi64ELi256ELi128ELb0ELb1ELb1ELb1ELb1ELb1EEEEEEEEEvNT_6ParamsE)
        /*004c*/ 	.short	0x0380
        /*004e*/ 	.short	0x0a80


	//----- nvinfo : EIATTR_SW_WAR
	.align		4
.L_584:
        /*0050*/ 	.byte	0x04, 0x36
        /*0052*/ 	.short	(.L_586 - .L_585)
.L_585:
        /*0054*/ 	.word	0x00000008
.L_586:


//--------------------- .nv.info._ZN7cutlass13device_kernelIN5flash11enable_sm90INS1_16FlashAttnFwdSm90INS1_25CollectiveMainloopFwdSm90ILi2EN4cute5tupleIJNS5_1CILi1EEES8_S8_EEENS6_IJNS7_ILi64EEESA_SA_EEELi512ENS_10bfloat16_tEfNS_4arch4Sm90ELb1ELb0ELb0ELb1ELb0ELb1ELb0ELb0ELb0ELb1ELb0ELb0EEENS1_21CollectiveEpilogueFwdINS6_IJSA_NS7_ILi512EEESA_EEES9_SC_SE_Li256ELb1ELb1ELb0ELb0EEENS1_36VarlenDynamicPersistentTileSchedulerILi64ELi64ELi256ELi128ELb0ELb1ELb1ELb1ELb1ELb1EEEEEEEEEvNT_6ParamsE --------------------------
	.section	.nv.info._ZN7cutlass13device_kernelIN5flash11enable_sm90INS1_16FlashAttnFwdSm90INS1_25CollectiveMainloopFwdSm90ILi2EN4cute5tupleIJNS5_1CILi1EEES8_S8_EEENS6_IJNS7_ILi64EEESA_SA_EEELi512ENS_10bfloat16_tEfNS_4arch4Sm90ELb1ELb0ELb0ELb1ELb0ELb1ELb0ELb0ELb0ELb1ELb0ELb0EEENS1_21CollectiveEpilogueFwdINS6_IJSA_NS7_ILi512EEESA_EEES9_SC_SE_Li256ELb1ELb1ELb0ELb0EEENS1_36VarlenDynamicPersistentTileSchedulerILi64ELi64ELi256ELi128ELb0ELb1ELb1ELb1ELb1ELb1EEEEEEEEEvNT_6ParamsE,"",@"SHT_CUDA_INFO"
	.sectionflags	@""
	.align	4


	//----- nvinfo : EIATTR_CUDA_API_VERSION
	.align		4
        /*0000*/ 	.byte	0x04, 0x37
        /*0002*/ 	.short	(.L_588 - .L_587)
.L_587:
        /*0004*/ 	.word	0x00000082


	//----- nvinfo : EIATTR_KPARAM_INFO
	.align		4
.L_588:
        /*0008*/ 	.byte	0x04, 0x17
        /*000a*/ 	.short	(.L_590 - .L_589)
.L_589:
        /*000c*/ 	.word	0x00000000
        /*0010*/ 	.short	0x0000
        /*0012*/ 	.short	0x0000
        /*0014*/ 	.byte	0x00, 0xf0, 0x01, 0x2a


	//----- nvinfo : EIATTR_SPARSE_MMA_MASK
	.align		4
.L_590:
        /*0018*/ 	.byte	0x03, 0x50
        /*001a*/ 	.short	0x0000


	//----- nvinfo : EIATTR_MAXREG_COUNT
	.align		4
        /*001c*/ 	.byte	0x03, 0x1b
        /*001e*/ 	.short	0x00a8


	//----- nvinfo : EIATTR_MERCURY_ISA_VERSION
	.align		4
        /*0020*/ 	.byte	0x03, 0x5f
        /*0022*/ 	.short	0x0101


	//----- nvinfo : EIATTR_VRC_CTA_INIT_COUNT
	.align		4
        /*0024*/ 	.byte	0x02, 0x4a
	.zero		1
	.zero		1


	//----- nvinfo : EIATTR_EXIT_INSTR_OFFSETS
	.align		4
        /*0028*/ 	.byte	0x04, 0x1c
        /*002a*/ 	.short	(.L_592 - .L_591)


	//   ....[0]....
.L_591:
        /*002c*/ 	.word	0x00000010


	//----- nvinfo : EIATTR_MAX_THREADS
	.align		4
.L_592:
        /*0030*/ 	.byte	0x04, 0x05
        /*0032*/ 	.short	(.L_594 - .L_593)
.L_593:
        /*0034*/ 	.word	0x00000180
        /*0038*/ 	.word	0x00000001
        /*003c*/ 	.word	0x00000001


	//----- nvinfo : EIATTR_CBANK_PARAM_SIZE
	.align		4
.L_594:
        /*0040*/ 	.byte	0x03, 0x19
        /*0042*/ 	.short	0x0a80


	//----- nvinfo : EIATTR_PARAM_CBANK
	.align		4
        /*0044*/ 	.byte	0x04, 0x0a
        /*0046*/ 	.short	(.L_596 - .L_595)
	.align		4
.L_595:
        /*0048*/ 	.word	index@(.nv.constant0._ZN7cutlass13device_kernelIN5flash11enable_sm90INS1_16FlashAttnFwdSm90INS1_25CollectiveMainloopFwdSm90ILi2EN4cute5tupleIJNS5_1CILi1EEES8_S8_EEENS6_IJNS7_ILi64EEESA_SA_EEELi512ENS_10bfloat16_tEfNS_4arch4Sm90ELb1ELb0ELb0ELb1ELb0ELb1ELb0ELb0ELb0ELb1ELb0ELb0EEENS1_21CollectiveEpilogueFwdINS6_IJSA_NS7_ILi512EEESA_EEES9_SC_SE_Li256ELb1ELb1ELb0ELb0EEENS1_36VarlenDynamicPersistentTileSchedulerILi64ELi64ELi256ELi128ELb0ELb1ELb1ELb1ELb1ELb1EEEEEEEEEvNT_6ParamsE)
        /*004c*/ 	.short	0x0380
        /*004e*/ 	.short	0x0a80


	//----- nvinfo : EIATTR_SW_WAR
	.align		4
.L_596:
        /*0050*/ 	.byte	0x04, 0x36
        /*0052*/ 	.short	(.L_598 - .L_597)
.L_597:
        /*0054*/ 	.word	0x00000008
.L_598:


//--------------------- .nv.info._ZN7cutlass13device_kernelIN5flash11enable_sm90INS1_16FlashAttnFwdSm90INS1_25CollectiveMainloopFwdSm90ILi2EN4cute5tupleIJNS5_1CILi1EEES8_S8_EEENS6_IJNS7_ILi64EEESA_SA_EEELi512ENS_10bfloat16_tEfNS_4arch4Sm90ELb1ELb0ELb0ELb1ELb0ELb0ELb1ELb0ELb0ELb1ELb0ELb0EEENS1_21CollectiveEpilogueFwdINS6_IJSA_NS7_ILi512EEESA_EEES9_SC_SE_Li256ELb1ELb1ELb0ELb0EEENS1_36VarlenDynamicPersistentTileSchedulerILi64ELi64ELi256ELi128ELb0ELb1ELb1ELb1ELb1ELb1EEEEEEEEEvNT_6ParamsE --------------------------
	.section	.nv.info._ZN7cutlass13device_kernelIN5flash11enable_sm90INS1_16FlashAttnFwdSm90INS1_25CollectiveMainloopFwdSm90ILi2EN4cute5tupleIJNS5_1CILi1EEES8_S8_EEENS6_IJNS7_ILi64EEESA_SA_EEELi512ENS_10bfloat16_tEfNS_4arch4Sm90ELb1ELb0ELb0ELb1ELb0ELb0ELb1ELb0ELb0ELb1ELb0ELb0EEENS1_21CollectiveEpilogueFwdINS6_IJSA_NS7_ILi512EEESA_EEES9_SC_SE_Li256ELb1ELb1ELb0ELb0EEENS1_36VarlenDynamicPersistentTileSchedulerILi64ELi64ELi256ELi128ELb0ELb1ELb1ELb1ELb1ELb1EEEEEEEEEvNT_6ParamsE,"",@"SHT_CUDA_INFO"
	.sectionflags	@""
	.align	4


	//----- nvinfo : EIATTR_CUDA_API_VERSION
	.align		4
        /*0000*/ 	.byte	0x04, 0x37
        /*0002*/ 	.short	(.L_600 - .L_599)
.L_599:
        /*0004*/ 	.word	0x00000082


	//----- nvinfo : EIATTR_KPARAM_INFO
	.align		4
.L_600:
        /*0008*/ 	.byte	0x04, 0x17
        /*000a*/ 	.short	(.L_602 - .L_601)
.L_601:
        /*000c*/ 	.word	0x00000000
        /*0010*/ 	.short	0x0000
        /*0012*/ 	.short	0x0000
        /*0014*/ 	.byte	0x00, 0xf0, 0x01, 0x2e


	//----- nvinfo : EIATTR_SPARSE_MMA_MASK
	.align		4
.L_602:
        /*0018*/ 	.byte	0x03, 0x50
        /*001a*/ 	.short	0x0000


	//----- nvinfo : EIATTR_MAXREG_COUNT
	.align		4
        /*001c*/ 	.byte	0x03, 0x1b
        /*001e*/ 	.short	0x00a8


	//----- nvinfo : EIATTR_MERCURY_ISA_VERSION
	.align		4
        /*0020*/ 	.byte	0x03, 0x5f
        /*0022*/ 	.short	0x0101


	//----- nvinfo : EIATTR_VRC_CTA_INIT_COUNT
	.align		4
        /*0024*/ 	.byte	0x02, 0x4a
	.zero		1
	.zero		1


	//----- nvinfo : EIATTR_EXIT_INSTR_OFFSETS
	.align		4
        /*0028*/ 	.byte	0x04, 0x1c
        /*002a*/ 	.short	(.L_604 - .L_603)


	//   ....[0]....
.L_603:
        /*002c*/ 	.word	0x00000010


	//----- nvinfo : EIATTR_MAX_THREADS
	.align		4
.L_604:
        /*0030*/ 	.byte	0x04, 0x05
        /*0032*/ 	.short	(.L_606 - .L_605)
.L_605:
        /*0034*/ 	.word	0x00000180
        /*0038*/ 	.word	0x00000001
        /*003c*/ 	.word	0x00000001


	//----- nvinfo : EIATTR_CBANK_PARAM_SIZE
	.align		4
.L_606:
        /*0040*/ 	.byte	0x03, 0x19
        /*0042*/ 	.short	0x0b80


	//----- nvinfo : EIATTR_PARAM_CBANK
	.align		4
        /*0044*/ 	.byte	0x04, 0x0a
        /*0046*/ 	.short	(.L_608 - .L_607)
	.align		4
.L_607:
        /*0048*/ 	.word	index@(.nv.constant0._ZN7cutlass13device_kernelIN5flash11enable_sm90INS1_16FlashAttnFwdSm90INS1_25CollectiveMainloopFwdSm90ILi2EN4cute5tupleIJNS5_1CILi1EEES8_S8_EEENS6_IJNS7_ILi64EEESA_SA_EEELi512ENS_10bfloat16_tEfNS_4arch4Sm90ELb1ELb0ELb0ELb1ELb0ELb0ELb1ELb0ELb0ELb1ELb0ELb0EEENS1_21CollectiveEpilogueFwdINS6_IJSA_NS7_ILi512EEESA_EEES9_SC_SE_Li256ELb1ELb1ELb0ELb0EEENS1_36VarlenDynamicPersistentTileSchedulerILi64ELi64ELi256ELi128ELb0ELb1ELb1ELb1ELb1ELb1EEEEEEEEEvNT_6ParamsE)
        /*004c*/ 	.short	0x0380
        /*004e*/ 	.short	0x0b80


	//----- nvinfo : EIATTR_SW_WAR
	.align		4
.L_608:
        /*0050*/ 	.byte	0x04, 0x36
        /*0052*/ 	.short	(.L_610 - .L_609)
.L_609:
        /*0054*/ 	.word	0x00000008
.L_610:


//--------------------- .nv.info._ZN7cutlass13device_kernelIN5flash11enable_sm90INS1_16FlashAttnFwdSm90INS1_25CollectiveMainloopFwdSm90ILi2EN4cute5tupleIJNS5_1CILi1EEES8_S8_EEENS6_IJNS7_ILi64EEESA_SA_EEELi512ENS_10bfloat16_tEfNS_4arch4Sm90ELb1ELb0ELb0ELb1ELb0ELb1ELb1ELb0ELb0ELb1ELb0ELb0EEENS1_21CollectiveEpilogueFwdINS6_IJSA_NS7_ILi512EEESA_EEES9_SC_SE_Li256ELb1ELb1ELb0ELb0EEENS1_36VarlenDynamicPersistentTileSchedulerILi64ELi64ELi256ELi128ELb0ELb1ELb1ELb1ELb1ELb1EEEEEEEEEvNT_6ParamsE --------------------------
	.section	.nv.info._ZN7cutlass13device_kernelIN5flash11enable_sm90INS1_16FlashAttnFwdSm90INS1_25CollectiveMainloopFwdSm90ILi2EN4cute5tupleIJNS5_1CILi1EEES8_S8_EEENS6_IJNS7_ILi64EEESA_SA_EEELi512ENS_10bfloat16_tEfNS_4arch4Sm90ELb1ELb0ELb0ELb1ELb0ELb1ELb1ELb0ELb0ELb1ELb0ELb0EEENS1_21CollectiveEpilogueFwdINS6_IJSA_NS7_ILi512EEESA_EEES9_SC_SE_Li256ELb1ELb1ELb0ELb0EEENS1_36VarlenDynamicPersistentTileSchedulerILi64ELi64ELi256ELi128ELb0ELb1ELb1ELb1ELb1ELb1EEEEEEEEEvNT_6ParamsE,"",@"SHT_CUDA_INFO"
	.sectionflags	@""
	.align	4


	//----- nvinfo : EIATTR_CUDA_API_VERSION
	.align		4
        /*0000*/ 	.byte	0x04, 0x37
        /*0002*/ 	.short	(.L_612 - .L_611)
.L_611:
        /*0004*/ 	.word	0x00000082


	//----- nvinfo : EIATTR_KPARAM_INFO
	.align		4
.L_612:
        /*0008*/ 	.byte	0x04, 0x17
        /*000a*/ 	.short	(.L_614 - .L_613)
.L_613:
        /*000c*/ 	.word	0x00000000
        /*0010*/ 	.short	0x0000
        /*0012*/ 	.short	0x0000
        /*0014*/ 	.byte	0x00, 0xf0, 0x01, 0x2e


	//----- nvinfo : EIATTR_SPARSE_MMA_MASK
	.align		4
.L_614:
        /*0018*/ 	.byte	0x03, 0x50
        /*001a*/ 	.short	0x0000


	//----- nvinfo : EIATTR_MAXREG_COUNT
	.align		4
        /*001c*/ 	.byte	0x03, 0x1b
        /*001e*/ 	.short	0x00a8


	//----- nvinfo : EIATTR_MERCURY_ISA_VERSION
	.align		4
        /*0020*/ 	.byte	0x03, 0x5f
        /*0022*/ 	.short	0x0101


	//----- nvinfo : EIATTR_VRC_CTA_INIT_COUNT
	.align		4
        /*0024*/ 	.byte	0x02, 0x4a
	.zero		1
	.zero		1


	//----- nvinfo : EIATTR_EXIT_INSTR_OFFSETS
	.align		4
        /*0028*/ 	.byte	0x04, 0x1c
        /*002a*/ 	.short	(.L_616 - .L_615)


	//   ....[0]....
.L_615:
        /*002c*/ 	.word	0x00000010


	//----- nvinfo : EIATTR_MAX_THREADS
	.align		4
.L_616:
        /*0030*/ 	.byte	0x04, 0x05
        /*0032*/ 	.short	(.L_618 - .L_617)
.L_617:
        /*0034*/ 	.word	0x00000180
        /*0038*/ 	.word	0x00000001
        /*003c*/ 	.word	0x00000001


	//----- nvinfo : EIATTR_CBANK_PARAM_SIZE
	.align		4
.L_618:
        /*0040*/ 	.byte	0x03, 0x19
        /*0042*/ 	.short	0x0b80


	//----- nvinfo : EIATTR_PARAM_CBANK
	.align		4
        /*0044*/ 	.byte	0x04, 0x0a
        /*0046*/ 	.short	(.L_620 - .L_619)
	.align		4
.L_619:
        /*0048*/ 	.word	index@(.nv.constant0._ZN7cutlass13device_kernelIN5flash11enable_sm90INS1_16FlashAttnFwdSm90INS1_25CollectiveMainloopFwdSm90ILi2EN4cute5tupleIJNS5_1CILi1EEES8_S8_EEENS6_IJNS7_ILi64EEESA_SA_EEELi512ENS_10bfloat16_tEfNS_4arch4Sm90ELb1ELb0ELb0ELb1ELb0ELb1ELb1ELb0ELb0ELb1ELb0ELb0EEENS1_21CollectiveEpilogueFwdINS6_IJSA_NS7_ILi512EEESA_EEES9_SC_SE_Li256ELb1ELb1ELb0ELb0EEENS1_36VarlenDynamicPersistentTileSchedulerILi64ELi64ELi256ELi128ELb0ELb1ELb1ELb1ELb1ELb1EEEEEEEEEvNT_6ParamsE)
        /*004c*/ 	.short	0x0380
        /*004e*/ 	.short	0x0b80


	//----- nvinfo : EIATTR_SW_WAR
	.align		4
.L_620:
        /*0050*/ 	.byte	0x04, 0x36
        /*0052*/ 	.short	(.L_622 - .L_621)
.L_621:
        /*0054*/ 	.word	0x00000008
.L_622:


//--------------------- .nv.info._ZN7cutlass13device_kernelIN5flash11enable_sm90INS1_16FlashAttnFwdSm90INS1_25CollectiveMainloopFwdSm90ILi2EN4cute5tupleIJNS5_1CILi1EEES8_S8_EEENS6_IJNS7_ILi128EEENS7_ILi96EEENS7_ILi64EEEEEELi256ENS_10bfloat16_tEfNS_4arch4Sm90ELb0ELb0ELb0ELb0ELb0ELb0ELb0ELb1ELb0ELb1ELb0ELb0EEENS1_21CollectiveEpilogueFwdINS6_IJSA_NS7_ILi256EEESB_EEES9_SE_SG_Li256ELb0ELb1ELb0ELb0EEENS1_29StaticPersistentTileSchedulerILb0EEEEEEEEEvNT_6ParamsE --------------------------
	.section	.nv.info._ZN7cutlass13device_kernelIN5flash11enable_sm90INS1_16FlashAttnFwdSm90INS1_25CollectiveMainloopFwdSm90ILi2EN4cute5tupleIJNS5_1CILi1EEES8_S8_EEENS6_IJNS7_ILi128EEENS7_ILi96EEENS7_ILi64EEEEEELi256ENS_10bfloat16_tEfNS_4arch4Sm90ELb0ELb0ELb0ELb0ELb0ELb0ELb0ELb1ELb0ELb1ELb0ELb0EEENS1_21CollectiveEpilogueFwdINS6_IJSA_NS7_ILi256EEESB_EEES9_SE_SG_Li256ELb0ELb1ELb0ELb0EEENS1_29StaticPersistentTileSchedulerILb0EEEEEEEEEvNT_6ParamsE,"",@"SHT_CUDA_INFO"
	.sectionflags	@""
	.align	4


	//----- nvinfo : EIATTR_CUDA_API_VERSION
	.align		4
        /*0000*/ 	.byte	0x04, 0x37
        /*0002*/ 	.short	(.L_624 - .L_623)
.L_623:
        /*0004*/ 	.word	0x00000082


	//----- nvinfo : EIATTR_KPARAM_INFO
	.align		4
.L_624:
        /*0008*/ 	.byte	0x04, 0x17
        /*000a*/ 	.short	(.L_626 - .L_625)
.L_625:
        /*000c*/ 	.word	0x00000000
        /*0010*/ 	.short	0x0000
        /*0012*/ 	.short	0x0000
        /*0014*/ 	.byte	0x00, 0xf0, 0x01, 0x28


	//----- nvinfo : EIATTR_SPARSE_MMA_MASK
	.align		4
.L_626:
        /*0018*/ 	.byte	0x03, 0x50
        /*001a*/ 	.short	0x0000


	//----- nvinfo : EIATTR_MAXREG_COUNT
	.align		4
        /*001c*/ 	.byte	0x03, 0x1b
        /*001e*/ 	.short	0x00a8


	//----- nvinfo : EIATTR_MERCURY_ISA_VERSION
	.align		4
        /*0020*/ 	.byte	0x03, 0x5f
        /*0022*/ 	.short	0x0101


	//----- nvinfo : EIATTR_VRC_CTA_INIT_COUNT
	.align		4
        /*0024*/ 	.byte	0x02, 0x4a
	.zero		1
	.zero		1


	//----- nvinfo : EIATTR_EXIT_INSTR_OFFSETS
	.align		4
        /*0028*/ 	.byte	0x04, 0x1c
        /*002a*/ 	.short	(.L_628 - .L_627)


	//   ....[0]....
.L_627:
        /*002c*/ 	.word	0x00000010


	//----- nvinfo : EIATTR_MAX_THREADS
	.align		4
.L_628:
        /*0030*/ 	.byte	0x04, 0x05
        /*0032*/ 	.short	(.L_630 - .L_629)
.L_629:
        /*0034*/ 	.word	0x00000180
        /*0038*/ 	.word	0x00000001
        /*003c*/ 	.word	0x00000001


	//----- nvinfo : EIATTR_CBANK_PARAM_SIZE
	.align		4
.L_630:
        /*0040*/ 	.byte	0x03, 0x19
        /*0042*/ 	.short	0x0a00


	//----- nvinfo : EIATTR_PARAM_CBANK
	.align		4
        /*0044*/ 	.byte	0x04, 0x0a
        /*0046*/ 	.short	(.L_632 - .L_631)
	.align		4
.L_631:
        /*0048*/ 	.word	index@(.nv.constant0._ZN7cutlass13device_kernelIN5flash11enable_sm90INS1_16FlashAttnFwdSm90INS1_25CollectiveMainloopFwdSm90ILi2EN4cute5tupleIJNS5_1CILi1EEES8_S8_EEENS6_IJNS7_ILi128EEENS7_ILi96EEENS7_ILi64EEEEEELi256ENS_10bfloat16_tEfNS_4arch4Sm90ELb0ELb0ELb0ELb0ELb0ELb0ELb0ELb1ELb0ELb1ELb0ELb0EEENS1_21CollectiveEpilogueFwdINS6_IJSA_NS7_ILi256EEESB_EEES9_SE_SG_Li256ELb0ELb1ELb0ELb0EEENS1_29StaticPersistentTileSchedulerILb0EEEEEEEEEvNT_6ParamsE)
        /*004c*/ 	.short	0x0380
        /*004e*/ 	.short	0x0a00


	//----- nvinfo : EIATTR_SW_WAR
	.align		4
.L_632:
        /*0050*/ 	.byte	0x04, 0x36
        /*0052*/ 	.short	(.L_634 - .L_633)
.L_633:
        /*0054*/ 	.word	0x00000008
.L_634:


//--------------------- .nv.info._ZN7cutlass13device_kernelIN5flash11enable_sm90INS1_16FlashAttnFwdSm90INS1_25CollectiveMainloopFwdSm90ILi2EN4cute5tupleIJNS5_1CILi1EEES8_S8_EEENS6_IJNS7_ILi128EEENS7_ILi96EEENS7_ILi64EEEEEELi256ENS_10bfloat16_tEfNS_4arch4Sm90ELb0ELb0ELb0ELb0ELb0ELb0ELb1ELb1ELb0ELb1ELb0ELb0EEENS1_21CollectiveEpilogueFwdINS6_IJSA_NS7_ILi256EEESB_EEES9_SE_SG_Li256ELb0ELb1ELb0ELb0EEENS1_29StaticPersistentTileSchedulerILb0EEEEEEEEEvNT_6ParamsE --------------------------
	.section	.nv.info._ZN7cutlass13device_kernelIN5flash11enable_sm90INS1_16FlashAttnFwdSm90INS1_25CollectiveMainloopFwdSm90ILi2EN4cute5tupleIJNS5_1CILi1EEES8_S8_EEENS6_IJNS7_ILi128EEENS7_ILi96EEENS7_ILi64EEEEEELi256ENS_10bfloat16_tEfNS_4arch4Sm90ELb0ELb0ELb0ELb0ELb0ELb0ELb1ELb1ELb0ELb1ELb0ELb0EEENS1_21CollectiveEpilogueFwdINS6_IJSA_NS7_ILi256EEESB_EEES9_SE_SG_Li256ELb0ELb1ELb0ELb0EEENS1_29StaticPersistentTileSchedulerILb0EEEEEEEEEvNT_6ParamsE,"",@"SHT_CUDA_INFO"
	.sectionflags	@""
	.align	4


	//----- nvinfo : EIATTR_CUDA_API_VERSION
	.align		4
        /*0000*/ 	.byte	0x04, 0x37
        /*0002*/ 	.short	(.L_636 - .L_635)
.L_635:
        /*0004*/ 	.word	0x00000082


	//----- nvinfo : EIATTR_KPARAM_INFO
	.align		4
.L_636:
        /*0008*/ 	.byte	0x04, 0x17
        /*000a*/ 	.short	(.L_638 - .L_637)
.L_637:
        /*000c*/ 	.word	0x00000000
        /*0010*/ 	.short	0x0000
        /*0012*/ 	.short	0x0000
        /*0014*/ 	.byte	0x00, 0xf0, 0x01, 0x2c


	//----- nvinfo : EIATTR_SPARSE_MMA_MASK
	.align		4
.L_638:
        /*0018*/ 	.byte	0x03, 0x50
        /*001a*/ 	.short	0x0000


	//----- nvinfo : EIATTR_MAXREG_COUNT
	.align		4
        /*001c*/ 	.byte	0x03, 0x1b
        /*001e*/ 	.short	0x00a8


	//----- nvinfo : EIATTR_MERCURY_ISA_VERSION
	.align		4
        /*0020*/ 	.byte	0x03, 0x5f
        /*0022*/ 	.short	0x0101


	//----- nvinfo : EIATTR_VRC_CTA_INIT_COUNT
	.align		4
        /*0024*/ 	.byte	0x02, 0x4a
	.zero		1
	.zero		1


	//----- nvinfo : EIATTR_EXIT_INSTR_OFFSETS
	.align		4
        /*0028*/ 	.byte	0x04, 0x1c
        /*002a*/ 	.short	(.L_640 - .L_639)


	//   ....[0]....
.L_639:
        /*002c*/ 	.word	0x00000010


	//----- nvinfo : EIATTR_MAX_THREADS
	.align		4
.L_640:
        /*0030*/ 	.byte	0x04, 0x05
        /*0032*/ 	.short	(.L_642 - .L_641)
.L_641:
        /*0034*/ 	.word	0x00000180
        /*0038*/ 	.word	0x00000001
        /*003c*/ 	.word	0x00000001


	//----- nvinfo : EIATTR_CBANK_PARAM_SIZE
	.align		4
.L_642:
        /*0040*/ 	.byte	0x03, 0x19
        /*0042*/ 	.short	0x0b00


	//----- nvinfo : EIATTR_PARAM_CBANK
	.align		4
        /*0044*/ 	.byte	0x04, 0x0a
        /*0046*/ 	.short	(.L_644 - .L_643)
	.align		4
.L_643:
        /*0048*/ 	.word	index@(.nv.constant0._ZN7cutlass13device_kernelIN5flash11enable_sm90INS1_16FlashAttnFwdSm90INS1_25CollectiveMainloopFwdSm90ILi2EN4cute5tupleIJNS5_1CILi1EEES8_S8_EEENS6_IJNS7_ILi128EEENS7_ILi96EEENS7_ILi64EEEEEELi256ENS_10bfloat16_tEfNS_4arch4Sm90ELb0ELb0ELb0ELb0ELb0ELb0ELb1ELb1ELb0ELb1ELb0ELb0EEENS1_21CollectiveEpilogueFwdINS6_IJSA_NS7_ILi256EEESB_EEES9_SE_SG_Li256ELb0ELb1ELb0ELb0EEENS1_29StaticPersistentTileSchedulerILb0EEEEEEEEEvNT_6ParamsE)
        /*004c*/ 	.short	0x0380
        /*004e*/ 	.short	0x0b00


	//----- nvinfo : EIATTR_SW_WAR
	.align		4
.L_644:
        /*0050*/ 	.byte	0x04, 0x36
        /*0052*/ 	.short	(.L_646 - .L_645)
.L_645:
        /*0054*/ 	.word	0x00000008
.L_646:


//--------------------- .nv.info._ZN7cutlass13device_kernelIN5flash11enable_sm90INS1_16FlashAttnFwdSm90INS1_25CollectiveMainloopFwdSm90ILi2EN4cute5tupleIJNS5_1CILi1EEES8_S8_EEENS6_IJNS7_ILi128EEENS7_ILi96EEENS7_ILi64EEEEEELi256ENS_10bfloat16_tEfNS_4arch4Sm90ELb0ELb0ELb0ELb1ELb0ELb0ELb0ELb1ELb0ELb1ELb0ELb0EEENS1_21CollectiveEpilogueFwdINS6_IJSA_NS7_ILi256EEESB_EEES9_SE_SG_Li256ELb1ELb1ELb0ELb0EEENS1_36VarlenDynamicPersistentTileSchedulerILi128ELi96ELi256ELi128ELb0ELb1ELb1ELb0ELb1ELb1EEEEEEEEEvNT_6ParamsE --------------------------
	.section	.nv.info._ZN7cutlass13device_kernelIN5flash11enable_sm90INS1_16FlashAttnFwdSm90INS1_25CollectiveMainloopFwdSm90ILi2EN4cute5tupleIJNS5_1CILi1EEES8_S8_EEENS6_IJNS7_ILi128EEENS7_ILi96EEENS7_ILi64EEEEEELi256ENS_10bfloat16_tEfNS_4arch4Sm90ELb0ELb0ELb0ELb1ELb0ELb0ELb0ELb1ELb0ELb1ELb0ELb0EEENS1_21CollectiveEpilogueFwdINS6_IJSA_NS7_ILi256EEESB_EEES9_SE_SG_Li256ELb1ELb1ELb0ELb0EEENS1_36VarlenDynamicPersistentTileSchedulerILi128ELi96ELi256ELi128ELb0ELb1ELb1ELb0ELb1ELb1EEEEEEEEEvNT_6ParamsE,"",@"SHT_CUDA_INFO"
	.sectionflags	@""
	.align	4


	//----- nvinfo : EIATTR_CUDA_API_VERSION
	.align		4
        /*0000*/ 	.byte	0x04, 0x37
        /*0002*/ 	.short	(.L_648 - .L_647)
.L_647:
        /*0004*/ 	.word	0x00000082


	//----- nvinfo : EIATTR_KPARAM_INFO
	.align		4
.L_648:
        /*0008*/ 	.byte	0x04, 0x17
        /*000a*/ 	.short	(.L_650 - .L_649)
.L_649:
        /*000c*/ 	.word	0x00000000
        /*0010*/ 	.short	0x0000
        /*0012*/ 	.short	0x0000
        /*0014*/ 	.byte	0x00, 0xf0, 0x01, 0x2a


	//----- nvinfo : EIATTR_SPARSE_MMA_MASK
	.align		4
.L_650:
        /*0018*/ 	.byte	0x03, 0x50
        /*001a*/ 	.short	0x0000


	//----- nvinfo : EIATTR_MAXREG_COUNT
	.align		4
        /*001c*/ 	.byte	0x03, 0x1b
        /*001e*/ 	.short	0x00a8


	//----- nvinfo : EIATTR_MERCURY_ISA_VERSION
	.align		4
        /*0020*/ 	.byte	0x03, 0x5f
        /*0022*/ 	.short	0x0101


	//----- nvinfo : EIATTR_VRC_CTA_INIT_COUNT
	.align		4
        /*0024*/ 	.byte	0x02, 0x4a
	.zero		1
	.zero		1


	//----- nvinfo : EIATTR_EXIT_INSTR_OFFSETS
	.align		4
        /*0028*/ 	.byte	0x04, 0x1c
        /*002a*/ 	.short	(.L_652 - .L_651)


	//   ....[0]....
.L_651:
        /*002c*/ 	.word	0x00000010


	//----- nvinfo : EIATTR_MAX_THREADS
	.align		4
.L_652:
        /*0030*/ 	.byte	0x04, 0x05
        /*0032*/ 	.short	(.L_654 - .L_653)
.L_653:
        /*0034*/ 	.word	0x00000180
        /*0038*/ 	.word	0x00000001
        /*003c*/ 	.word	0x00000001


	//----- nvinfo : EIATTR_CBANK_PARAM_SIZE
	.align		4
.L_654:
        /*0040*/ 	.byte	0x03, 0x19
        /*0042*/ 	.short	0x0a80


	//----- nvinfo : EIATTR_PARAM_CBANK
	.align		4
        /*0044*/ 	.byte	0x04, 0x0a
        /*0046*/ 	.short	(.L_656 - .L_655)
	.align		4
.L_655:
        /*0048*/ 	.word	index@(.nv.constant0._ZN7cutlass13device_kernelIN5flash11enable_sm90INS1_16FlashAttnFwdSm90INS1_25CollectiveMainloopFwdSm90ILi2EN4cute5tupleIJNS5_1CILi1EEES8_S8_EEENS6_IJNS7_ILi128EEENS7_ILi96EEENS7_ILi64EEEEEELi256ENS_10bfloat16_tEfNS_4arch4Sm90ELb0ELb0ELb0ELb1ELb0ELb0ELb0ELb1ELb0ELb1ELb0ELb0EEENS1_21CollectiveEpilogueFwdINS6_IJSA_NS7_ILi256EEESB_EEES9_SE_SG_Li256ELb1ELb1ELb0ELb0EEENS1_36VarlenDynamicPersistentTileSchedulerILi128ELi96ELi256ELi128ELb0ELb1ELb1ELb0ELb1ELb1EEEEEEEEEvNT_6ParamsE)
        /*004c*/ 	.short	0x0380
        /*004e*/ 	.short	0x0a80


	//----- nvinfo : EIATTR_SW_WAR
	.align		4
.L_656:
        /*0050*/ 	.byte	0x04, 0x36
        /*0052*/ 	.short	(.L_658 - .L_657)
.L_657:
        /*0054*/ 	.word	0x00000008
.L_658:


//--------------------- .nv.info._ZN7cutlass13device_kernelIN5flash11enable_sm90INS1_16FlashAttnFwdSm90INS1_25CollectiveMainloopFwdSm90ILi2EN4cute5tupleIJNS5_1CILi1EEES8_S8_EEENS6_IJNS7_ILi128EEENS7_ILi96EEENS7_ILi64EEEEEELi256ENS_10bfloat16_tEfNS_4arch4Sm90ELb0ELb0ELb0ELb1ELb0ELb1ELb0ELb1ELb0ELb1ELb0ELb0EEENS1_21CollectiveEpilogueFwdINS6_IJSA_NS7_ILi256EEESB_EEES9_SE_SG_Li256ELb1ELb1ELb0ELb0EEENS1_36VarlenDynamicPersistentTileSchedulerILi128ELi96ELi256ELi128ELb0ELb1ELb1ELb0ELb1ELb1EEEEEEEEEvNT_6ParamsE --------------------------
	.section	.nv.info._ZN7cutlass13device_kernelIN5flash11enable_sm90INS1_16FlashAttnFwdSm90INS1_25CollectiveMainloopFwdSm90ILi2EN4cute5tupleIJNS5_1CILi1EEES8_S8_EEENS6_IJNS7_ILi128EEENS7_ILi96EEENS7_ILi64EEEEEELi256ENS_10bfloat16_tEfNS_4arch4Sm90ELb0ELb0ELb0ELb1ELb0ELb1ELb0ELb1ELb0ELb1ELb0ELb0EEENS1_21CollectiveEpilogueFwdINS6_IJSA_NS7_ILi256EEESB_EEES9_SE_SG_Li256ELb1ELb1ELb0ELb0EEENS1_36VarlenDynamicPersistentTileSchedulerILi128ELi96ELi256ELi128ELb0ELb1ELb1ELb0ELb1ELb1EEEEEEEEEvNT_6ParamsE,"",@"SHT_CUDA_INFO"
	.sectionflags	@""
	.align	4


	//----- nvinfo : EIATTR_CUDA_API_VERSION
	.align		4
        /*0000*/ 	.byte	0x04, 0x37
        /*0002*/ 	.short	(.L_660 - .L_659)
.L_659:
        /*0004*/ 	.word	0x00000082


	//----- nvinfo : EIATTR_KPARAM_INFO
	.align		4
.L_660:
        /*0008*/ 	.byte	0x04, 0x17
        /*000a*/ 	.short	(.L_662 - .L_661)
.L_661:
        /*000c*/ 	.word	0x00000000
        /*0010*/ 	.short	0x0000
        /*0012*/ 	.short	0x0000
        /*0014*/ 	.byte	0x00, 0xf0, 0x01, 0x2a


	//----- nvinfo : EIATTR_SPARSE_MMA_MASK
	.align		4
.L_662:
        /*0018*/ 	.byte	0x03, 0x50
        /*001a*/ 	.short	0x0000


	//----- nvinfo : EIATTR_MAXREG_COUNT
	.align		4
        /*001c*/ 	.byte	0x03, 0x1b
        /*001e*/ 	.short	0x00a8


	//----- nvinfo : EIATTR_MERCURY_ISA_VERSION
	.align		4
        /*0020*/ 	.byte	0x03, 0x5f
        /*0022*/ 	.short	0x0101


	//----- nvinfo : EIATTR_VRC_CTA_INIT_COUNT
	.align		4
        /*0024*/ 	.byte	0x02, 0x4a
	.zero		1
	.zero		1


	//----- nvinfo : EIATTR_EXIT_INSTR_OFFSETS
	.align		4
        /*0028*/ 	.byte	0x04, 0x1c
        /*002a*/ 	.short	(.L_664 - .L_663)


	//   ....[0]....
.L_663:
        /*002c*/ 	.word	0x00000010


	//----- nvinfo : EIATTR_MAX_THREADS
	.align		4
.L_664:
        /*0030*/ 	.byte	0x04, 0x05
        /*0032*/ 	.short	(.L_666 - .L_665)
.L_665:
        /*0034*/ 	.word	0x00000180
        /*0038*/ 	.word	0x00000001
        /*003c*/ 	.word	0x00000001


	//----- nvinfo : EIATTR_CBANK_PARAM_SIZE
	.align		4
.L_666:
        /*0040*/ 	.byte	0x03, 0x19
        /*0042*/ 	.short	0x0a80


	//----- nvinfo : EIATTR_PARAM_CBANK
	.align		4
        /*0044*/ 	.byte	0x04, 0x0a
        /*0046*/ 	.short	(.L_668 - .L_667)
	.align		4
.L_667:
        /*0048*/ 	.word	index@(.nv.constant0._ZN7cutlass13device_kernelIN5flash11enable_sm90INS1_16FlashAttnFwdSm90INS1_25CollectiveMainloopFwdSm90ILi2EN4cute5tupleIJNS5_1CILi1EEES8_S8_EEENS6_IJNS7_ILi128EEENS7_ILi96EEENS7_ILi64EEEEEELi256ENS_10bfloat16_tEfNS_4arch4Sm90ELb0ELb0ELb0ELb1ELb0ELb1ELb0ELb1ELb0ELb1ELb0ELb0EEENS1_21CollectiveEpilogueFwdINS6_IJSA_NS7_ILi256EEESB_EEES9_SE_SG_Li256ELb1ELb1ELb0ELb0EEENS1_36VarlenDynamicPersistentTileSchedulerILi128ELi96ELi256ELi128ELb0ELb1ELb1ELb0ELb1ELb1EEEEEEEEEvNT_6ParamsE)
        /*004c*/ 	.short	0x0380
        /*004e*/ 	.short	0x0a80


	//----- nvinfo : EIATTR_SW_WAR
	.align		4
.L_668:
        /*0050*/ 	.byte	0x04, 0x36
        /*0052*/ 	.short	(.L_670 - .L_669)
.L_669:
        /*0054*/ 	.word	0x00000008
.L_670:


//--------------------- .nv.info._ZN7cutlass13device_kernelIN5flash11enable_sm90INS1_16FlashAttnFwdSm90INS1_25CollectiveMainloopFwdSm90ILi2EN4cute5tupleIJNS5_1CILi1EEES8_S8_EEENS6_IJNS7_ILi128EEENS7_ILi96EEENS7_ILi64EEEEEELi256ENS_10bfloat16_tEfNS_4arch4Sm90ELb0ELb0ELb0ELb1ELb0ELb0ELb1ELb1ELb0ELb1ELb0ELb0EEENS1_21CollectiveEpilogueFwdINS6_IJSA_NS7_ILi256EEESB_EEES9_SE_SG_Li256ELb1ELb1ELb0ELb0EEENS1_36VarlenDynamicPersistentTileSchedulerILi128ELi96ELi256ELi128ELb0ELb1ELb1ELb0ELb1ELb1EEEEEEEEEvNT_6ParamsE --------------------------
	.section	.nv.info._ZN7cutlass13device_kernelIN5flash11enable_sm90INS1_16FlashAttnFwdSm90INS1_25CollectiveMainloopFwdSm90ILi2EN4cute5tupleIJNS5_1CILi1EEES8_S8_EEENS6_IJNS7_ILi128EEENS7_ILi96EEENS7_ILi64EEEEEELi256ENS_10bfloat16_tEfNS_4arch4Sm90ELb0ELb0ELb0ELb1ELb0ELb0ELb1ELb1ELb0ELb1ELb0ELb0EEENS1_21CollectiveEpilogueFwdINS6_IJSA_NS7_ILi256EEESB_EEES9_SE_SG_Li256ELb1ELb1ELb0ELb0EEENS1_36VarlenDynamicPersistentTileSchedulerILi128ELi96ELi256ELi128ELb0ELb1ELb1ELb0ELb1ELb1EEEEEEEEEvNT_6ParamsE,"",@"SHT_CUDA_INFO"
	.sectionflags	@""
	.align	4


	//----- nvinfo : EIATTR_CUDA_API_VERSION
	.align		4
        /*0000*/ 	.byte	0x04, 0x37
        /*0002*/ 	.short	(.L_672 - .L_671)
.L_671:
        /*0004*/ 	.word	0x00000082


	//----- nvinfo : EIATTR_KPARAM_INFO
	.align		4
.L_672:
        /*0008*/ 	.byte	0x04, 0x17
        /*000a*/ 	.short	(.L_674 - .L_673)
.L_673:
        /*000c*/ 	.word	0x00000000
        /*0010*/ 	.short	0x0000
        /*0012*/ 	.short	0x0000
        /*0014*/ 	.byte	0x00, 0xf0, 0x01, 0x2e


	//----- nvinfo : EIATTR_SPARSE_MMA_MASK
	.align		4
.L_674:
        /*0018*/ 	.byte	0x03, 0x50
        /*001a*/ 	.short	0x0000


	//----- nvinfo : EIATTR_MAXREG_COUNT
	.align		4
        /*001c*/ 	.byte	0x03, 0x1b
        /*001e*/ 	.short	0x00a8


	//----- nvinfo : EIATTR_MERCURY_ISA_VERSION
	.align		4
        /*0020*/ 	.byte	0x03, 0x5f
        /*0022*/ 	.short	0x0101


	//----- nvinfo : EIATTR_VRC_CTA_INIT_COUNT
	.align		4
        /*0024*/ 	.byte	0x02, 0x4a
	.zero		1
	.zero		1


	//----- nvinfo : EIATTR_EXIT_INSTR_OFFSETS
	.align		4
        /*0028*/ 	.byte	0x04, 0x1c
        /*002a*/ 	.short	(.L_676 - .L_675)


	//   ....[0]....
.L_675:
        /*002c*/ 	.word	0x00000010


	//----- nvinfo : EIATTR_MAX_THREADS
	.align		4
.L_676:
        /*0030*/ 	.byte	0x04, 0x05
        /*0032*/ 	.short	(.L_678 - .L_677)
.L_677:
        /*0034*/ 	.word	0x00000180
        /*0038*/ 	.word	0x00000001
        /*003c*/ 	.word	0x00000001


	//----- nvinfo : EIATTR_CBANK_PARAM_SIZE
	.align		4
.L_678:
        /*0040*/ 	.byte	0x03, 0x19
        /*0042*/ 	.short	0x0b80


	//----- nvinfo : EIATTR_PARAM_CBANK
	.align		4
        /*0044*/ 	.byte	0x04, 0x0a
        /*0046*/ 	.short	(.L_680 - .L_679)
	.align		4
.L_679:
        /*0048*/ 	.word	index@(.nv.constant0._ZN7cutlass13device_kernelIN5flash11enable_sm90INS1_16FlashAttnFwdSm90INS1_25CollectiveMainloopFwdSm90ILi2EN4cute5tupleIJNS5_1CILi1EEES8_S8_EEENS6_IJNS7_ILi128EEENS7_ILi96EEENS7_ILi64EEEEEELi256ENS_10bfloat16_tEfNS_4arch4Sm90ELb0ELb0ELb0ELb1ELb0ELb0ELb1ELb1ELb0ELb1ELb0ELb0EEENS1_21CollectiveEpilogueFwdINS6_IJSA_NS7_ILi256EEESB_EEES9_SE_SG_Li256ELb1ELb1ELb0ELb0EEENS1_36VarlenDynamicPersistentTileSchedulerILi128ELi96ELi256ELi128ELb0ELb1ELb1ELb0ELb1ELb1EEEEEEEEEvNT_6ParamsE)
        /*004c*/ 	.short	0x0380
        /*004e*/ 	.short	0x0b80


	//----- nvinfo : EIATTR_SW_WAR
	.align		4
.L_680:
        /*0050*/ 	.byte	0x04, 0x36
        /*0052*/ 	.short	(.L_682 - .L_681)
.L_681:
        /*0054*/ 	.word	0x00000008
.L_682:


//--------------------- .nv.info._ZN7cutlass13device_kernelIN5flash11enable_sm90INS1_16FlashAttnFwdSm90INS1_25CollectiveMainloopFwdSm90ILi2EN4cute5tupleIJNS5_1CILi1EEES8_S8_EEENS6_IJNS7_ILi128EEENS7_ILi96EEENS7_ILi64EEEEEELi256ENS_10bfloat16_tEfNS_4arch4Sm90ELb0ELb0ELb0ELb1ELb0ELb1ELb1ELb1ELb0ELb1ELb0ELb0EEENS1_21CollectiveEpilogueFwdINS6_IJSA_NS7_ILi256EEESB_EEES9_SE_SG_Li256ELb1ELb1ELb0ELb0EEENS1_36VarlenDynamicPersistentTileSchedulerILi128ELi96ELi256ELi128ELb0ELb1ELb1ELb0ELb1ELb1EEEEEEEEEvNT_6ParamsE --------------------------
	.section	.nv.info._ZN7cutlass13device_kernelIN5flash11enable_sm90INS1_16FlashAttnFwdSm90INS1_25CollectiveMainloopFwdSm90ILi2EN4cute5tupleIJNS5_1CILi1EEES8_S8_EEENS6_IJNS7_ILi128EEENS7_ILi96EEENS7_ILi64EEEEEELi256ENS_10bfloat16_tEfNS_4arch4Sm90ELb0ELb0ELb0ELb1ELb0ELb1ELb1ELb1ELb0ELb1ELb0ELb0EEENS1_21CollectiveEpilogueFwdINS6_IJSA_NS7_ILi256EEESB_EEES9_SE_SG_Li256ELb1ELb1ELb0ELb0EEENS1_36VarlenDynamicPersistentTileSchedulerILi128ELi96ELi256ELi128ELb0ELb1ELb1ELb0ELb1ELb1EEEEEEEEEvNT_6ParamsE,"",@"SHT_CUDA_INFO"
	.sectionflags	@""
	.align	4


	//----- nvinfo : EIATTR_CUDA_API_VERSION
	.align		4
        /*0000*/ 	.byte	0x04, 0x37
        /*0002*/ 	.short	(.L_684 - .L_683)
.L_683:
        /*0004*/ 	.word	0x00000082


	//----- nvinfo : EIATTR_KPARAM_INFO
	.align		4
.L_684:
        /*0008*/ 	.byte	0x04, 0x17
        /*000a*/ 	.short	(.L_686 - .L_685)
.L_685:
        /*000c*/ 	.word	0x00000000
        /*0010*/ 	.short	0x0000
        /*0012*/ 	.short	0x0000
        /*0014*/ 	.byte	0x00, 0xf0, 0x01, 0x2e


	//----- nvinfo : EIATTR_SPARSE_MMA_MASK
	.align		4
.L_686:
        /*0018*/ 	.byte	0x03, 0x50
        /*001a*/ 	.short	0x0000


	//----- nvinfo : EIATTR_MAXREG_COUNT
	.align		4
        /*001c*/ 	.byte	0x03, 0x1b
        /*001e*/ 	.short	0x00a8


	//----- nvinfo : EIATTR_MERCURY_ISA_VERSION
	.align		4
        /*0020*/ 	.byte	0x03, 0x5f
        /*0022*/ 	.short	0x0101


	//----- nvinfo : EIATTR_VRC_CTA_INIT_COUNT
	.align		4
        /*0024*/ 	.byte	0x02, 0x4a
	.zero		1
	.zero		1


	//----- nvinfo : EIATTR_EXIT_INSTR_OFFSETS
	.align		4
        /*0028*/ 	.byte	0x04, 0x1c
        /*002a*/ 	.short	(.L_688 - .L_687)


	//   ....[0]....
.L_687:
        /*002c*/ 	.word	0x00000010


	//----- nvinfo : EIATTR_MAX_THREADS
	.align		4
.L_688:
        /*0030*/ 	.byte	0x04, 0x05
        /*0032*/ 	.short	(.L_690 - .L_689)
.L_689:
        /*0034*/ 	.word	0x00000180
        /*0038*/ 	.word	0x00000001
        /*003c*/ 	.word	0x00000001


	//----- nvinfo : EIATTR_CBANK_PARAM_SIZE
	.align		4
.L_690:
        /*0040*/ 	.byte	0x03, 0x19
        /*0042*/ 	.short	0x0b80


	//----- nvinfo : EIATTR_PARAM_CBANK
	.align		4
        /*0044*/ 	.byte	0x04, 0x0a
        /*0046*/ 	.short	(.L_692 - .L_691)
	.align		4
.L_691:
        /*0048*/ 	.word	index@(.nv.constant0._ZN7cutlass13device_kernelIN5flash11enable_sm90INS1_16FlashAttnFwdSm90INS1_25CollectiveMainloopFwdSm90ILi2EN4cute5tupleIJNS5_1CILi1EEES8_S8_EEENS6_IJNS7_ILi128EEENS7_ILi96EEENS7_ILi64EEEEEELi256ENS_10bfloat16_tEfNS_4arch4Sm90ELb0ELb0ELb0ELb1ELb0ELb1ELb1ELb1ELb0ELb1ELb0ELb0EEENS1_21CollectiveEpilogueFwdINS6_IJSA_NS7_ILi256EEESB_EEES9_SE_SG_Li256ELb1ELb1ELb0ELb0EEENS1_36VarlenDynamicPersistentTileSchedulerILi128ELi96ELi256ELi128ELb0ELb1ELb1ELb0ELb1ELb1EEEEEEEEEvNT_6ParamsE)
        /*004c*/ 	.short	0x0380
        /*004e*/ 	.short	0x0b80


	//----- nvinfo : EIATTR_SW_WAR
	.align		4
.L_692:
        /*0050*/ 	.byte	0x04, 0x36
        /*0052*/ 	.short	(.L_694 - .L_693)
.L_693:
        /*0054*/ 	.word	0x00000008
.L_694:


//--------------------- .nv.info._ZN7cutlass13device_kernelIN5flash11enable_sm90INS1_16FlashAttnFwdSm90INS1_25CollectiveMainloopFwdSm90ILi2EN4cute5tupleIJNS5_1CILi1EEES8_S8_EEENS6_IJNS7_ILi128EEENS7_ILi96EEENS7_ILi64EEEEEELi256ENS_10bfloat16_tEfNS_4arch4Sm90ELb0ELb1ELb0ELb0ELb0ELb0ELb0ELb1ELb0ELb1ELb0ELb0EEENS1_21CollectiveEpilogueFwdINS6_IJSA_NS7_ILi256EEESB_EEES9_SE_SG_Li256ELb0ELb1ELb0ELb0EEENS1_30DynamicPersistentTileSchedulerILi256ELi128ELb0ELb1ELb1EEEEEEEEEvNT_6ParamsE --------------------------
	.section	.nv.info._ZN7cutlass13device_kernelIN5flash11enable_sm90INS1_16FlashAttnFwdSm90INS1_25CollectiveMainloopFwdSm90ILi2EN4cute5tupleIJNS5_1CILi1EEES8_S8_EEENS6_IJNS7_ILi128EEENS7_ILi96EEENS7_ILi64EEEEEELi256ENS_10bfloat16_tEfNS_4arch4Sm90ELb0ELb1ELb0ELb0ELb0ELb0ELb0ELb1ELb0ELb1ELb0ELb0EEENS1_21CollectiveEpilogueFwdINS6_IJSA_NS7_ILi256EEESB_EEES9_SE_SG_Li256ELb0ELb1ELb0ELb0EEENS1_30DynamicPersistentTileSchedulerILi256ELi128ELb0ELb1ELb1EEEEEEEEEvNT_6ParamsE,"",@"SHT_CUDA_INFO"
	.sectionflags	@""
	.align	4


	//----- nvinfo : EIATTR_CUDA_API_VERSION
	.align		4
        /*0000*/ 	.byte	0x04, 0x37
        /*0002*/ 	.short	(.L_696 - .L_695)
.L_695:
        /*0004*/ 	.word	0x00000082


	//----- nvinfo : EIATTR_KPARAM_INFO
	.align		4
.L_696:
        /*0008*/ 	.byte	0x04, 0x17
        /*000a*/ 	.short	(.L_698 - .L_697)
.L_697:
        /*000c*/ 	.word	0x00000000
        /*0010*/ 	.short	0x0000
        /*0012*/ 	.short	0x0000
        /*0014*/ 	.byte	0x00, 0xf0, 0x01, 0x2a


	//----- nvinfo : EIATTR_SPARSE_MMA_MASK
	.align		4
.L_698:
        /*0018*/ 	.byte	0x03, 0x50
        /*001a*/ 	.short	0x0000


	//----- nvinfo : EIATTR_MAXREG_COUNT
	.align		4
        /*001c*/ 	.byte	0x03, 0x1b
        /*001e*/ 	.short	0x00a8


	//----- nvinfo : EIATTR_MERCURY_ISA_VERSION
	.align		4
        /*0020*/ 	.byte	0x03, 0x5f
        /*0022*/ 	.short	0x0101


	//----- nvinfo : EIATTR_VRC_CTA_INIT_COUNT
	.align		4
        /*0024*/ 	.byte	0x02, 0x4a
	.zero		1
	.zero		1


	//----- nvinfo : EIATTR_EXIT_INSTR_OFFSETS
	.align		4
        /*0028*/ 	.byte	0x04, 0x1c
        /*002a*/ 	.short	(.L_700 - .L_699)


	//   ....[0]....
.L_699:
        /*002c*/ 	.word	0x00000010


	//----- nvinfo : EIATTR_MAX_THREADS
	.align		4
.L_700:
        /*0030*/ 	.byte	0x04, 0x05
        /*0032*/ 	.short	(.L_702 - .L_701)
.L_701:
        /*0034*/ 	.word	0x00000180
        /*0038*/ 	.word	0x00000001
        /*003c*/ 	.word	0x00000001


	//----- nvinfo : EIATTR_CBANK_PARAM_SIZE
	.align		4
.L_702:
        /*0040*/ 	.byte	0x03, 0x19
        /*0042*/ 	.short	0x0a80


	//----- nvinfo : EIATTR_PARAM_CBANK
	.align		4
        /*0044*/ 	.byte	0x04, 0x0a
        /*0046*/ 	.short	(.L_704 - .L_703)
	.align		4
.L_703:
        /*0048*/ 	.word	index@(.nv.constant0._ZN7cutlass13device_kernelIN5flash11enable_sm90INS1_16FlashAttnFwdSm90INS1_25CollectiveMainloopFwdSm90ILi2EN4cute5tupleIJNS5_1CILi1EEES8_S8_EEENS6_IJNS7_ILi128EEENS7_ILi96EEENS7_ILi64EEEEEELi256ENS_10bfloat16_tEfNS_4arch4Sm90ELb0ELb1ELb0ELb0ELb0ELb0ELb0ELb1ELb0ELb1ELb0ELb0EEENS1_21CollectiveEpilogueFwdINS6_IJSA_NS7_ILi256EEESB_EEES9_SE_SG_Li256ELb0ELb1ELb0ELb0EEENS1_30DynamicPersistentTileSchedulerILi256ELi128ELb0ELb1ELb1EEEEEEEEEvNT_6ParamsE)
        /*004c*/ 	.short	0x0380
        /*004e*/ 	.short	0x0a80


	//----- nvinfo : EIATTR_SW_WAR
	.align		4
.L_704:
        /*0050*/ 	.byte	0x04, 0x36
        /*0052*/ 	.short	(.L_706 - .L_705)
.L_705:
        /*0054*/ 	.word	0x00000008
.L_706:


//--------------------- .nv.info._ZN7cutlass13device_kernelIN5flash11enable_sm90INS1_16FlashAttnFwdSm90INS1_25CollectiveMainloopFwdSm90ILi2EN4cute5tupleIJNS5_1CILi1EEES8_S8_EEENS6_IJNS7_ILi128EEENS7_ILi96EEENS7_ILi64EEEEEELi256ENS_10bfloat16_tEfNS_4arch4Sm90ELb0ELb1ELb0ELb0ELb0ELb0ELb1ELb1ELb0ELb1ELb0ELb0EEENS1_21CollectiveEpilogueFwdINS6_IJSA_NS7_ILi256EEESB_EEES9_SE_SG_Li256ELb0ELb1ELb0ELb0EEENS1_30DynamicPersistentTileSchedulerILi256ELi128ELb0ELb1ELb1EEEEEEEEEvNT_6ParamsE --------------------------
	.section	.nv.info._ZN7cutlass13device_kernelIN5flash11enable_sm90INS1_16FlashAttnFwdSm90INS1_25CollectiveMainloopFwdSm90ILi2EN4cute5tupleIJNS5_1CILi1EEES8_S8_EEENS6_IJNS7_ILi128EEENS7_ILi96EEENS7_ILi64EEEEEELi256ENS_10bfloat16_tEfNS_4arch4Sm90ELb0ELb1ELb0ELb0ELb0ELb0ELb1ELb1ELb0ELb1ELb0ELb0EEENS1_21CollectiveEpilogueFwdINS6_IJSA_NS7_ILi256EEESB_EEES9_SE_SG_Li256ELb0ELb1ELb0ELb0EEENS1_30DynamicPersistentTileSchedulerILi256ELi128ELb0ELb1ELb1EEEEEEEEEvNT_6ParamsE,"",@"SHT_CUDA_INFO"
	.sectionflags	@""
	.align	4


	//----- nvinfo : EIATTR_CUDA_API_VERSION
	.align		4
        /*0000*/ 	.byte	0x04, 0x37
        /*0002*/ 	.short	(.L_708 - .L_707)
.L_707:
        /*0004*/ 	.word	0x00000082


	//----- nvinfo : EIATTR_KPARAM_INFO
	.align		4
.L_708:
        /*0008*/ 	.byte	0x04, 0x17
        /*000a*/ 	.short	(.L_710 - .L_709)
.L_709:
        /*000c*/ 	.word	0x00000000
        /*0010*/ 	.short	0x0000
        /*0012*/ 	.short	0x0000
        /*0014*/ 	.byte	0x00, 0xf0, 0x01, 0x2e


	//----- nvinfo : EIATTR_SPARSE_MMA_MASK
	.align		4
.L_710:
        /*0018*/ 	.byte	0x03, 0x50
        /*001a*/ 	.short	0x0000


	//----- nvinfo : EIATTR_MAXREG_COUNT
	.align		4
        /*001c*/ 	.byte	0x03, 0x1b
        /*001e*/ 	.short	0x00a8


	//----- nvinfo : EIATTR_MERCURY_ISA_VERSION
	.align		4
        /*0020*/ 	.byte	0x03, 0x5f
        /*0022*/ 	.short	0x0101


	//----- nvinfo : EIATTR_VRC_CTA_INIT_COUNT
	.align		4
        /*0024*/ 	.byte	0x02, 0x4a
	.zero		1
	.zero		1


	//----- nvinfo : EIATTR_EXIT_INSTR_OFFSETS
	.align		4
        /*0028*/ 	.byte	0x04, 0x1c
        /*002a*/ 	.short	(.L_712 - .L_711)


	//   ....[0]....
.L_711:
        /*002c*/ 	.word	0x00000010


	//----- nvinfo : EIATTR_MAX_THREADS
	.align		4
.L_712:
        /*0030*/ 	.byte	0x04, 0x05
        /*0032*/ 	.short	(.L_714 - .L_713)
.L_713:
        /*0034*/ 	.word	0x00000180
        /*0038*/ 	.word	0x00000001
        /*003c*/ 	.word	0x00000001


	//----- nvinfo : EIATTR_CBANK_PARAM_SIZE
	.align		4
.L_714:
        /*0040*/ 	.byte	0x03, 0x19
        /*0042*/ 	.short	0x0b80


	//----- nvinfo : EIATTR_PARAM_CBANK
	.align		4
        /*0044*/ 	.byte	0x04, 0x0a
        /*0046*/ 	.short	(.L_716 - .L_715)
	.align		4
.L_715:
        /*0048*/ 	.word	index@(.nv.constant0._ZN7cutlass13device_kernelIN5flash11enable_sm90INS1_16FlashAttnFwdSm90INS1_25CollectiveMainloopFwdSm90ILi2EN4cute5tupleIJNS5_1CILi1EEES8_S8_EEENS6_IJNS7_ILi128EEENS7_ILi96EEENS7_ILi64EEEEEELi256ENS_10bfloat16_tEfNS_4arch4Sm90ELb0ELb1ELb0ELb0ELb0ELb0ELb1ELb1ELb0ELb1ELb0ELb0EEENS1_21CollectiveEpilogueFwdINS6_IJSA_NS7_ILi256EEESB_EEES9_SE_SG_Li256ELb0ELb1ELb0ELb0EEENS1_30DynamicPersistentTileSchedulerILi256ELi128ELb0ELb1ELb1EEEEEEEEEvNT_6ParamsE)
        /*004c*/ 	.short	0x0380
        /*004e*/ 	.short	0x0b80


	//----- nvinfo : EIATTR_SW_WAR
	.align		4
.L_716:
        /*0050*/ 	.byte	0x04, 0x36
        /*0052*/ 	.short	(.L_718 - .L_717)
.L_717:
        /*0054*/ 	.word	0x00000008
.L_718:


//--------------------- .nv.info._ZN7cutlass13device_kernelIN5flash11enable_sm90INS1_16FlashAttnFwdSm90INS1_25CollectiveMainloopFwdSm90ILi2EN4cute5tupleIJNS5_1CILi1EEES8_S8_EEENS6_IJNS7_ILi128EEENS7_ILi96EEENS7_ILi64EEEEEELi256ENS_10bfloat16_tEfNS_4arch4Sm90ELb0ELb1ELb0ELb1ELb0ELb0ELb0ELb1ELb0ELb1ELb0ELb0EEENS1_21CollectiveEpilogueFwdINS6_IJSA_NS7_ILi256EEESB_EEES9_SE_SG_Li256ELb1ELb1ELb0ELb0EEENS1_36VarlenDynamicPersistentTileSchedulerILi128ELi96ELi256ELi128ELb0ELb1ELb1ELb1ELb0ELb1EEEEEEEEEvNT_6ParamsE --------------------------
	.section	.nv.info._ZN7cutlass13device_kernelIN5flash11enable_sm90INS1_16FlashAttnFwdSm90INS1_25CollectiveMainloopFwdSm90ILi2EN4cute5tupleIJNS5_1CILi1EEES8_S8_EEENS6_IJNS7_ILi128EEENS7_ILi96EEENS7_ILi64EEEEEELi256ENS_10bfloat16_tEfNS_4arch4Sm90ELb0ELb1ELb0ELb1ELb0ELb0ELb0ELb1ELb0ELb1ELb0ELb0EEENS1_21CollectiveEpilogueFwdINS6_IJSA_NS7_ILi256EEESB_EEES9_SE_SG_Li256ELb1ELb1ELb0ELb0EEENS1_36VarlenDynamicPersistentTileSchedulerILi128ELi96ELi256ELi128ELb0ELb1ELb1ELb1ELb0ELb1EEEEEEEEEvNT_6ParamsE,"",@"SHT_CUDA_INFO"
	.sectionflags	@""
	.align	4


	//----- nvinfo : EIATTR_CUDA_API_VERSION
	.align		4
        /*0000*/ 	.byte	0x04, 0x37
        /*0002*/ 	.short	(.L_720 - .L_719)
.L_719:
        /*0004*/ 	.word	0x00000082


	//----- nvinfo : EIATTR_KPARAM_INFO
	.align		4
.L_720:
        /*0008*/ 	.byte	0x04, 0x17
        /*000a*/ 	.short	(.L_722 - .L_721)
.L_721:
        /*000c*/ 	.word	0x00000000
        /*0010*/ 	.short	0x0000
        /*0012*/ 	.short	0x0000
        /*0014*/ 	.byte	0x00, 0xf0, 0x01, 0x2a


	//----- nvinfo : EIATTR_SPARSE_MMA_MASK
	.align		4
.L_722:
        /*0018*/ 	.byte	0x03, 0x50
        /*001a*/ 	.short	0x0000


	//----- nvinfo : EIATTR_MAXREG_COUNT
	.align		4
        /*001c*/ 	.byte	0x03, 0x1b
        /*001e*/ 	.short	0x00a8


	//----- nvinfo : EIATTR_MERCURY_ISA_VERSION
	.align		4
        /*0020*/ 	.byte	0x03, 0x5f
        /*0022*/ 	.short	0x0101


	//----- nvinfo : EIATTR_VRC_CTA_INIT_COUNT
	.align		4
        /*0024*/ 	.byte	0x02, 0x4a
	.zero		1
	.zero		1


	//----- nvinfo : EIATTR_EXIT_INSTR_OFFSETS
	.align		4
        /*0028*/ 	.byte	0x04, 0x1c
        /*002a*/ 	.short	(.L_724 - .L_723)


	//   ....[0]....
.L_723:
        /*002c*/ 	.word	0x00000010


	//----- nvinfo : EIATTR_MAX_THREADS
	.align		4
.L_724:
        /*0030*/ 	.byte	0x04, 0x05
        /*0032*/ 	.short	(.L_726 - .L_725)
.L_725:
        /*0034*/ 	.word	0x00000180
        /*0038*/ 	.word	0x00000001
        /*003c*/ 	.word	0x00000001


	//----- nvinfo : EIATTR_CBANK_PARAM_SIZE
	.align		4
.L_726:
        /*0040*/ 	.byte	0x03, 0x19
        /*0042*/ 	.short	0x0a80


	//----- nvinfo : EIATTR_PARAM_CBANK
	.align		4
        /*0044*/ 	.byte	0x04, 0x0a
        /*0046*/ 	.short	(.L_728 - .L_727)
	.align		4
.L_727:
        /*0048*/ 	.word	index@(.nv.constant0._ZN7cutlass13device_kernelIN5flash11enable_sm90INS1_16FlashAttnFwdSm90INS1_25CollectiveMainloopFwdSm90ILi2EN4cute5tupleIJNS5_1CILi1EEES8_S8_EEENS6_IJNS7_ILi128EEENS7_ILi96EEENS7_ILi64EEEEEELi256ENS_10bfloat16_tEfNS_4arch4Sm90ELb0ELb1ELb0ELb1ELb0ELb0ELb0ELb1ELb0ELb1ELb0ELb0EEENS1_21CollectiveEpilogueFwdINS6_IJSA_NS7_ILi256EEESB_EEES9_SE_SG_Li256ELb1ELb1ELb0ELb0EEENS1_36VarlenDynamicPersistentTileSchedulerILi128ELi96ELi256ELi128ELb0ELb1ELb1ELb1ELb0ELb1EEEEEEEEEvNT_6ParamsE)
        /*004c*/ 	.short	0x0380
        /*004e*/ 	.short	0x0a80


	//----- nvinfo : EIATTR_SW_WAR
	.align		4
.L_728:
        /*0050*/ 	.byte	0x04, 0x36
        /*0052*/ 	.short	(.L_730 - .L_729)
.L_729:
        /*0054*/ 	.word	0x00000008
.L_730:


//--------------------- .nv.info._ZN7cutlass13device_kernelIN5flash11enable_sm90INS1_16FlashAttnFwdSm90INS1_25CollectiveMainloopFwdSm90ILi2EN4cute5tupleIJNS5_1CILi1EEES8_S8_EEENS6_IJNS7_ILi128EEENS7_ILi96EEENS7_ILi64EEEEEELi256ENS_10bfloat16_tEfNS_4arch4Sm90ELb0ELb1ELb0ELb1ELb0ELb1ELb0ELb1ELb0ELb1ELb0ELb0EEENS1_21CollectiveEpilogueFwdINS6_IJSA_NS7_ILi256EEESB_EEES9_SE_SG_Li256ELb1ELb1ELb0ELb0EEENS1_36VarlenDynamicPersistentTileSchedulerILi128ELi96ELi256ELi128ELb0ELb1ELb1ELb1ELb0ELb1EEEEEEEEEvNT_6ParamsE --------------------------
	.section	.nv.info._ZN7cutlass13device_kernelIN5flash11enable_sm90INS1_16FlashAttnFwdSm90INS1_25CollectiveMainloopFwdSm90ILi2EN4cute5tupleIJNS5_1CILi1EEES8_S8_EEENS6_IJNS7_ILi128EEENS7_ILi96EEENS7_ILi64EEEEEELi256ENS_10bfloat16_tEfNS_4arch4Sm90ELb0ELb1ELb0ELb1ELb0ELb1ELb0ELb1ELb0ELb1ELb0ELb0EEENS1_21CollectiveEpilogueFwdINS6_IJSA_NS7_ILi256EEESB_EEES9_SE_SG_Li256ELb1ELb1ELb0ELb0EEENS1_36VarlenDynamicPersistentTileSchedulerILi128ELi96ELi256ELi128ELb0ELb1ELb1ELb1ELb0ELb1EEEEEEEEEvNT_6ParamsE,"",@"SHT_CUDA_INFO"
	.sectionflags	@""
	.align	4


	//----- nvinfo : EIATTR_CUDA_API_VERSION
	.align		4
        /*0000*/ 	.byte	0x04, 0x37
        /*0002*/ 	.short	(.L_732 - .L_731)
.L_731:
        /*0004*/ 	.word	0x00000082


	//----- nvinfo : EIATTR_KPARAM_INFO
	.align		4
.L_732:
        /*0008*/ 	.byte	0x04, 0x17
        /*000a*/ 	.short	(.L_734 - .L_733)
.L_733:
        /*000c*/ 	.word	0x00000000
        /*0010*/ 	.short	0x0000
        /*0012*/ 	.short	0x0000
        /*0014*/ 	.byte	0x00, 0xf0, 0x01, 0x2a


	//----- nvinfo : EIATTR_SPARSE_MMA_MASK
	.align		4
.L_734:
        /*0018*/ 	.byte	0x03, 0x50
        /*001a*/ 	.short	0x0000


	//----- nvinfo : EIATTR_MAXREG_COUNT
	.align		4
        /*001c*/ 	.byte	0x03, 0x1b
        /*001e*/ 	.short	0x00a8


	//----- nvinfo : EIATTR_MERCURY_ISA_VERSION
	.align		4
        /*0020*/ 	.byte	0x03, 0x5f
        /*0022*/ 	.short	0x0101


	//----- nvinfo : EIATTR_VRC_CTA_INIT_COUNT
	.align		4
        /*0024*/ 	.byte	0x02, 0x4a
	.zero		1
	.zero		1


	//----- nvinfo : EIATTR_EXIT_INSTR_OFFSETS
	.align		4
        /*0028*/ 	.byte	0x04, 0x1c
        /*002a*/ 	.short	(.L_736 - .L_735)


	//   ....[0]....
.L_735:
        /*002c*/ 	.word	0x00000010


	//----- nvinfo : EIATTR_MAX_THREADS
	.align		4
.L_736:
        /*0030*/ 	.byte	0x04, 0x05
        /*0032*/ 	.short	(.L_738 - .L_737)
.L_737:
        /*0034*/ 	.word	0x00000180
        /*0038*/ 	.word	0x00000001
        /*003c*/ 	.word	0x00000001


	//----- nvinfo : EIATTR_CBANK_PARAM_SIZE
	.align		4
.L_738:
        /*0040*/ 	.byte	0x03, 0x19
        /*0042*/ 	.short	0x0a80


	//----- nvinfo : EIATTR_PARAM_CBANK
	.align		4
        /*0044*/ 	.byte	0x04, 0x0a
        /*0046*/ 	.short	(.L_740 - .L_739)
	.align		4
.L_739:
        /*0048*/ 	.word	index@(.nv.constant0._ZN7cutlass13device_kernelIN5flash11enable_sm90INS1_16FlashAttnFwdSm90INS1_25CollectiveMainloopFwdSm90ILi2EN4cute5tupleIJNS5_1CILi1EEES8_S8_EEENS6_IJNS7_ILi128EEENS7_ILi96EEENS7_ILi64EEEEEELi256ENS_10bfloat16_tEfNS_4arch4Sm90ELb0ELb1ELb0ELb1ELb0ELb1ELb0ELb1ELb0ELb1ELb0ELb0EEENS1_21CollectiveEpilogueFwdINS6_IJSA_NS7_ILi256EEESB_EEES9_SE_SG_Li256ELb1ELb1ELb0ELb0EEENS1_36VarlenDynamicPersistentTileSchedulerILi128ELi96ELi256ELi128ELb0ELb1ELb1ELb1ELb0ELb1EEEEEEEEEvNT_6ParamsE)
        /*004c*/ 	.short	0x0380
        /*004e*/ 	.short	0x0a80


	//----- nvinfo : EIATTR_SW_WAR
	.align		4
.L_740:
        /*0050*/ 	.byte	0x04, 0x36
        /*0052*/ 	.short	(.L_742 - .L_741)
.L_741:
        /*0054*/ 	.word	0x00000008
.L_742:


//--------------------- .nv.info._ZN7cutlass13device_kernelIN5flash11enable_sm90INS1_16FlashAttnFwdSm90INS1_25CollectiveMainloopFwdSm90ILi2EN4cute5tupleIJNS5_1CILi1EEES8_S8_EEENS6_IJNS7_ILi128EEENS7_ILi96EEENS7_ILi64EEEEEELi256ENS_10bfloat16_tEfNS_4arch4Sm90ELb0ELb1ELb0ELb1ELb0ELb0ELb1ELb1ELb0ELb1ELb0ELb0EEENS1_21CollectiveEpilogueFwdINS6_IJSA_NS7_ILi256EEESB_EEES9_SE_SG_Li256ELb1ELb1ELb0ELb0EEENS1_36VarlenDynamicPersistentTileSchedulerILi128ELi96ELi256ELi128ELb0ELb1ELb1ELb1ELb0ELb1EEEEEEEEEvNT_6ParamsE --------------------------
	.section	.nv.info._ZN7cutlass13device_kernelIN5flash11enable_sm90INS1_16FlashAttnFwdSm90INS1_25CollectiveMainloopFwdSm90ILi2EN4cute5tupleIJNS5_1CILi1EEES8_S8_EEENS6_IJNS7_ILi128EEENS7_ILi96EEENS7_ILi64EEEEEELi256ENS_10bfloat16_tEfNS_4arch4Sm90ELb0ELb1ELb0ELb1ELb0ELb0ELb1ELb1ELb0ELb1ELb0ELb0EEENS1_21CollectiveEpilogueFwdINS6_IJSA_NS7_ILi256EEESB_EEES9_SE_SG_Li256ELb1ELb1ELb0ELb0EEENS1_36VarlenDynamicPersistentTileSchedulerILi128ELi96ELi256ELi128ELb0ELb1ELb1ELb1ELb0ELb1EEEEEEEEEvNT_6ParamsE,"",@"SHT_CUDA_INFO"
	.sectionflags	@""
	.align	4


	//----- nvinfo : EIATTR_CUDA_API_VERSION
	.align		4
        /*0000*/ 	.byte	0x04, 0x37
        /*0002*/ 	.short	(.L_744 - .L_743)
.L_743:
        /*0004*/ 	.word	0x00000082


	//----- nvinfo : EIATTR_KPARAM_INFO
	.align		4
.L_744:
        /*0008*/ 	.byte	0x04, 0x17
        /*000a*/ 	.short	(.L_746 - .L_745)
.L_745:
        /*000c*/ 	.word	0x00000000
        /*0010*/ 	.short	0x0000
        /*0012*/ 	.short	0x0000
        /*0014*/ 	.byte	0x00, 0xf0, 0x01, 0x2e


	//----- nvinfo : EIATTR_SPARSE_MMA_MASK
	.align		4
.L_746:
        /*0018*/ 	.byte	0x03, 0x50
        /*001a*/ 	.short	0x0000


	//----- nvinfo : EIATTR_MAXREG_COUNT
	.align		4
        /*001c*/ 	.byte	0x03, 0x1b
        /*001e*/ 	.short	0x00a8


	//----- nvinfo : EIATTR_MERCURY_ISA_VERSION
	.align		4
        /*0020*/ 	.byte	0x03, 0x5f
        /*0022*/ 	.short	0x0101


	//----- nvinfo : EIATTR_VRC_CTA_INIT_COUNT
	.align		4
        /*0024*/ 	.byte	0x02, 0x4a
	.zero		1
	.zero		1


	//----- nvinfo : EIATTR_EXIT_INSTR_OFFSETS
	.align		4
        /*0028*/ 	.byte	0x04, 0x1c
        /*002a*/ 	.short	(.L_748 - .L_747)


	//   ....[0]....
.L_747:
        /*002c*/ 	.word	0x00000010


	//----- nvinfo : EIATTR_MAX_THREADS
	.align		4
.L_748:
        /*0030*/ 	.byte	0x04, 0x05
        /*0032*/ 	.short	(.L_750 - .L_749)
.L_749:
        /*0034*/ 	.word	0x00000180
        /*0038*/ 	.word	0x00000001
        /*003c*/ 	.word	0x00000001


	//----- nvinfo : EIATTR_CBANK_PARAM_SIZE
	.align		4
.L_750:
        /*0040*/ 	.byte	0x03, 0x19
        /*0042*/ 	.short	0x0b80


	//----- nvinfo : EIATTR_PARAM_CBANK
	.align		4
        /*0044*/ 	.byte	0x04, 0x0a
        /*0046*/ 	.short	(.L_752 - .L_751)
	.align		4
.L_751:
        /*0048*/ 	.word	index@(.nv.constant0._ZN7cutlass13device_kernelIN5flash11enable_sm90INS1_16FlashAttnFwdSm90INS1_25CollectiveMainloopFwdSm90ILi2EN4cute5tupleIJNS5_1CILi1EEES8_S8_EEENS6_IJNS7_ILi128EEENS7_ILi96EEENS7_ILi64EEEEEELi256ENS_10bfloat16_tEfNS_4arch4Sm90ELb0ELb1ELb0ELb1ELb0ELb0ELb1ELb1ELb0ELb1ELb0ELb0EEENS1_21CollectiveEpilogueFwdINS6_IJSA_NS7_ILi256EEESB_EEES9_SE_SG_Li256ELb1ELb1ELb0ELb0EEENS1_36VarlenDynamicPersistentTileSchedulerILi128ELi96ELi256ELi128ELb0ELb1ELb1ELb1ELb0ELb1EEEEEEEEEvNT_6ParamsE)
        /*004c*/ 	.short	0x0380
        /*004e*/ 	.short	0x0b80


	//----- nvinfo : EIATTR_SW_WAR
	.align		4
.L_752:
        /*0050*/ 	.byte	0x04, 0x36
        /*0052*/ 	.short	(.L_754 - .L_753)
.L_753:
        /*0054*/ 	.word	0x00000008
.L_754:


//--------------------- .nv.info._ZN7cutlass13device_kernelIN5flash11enable_sm90INS1_16FlashAttnFwdSm90INS1_25CollectiveMainloopFwdSm90ILi2EN4cute5tupleIJNS5_1CILi1EEES8_S8_EEENS6_IJNS7_ILi128EEENS7_ILi96EEENS7_ILi64EEEEEELi256ENS_10bfloat16_tEfNS_4arch4Sm90ELb0ELb1ELb0ELb1ELb0ELb1ELb1ELb1ELb0ELb1ELb0ELb0EEENS1_21CollectiveEpilogueFwdINS6_IJSA_NS7_ILi256EEESB_EEES9_SE_SG_Li256ELb1ELb1ELb0ELb0EEENS1_36VarlenDynamicPersistentTileSchedulerILi128ELi96ELi256ELi128ELb0ELb1ELb1ELb1ELb0ELb1EEEEEEEEEvNT_6ParamsE --------------------------
	.section	.nv.info._ZN7cutlass13device_kernelIN5flash11enable_sm90INS1_16FlashAttnFwdSm90INS1_25CollectiveMainloopFwdSm90ILi2EN4cute5tupleIJNS5_1CILi1EEES8_S8_EEENS6_IJNS7_ILi128EEENS7_ILi96EEENS7_ILi64EEEEEELi256ENS_10bfloat16_tEfNS_4arch4Sm90ELb0ELb1ELb0ELb1ELb0ELb1ELb1ELb1ELb0ELb1ELb0ELb0EEENS1_21CollectiveEpilogueFwdINS6_IJSA_NS7_ILi256EEESB_EEES9_SE_SG_Li256ELb1ELb1ELb0ELb0EEENS1_36VarlenDynamicPersistentTileSchedulerILi128ELi96ELi256ELi128ELb0ELb1ELb1ELb1ELb0ELb1EEEEEEEEEvNT_6ParamsE,"",@"SHT_CUDA_INFO"
	.sectionflags	@""
	.align	4


	//----- nvinfo : EIATTR_CUDA_API_VERSION
	.align		4
        /*0000*/ 	.byte	0x04, 0x37
        /*0002*/ 	.short	(.L_756 - .L_755)
.L_755:
        /*0004*/ 	.word	0x00000082


	//----- nvinfo : EIATTR_KPARAM_INFO
	.align		4
.L_756:
        /*0008*/ 	.byte	0x04, 0x17
        /*000a*/ 	.short	(.L_758 - .L_757)
.L_757:
        /*000c*/ 	.word	0x00000000
        /*0010*/ 	.short	0x0000
        /*0012*/ 	.short	0x0000
        /*0014*/ 	.byte	0x00, 0xf0, 0x01, 0x2e


	//----- nvinfo : EIATTR_SPARSE_MMA_MASK
	.align		4
.L_758:
        /*0018*/ 	.byte	0x03, 0x50
        /*001a*/ 	.short	0x0000


	//----- nvinfo : EIATTR_MAXREG_COUNT
	.align		4
        /*001c*/ 	.byte	0x03, 0x1b
        /*001e*/ 	.short	0x00a8


	//----- nvinfo : EIATTR_MERCURY_ISA_VERSION
	.align		4
        /*0020*/ 	.byte	0x03, 0x5f
        /*0022*/ 	.short	0x0101


	//----- nvinfo : EIATTR_VRC_CTA_INIT_COUNT
	.align		4
        /*0024*/ 	.byte	0x02, 0x4a
	.zero		1
	.zero		1


	//----- nvinfo : EIATTR_EXIT_INSTR_OFFSETS
	.align		4
        /*0028*/ 	.byte	0x04, 0x1c
        /*002a*/ 	.short	(.L_760 - .L_759)


	//   ....[0]....
.L_759:
        /*002c*/ 	.word	0x00000010


	//----- nvinfo : EIATTR_MAX_THREADS
	.align		4
.L_760:
        /*0030*/ 	.byte	0x04, 0x05
        /*0032*/ 	.short	(.L_762 - .L_761)
.L_761:
        /*0034*/ 	.word	0x00000180
        /*0038*/ 	.word	0x00000001
        /*003c*/ 	.word	0x00000001


	//----- nvinfo : EIATTR_CBANK_PARAM_SIZE
	.align		4
.L_762:
        /*0040*/ 	.byte	0x03, 0x19
        /*0042*/ 	.short	0x0b80


	//----- nvinfo : EIATTR_PARAM_CBANK
	.align		4
        /*0044*/ 	.byte	0x04, 0x0a
        /*0046*/ 	.short	(.L_764 - .L_763)
	.align		4
.L_763:
        /*0048*/ 	.word	index@(.nv.constant0._ZN7cutlass13device_kernelIN5flash11enable_sm90INS1_16FlashAttnFwdSm90INS1_25CollectiveMainloopFwdSm90ILi2EN4cute5tupleIJNS5_1CILi1EEES8_S8_EEENS6_IJNS7_ILi128EEENS7_ILi96EEENS7_ILi64EEEEEELi256ENS_10bfloat16_tEfNS_4arch4Sm90ELb0ELb1ELb0ELb1ELb0ELb1ELb1ELb1ELb0ELb1ELb0ELb0EEENS1_21CollectiveEpilogueFwdINS6_IJSA_NS7_ILi256EEESB_EEES9_SE_SG_Li256ELb1ELb1ELb0ELb0EEENS1_36VarlenDynamicPersistentTileSchedulerILi128ELi96ELi256ELi128ELb0ELb1ELb1ELb1ELb0ELb1EEEEEEEEEvNT_6ParamsE)
        /*004c*/ 	.short	0x0380
        /*004e*/ 	.short	0x0b80


	//----- nvinfo : EIATTR_SW_WAR
	.align		4
.L_764:
        /*0050*/ 	.byte	0x04, 0x36
        /*0052*/ 	.short	(.L_766 - .L_765)
.L_765:
        /*0054*/ 	.word	0x00000008
.L_766:


//--------------------- .nv.info._ZN7cutlass13device_kernelIN5flash11enable_sm90INS1_16FlashAttnFwdSm90INS1_25CollectiveMainloopFwdSm90ILi2EN4cute5tupleIJNS5_1CILi1EEES8_S8_EEENS6_IJNS7_ILi128EEENS7_ILi96EEENS7_ILi64EEEEEELi256ENS_10bfloat16_tEfNS_4arch4Sm90ELb1ELb0ELb0ELb0ELb0ELb0ELb0ELb1ELb0ELb1ELb0ELb0EEENS1_21CollectiveEpilogueFwdINS6_IJSA_NS7_ILi256EEESB_EEES9_SE_SG_Li256ELb0ELb1ELb0ELb0EEENS1_30DynamicPersistentTileSchedulerILi256ELi128ELb0ELb1ELb1EEEEEEEEEvNT_6ParamsE --------------------------
	.section	.nv.info._ZN7cutlass13device_kernelIN5flash11enable_sm90INS1_16FlashAttnFwdSm90INS1_25CollectiveMainloopFwdSm90ILi2EN4cute5tupleIJNS5_1CILi1EEES8_S8_EEENS6_IJNS7_ILi128EEENS7_ILi96EEENS7_ILi64EEEEEELi256ENS_10bfloat16_tEfNS_4arch4Sm90ELb1ELb0ELb0ELb0ELb0ELb0ELb0ELb1ELb0ELb1ELb0ELb0EEENS1_21CollectiveEpilogueFwdINS6_IJSA_NS7_ILi256EEESB_EEES9_SE_SG_Li256ELb0ELb1ELb0ELb0EEENS1_30DynamicPersistentTileSchedulerILi256ELi128ELb0ELb1ELb1EEEEEEEEEvNT_6ParamsE,"",@"SHT_CUDA_INFO"
	.sectionflags	@""
	.align	4


	//----- nvinfo : EIATTR_CUDA_API_VERSION
	.align		4
        /*0000*/ 	.byte	0x04, 0x37
        /*0002*/ 	.short	(.L_768 - .L_767)
.L_767:
        /*0004*/ 	.word	0x00000082


	//----- nvinfo : EIATTR_KPARAM_INFO
	.align		4
.L_768:
        /*0008*/ 	.byte	0x04, 0x17
        /*000a*/ 	.short	(.L_770 - .L_769)
.L_769:
        /*000c*/ 	.word	0x00000000
        /*0010*/ 	.short	0x0000
        /*0012*/ 	.short	0x0000
        /*0014*/ 	.byte	0x00, 0xf0, 0x01, 0x2a


	//----- nvinfo : EIATTR_SPARSE_MMA_MASK
	.align		4
.L_770:
        /*0018*/ 	.byte	0x03, 0x50
        /*001a*/ 	.short	0x0000


	//----- nvinfo : EIATTR_MAXREG_COUNT
	.align		4
        /*001c*/ 	.byte	0x03, 0x1b
        /*001e*/ 	.short	0x00a8


	//----- nvinfo : EIATTR_MERCURY_ISA_VERSION
	.align		4
        /*0020*/ 	.byte	0x03, 0x5f
        /*0022*/ 	.short	0x0101


	//----- nvinfo : EIATTR_VRC_CTA_INIT_COUNT
	.align		4
        /*0024*/ 	.byte	0x02, 0x4a
	.zero		1
	.zero		1


	//----- nvinfo : EIATTR_EXIT_INSTR_OFFSETS
	.align		4
        /*0028*/ 	.byte	0x04, 0x1c
        /*002a*/ 	.short	(.L_772 - .L_771)


	//   ....[0]....
.L_771:
        /*002c*/ 	.word	0x00000010


	//----- nvinfo : EIATTR_MAX_THREADS
	.align		4
.L_772:
        /*0030*/ 	.byte	0x04, 0x05
        /*0032*/ 	.short	(.L_774 - .L_773)
.L_773:
        /*0034*/ 	.word	0x00000180
        /*0038*/ 	.word	0x00000001
        /*003c*/ 	.word	0x00000001


	//----- nvinfo : EIATTR_CBANK_PARAM_SIZE
	.align		4
.L_774:
        /*0040*/ 	.byte	0x03, 0x19
        /*0042*/ 	.short	0x0a80


	//----- nvinfo : EIATTR_PARAM_CBANK
	.align		4
        /*0044*/ 	.byte	0x04, 0x0a
        /*0046*/ 	.short	(.L_776 - .L_775)
	.align		4
.L_775:
        /*0048*/ 	.word	index@(.nv.constant0._ZN7cutlass13device_kernelIN5flash11enable_sm90INS1_16FlashAttnFwdSm90INS1_25CollectiveMainloopFwdSm90ILi2EN4cute5tupleIJNS5_1CILi1EEES8_S8_EEENS6_IJNS7_ILi128EEENS7_ILi96EEENS7_ILi64EEEEEELi256ENS_10bfloat16_tEfNS_4arch4Sm90ELb1ELb0ELb0ELb0ELb0ELb0ELb0ELb1ELb0ELb1ELb0ELb0EEENS1_21CollectiveEpilogueFwdINS6_IJSA_NS7_ILi256EEESB_EEES9_SE_SG_Li256ELb0ELb1ELb0ELb0EEENS1_30DynamicPersistentTileSchedulerILi256ELi128ELb0ELb1ELb1EEEEEEEEEvNT_6ParamsE)
        /*004c*/ 	.short	0x0380
        /*004e*/ 	.short	0x0a80


	//----- nvinfo : EIATTR_SW_WAR
	.align		4
.L_776:
        /*0050*/ 	.byte	0x04, 0x36
        /*0052*/ 	.short	(.L_778 - .L_777)
.L_777:
        /*0054*/ 	.word	0x00000008
.L_778:


//--------------------- .nv.info._ZN7cutlass13device_kernelIN5flash11enable_sm90INS1_16FlashAttnFwdSm90INS1_25CollectiveMainloopFwdSm90ILi2EN4cute5tupleIJNS5_1CILi1EEES8_S8_EEENS6_IJNS7_ILi128EEENS7_ILi96EEENS7_ILi64EEEEEELi256ENS_10bfloat16_tEfNS_4arch4Sm90ELb1ELb0ELb0ELb0ELb0ELb0ELb1ELb1ELb0ELb1ELb0ELb0EEENS1_21CollectiveEpilogueFwdINS6_IJSA_NS7_ILi256EEESB_EEES9_SE_SG_Li256ELb0ELb1ELb0ELb0EEENS1_30DynamicPersistentTileSchedulerILi256ELi128ELb0ELb1ELb1EEEEEEEEEvNT_6ParamsE --------------------------
	.section	.nv.info._ZN7cutlass13device_kernelIN5flash11enable_sm90INS1_16FlashAttnFwdSm90INS1_25CollectiveMainloopFwdSm90ILi2EN4cute5tupleIJNS5_1CILi1EEES8_S8_EEENS6_IJNS7_ILi128EEENS7_ILi96EEENS7_ILi64EEEEEELi256ENS_10bfloat16_tEfNS_4arch4Sm90ELb1ELb0ELb0ELb0ELb0ELb0ELb1ELb1ELb0ELb1ELb0ELb0EEENS1_21CollectiveEpilogueFwdINS6_IJSA_NS7_ILi256EEESB_EEES9_SE_SG_Li256ELb0ELb1ELb0ELb0EEENS1_30DynamicPersistentTileSchedulerILi256ELi128ELb0ELb1ELb1EEEEEEEEEvNT_6ParamsE,"",@"SHT_CUDA_INFO"
	.sectionflags	@""
	.align	4


	//----- nvinfo : EIATTR_CUDA_API_VERSION
	.align		4
        /*0000*/ 	.byte	0x04, 0x37
        /*0002*/ 	.short	(.L_780 - .L_779)
.L_779:
        /*0004*/ 	.word	0x00000082


	//----- nvinfo : EIATTR_KPARAM_INFO
	.align		4
.L_780:
        /*0008*/ 	.byte	0x04, 0x17
        /*000a*/ 	.short	(.L_782 - .L_781)
.L_781:
        /*000c*/ 	.word	0x00000000
        /*0010*/ 	.short	0x0000
        /*0012*/ 	.short	0x0000
        /*0014*/ 	.byte	0x00, 0xf0, 0x01, 0x2e


	//----- nvinfo : EIATTR_SPARSE_MMA_MASK
	.align		4
.L_782:
        /*0018*/ 	.byte	0x03, 0x50
        /*001a*/ 	.short	0x0000


	//----- nvinfo : EIATTR_MAXREG_COUNT
	.align		4
        /*001c*/ 	.byte	0x03, 0x1b
        /*001e*/ 	.short	0x00a8


	//----- nvinfo : EIATTR_MERCURY_ISA_VERSION
	.align		4
        /*0020*/ 	.byte	0x03, 0x5f
        /*0022*/ 	.short	0x0101


	//----- nvinfo : EIATTR_VRC_CTA_INIT_COUNT
	.align		4
        /*0024*/ 	.byte	0x02, 0x4a
	.zero		1
	.zero		1


	//----- nvinfo : EIATTR_EXIT_INSTR_OFFSETS
	.align		4
        /*0028*/ 	.byte	0x04, 0x1c
        /*002a*/ 	.short	(.L_784 - .L_783)


	//   ....[0]....
.L_783:
        /*002c*/ 	.word	0x00000010


	//----- nvinfo : EIATTR_MAX_THREADS
	.align		4
.L_784:
        /*0030*/ 	.byte	0x04, 0x05
        /*0032*/ 	.short	(.L_786 - .L_785)
.L_785:
        /*0034*/ 	.word	0x00000180
        /*0038*/ 	.word	0x00000001
        /*003c*/ 	.word	0x00000001


	//----- nvinfo : EIATTR_CBANK_PARAM_SIZE
	.align		4
.L_786:
        /*0040*/ 	.byte	0x03, 0x19
        /*0042*/ 	.short	0x0b80


	//----- nvinfo : EIATTR_PARAM_CBANK
	.align		4
        /*0044*/ 	.byte	0x04, 0x0a
        /*0046*/ 	.short	(.L_788 - .L_787)
	.align		4
.L_787:
        /*0048*/ 	.word	index@(.nv.constant0._ZN7cutlass13device_kernelIN5flash11enable_sm90INS1_16FlashAttnFwdSm90INS1_25CollectiveMainloopFwdSm90ILi2EN4cute5tupleIJNS5_1CILi1EEES8_S8_EEENS6_IJNS7_ILi128EEENS7_ILi96EEENS7_ILi64EEEEEELi256ENS_10bfloat16_tEfNS_4arch4Sm90ELb1ELb0ELb0ELb0ELb0ELb0ELb1ELb1ELb0ELb1ELb0ELb0EEENS1_21CollectiveEpilogueFwdINS6_IJSA_NS7_ILi256EEESB_EEES9_SE_SG_Li256ELb0ELb1ELb0ELb0EEENS1_30DynamicPersistentTileSchedulerILi256ELi128ELb0ELb1ELb1EEEEEEEEEvNT_6ParamsE)
        /*004c*/ 	.short	0x0380
        /*004e*/ 	.short	0x0b80


	//----- nvinfo : EIATTR_SW_WAR
	.align		4
.L_788:
        /*0050*/ 	.byte	0x04, 0x36
        /*0052*/ 	.short	(.L_790 - .L_789)
.L_789:
        /*0054*/ 	.word	0x00000008
.L_790:


//--------------------- .nv.info._ZN7cutlass13device_kernelIN5flash11enable_sm90INS1_16FlashAttnFwdSm90INS1_25CollectiveMainloopFwdSm90ILi2EN4cute5tupleIJNS5_1CILi1EEES8_S8_EEENS6_IJNS7_ILi128EEENS7_ILi96EEENS7_ILi64EEEEEELi256ENS_10bfloat16_tEfNS_4arch4Sm90ELb1ELb0ELb0ELb1ELb0ELb0ELb0ELb1ELb0ELb1ELb0ELb0EEENS1_21CollectiveEpilogueFwdINS6_IJSA_NS7_ILi256EEESB_EEES9_SE_SG_Li256ELb1ELb1ELb0ELb0EEENS1_36VarlenDynamicPersistentTileSchedulerILi128ELi96ELi256ELi128ELb0ELb1ELb1ELb1ELb1ELb1EEEEEEEEEvNT_6ParamsE --------------------------
	.section	.nv.info._ZN7cutlass13device_kernelIN5flash11enable_sm90INS1_16FlashAttnFwdSm90INS1_25CollectiveMainloopFwdSm90ILi2EN4cute5tupleIJNS5_1CILi1EEES8_S8_EEENS6_IJNS7_ILi128EEENS7_ILi96EEENS7_ILi64EEEEEELi256ENS_10bfloat16_tEfNS_4arch4Sm90ELb1ELb0ELb0ELb1ELb0ELb0ELb0ELb1ELb0ELb1ELb0ELb0EEENS1_21CollectiveEpilogueFwdINS6_IJSA_NS7_ILi256EEESB_EEES9_SE_SG_Li256ELb1ELb1ELb0ELb0EEENS1_36VarlenDynamicPersistentTileSchedulerILi128ELi96ELi256ELi128ELb0ELb1ELb1ELb1ELb1ELb1EEEEEEEEEvNT_6ParamsE,"",@"SHT_CUDA_INFO"
	.sectionflags	@""
	.align	4


	//----- nvinfo : EIATTR_CUDA_API_VERSION
	.align		4
        /*0000*/ 	.byte	0x04, 0x37
        /*0002*/ 	.short	(.L_792 - .L_791)
.L_791:
        /*0004*/ 	.word	0x00000082


	//----- nvinfo : EIATTR_KPARAM_INFO
	.align		4
.L_792:
        /*0008*/ 	.byte	0x04, 0x17
        /*000a*/ 	.short	(.L_794 - .L_793)
.L_793:
        /*000c*/ 	.word	0x00000000
        /*0010*/ 	.short	0x0000
        /*0012*/ 	.short	0x0000
        /*0014*/ 	.byte	0x00, 0xf0, 0x01, 0x2a


	//----- nvinfo : EIATTR_SPARSE_MMA_MASK
	.align		4
.L_794:
        /*0018*/ 	.byte	0x03, 0x50
        /*001a*/ 	.short	0x0000


	//----- nvinfo : EIATTR_MAXREG_COUNT
	.align		4
        /*001c*/ 	.byte	0x03, 0x1b
        /*001e*/ 	.short	0x00a8


	//----- nvinfo : EIATTR_MERCURY_ISA_VERSION
	.align		4
        /*0020*/ 	.byte	0x03, 0x5f
        /*0022*/ 	.short	0x0101


	//----- nvinfo : EIATTR_VRC_CTA_INIT_COUNT
	.align		4
        /*0024*/ 	.byte	0x02, 0x4a
	.zero		1
	.zero		1


	//----- nvinfo : EIATTR_EXIT_INSTR_OFFSETS
	.align		4
        /*0028*/ 	.byte	0x04, 0x1c
        /*002a*/ 	.short	(.L_796 - .L_795)


	//   ....[0]....
.L_795:
        /*002c*/ 	.word	0x00000010


	//----- nvinfo : EIATTR_MAX_THREADS
	.align		4
.L_796:
        /*0030*/ 	.byte	0x04, 0x05
        /*0032*/ 	.short	(.L_798 - .L_797)
.L_797:
        /*0034*/ 	.word	0x00000180
        /*0038*/ 	.word	0x00000001
        /*003c*/ 	.word	0x00000001


	//----- nvinfo : EIATTR_CBANK_PARAM_SIZE
	.align		4
.L_798:
        /*0040*/ 	.byte	0x03, 0x19
        /*0042*/ 	.short	0x0a80


	//----- nvinfo : EIATTR_PARAM_CBANK
	.align		4
        /*0044*/ 	.byte	0x04, 0x0a
        /*0046*/ 	.short	(.L_800 - .L_799)
	.align		4
.L_799:
        /*0048*/ 	.word	index@(.nv.constant0._ZN7cutlass13device_kernelIN5flash11enable_sm90INS1_16FlashAttnFwdSm90INS1_25CollectiveMainloopFwdSm90ILi2EN4cute5tupleIJNS5_1CILi1EEES8_S8_EEENS6_IJNS7_ILi128EEENS7_ILi96EEENS7_ILi64EEEEEELi256ENS_10bfloat16_tEfNS_4arch4Sm90ELb1ELb0ELb0ELb1ELb0ELb0ELb0ELb1ELb0ELb1ELb0ELb0EEENS1_21CollectiveEpilogueFwdINS6_IJSA_NS7_ILi256EEESB_EEES9_SE_SG_Li256ELb1ELb1ELb0ELb0EEENS1_36VarlenDynamicPersistentTileSchedulerILi128ELi96ELi256ELi128ELb0ELb1ELb1ELb1ELb1ELb1EEEEEEEEEvNT_6ParamsE)
        /*004c*/ 	.short	0x0380
        /*004e*/ 	.short	0x0a80


	//----- nvinfo : EIATTR_SW_WAR
	.align		4
.L_800:
        /*0050*/ 	.byte	0x04, 0x36
        /*0052*/ 	.short	(.L_802 - .L_801)
.L_801:
        /*0054*/ 	.word	0x00000008
.L_802:


//--------------------- .nv.info._ZN7cutlass13device_kernelIN5flash11enable_sm90INS1_16FlashAttnFwdSm90INS1_25CollectiveMainloopFwdSm90ILi2EN4cute5tupleIJNS5_1CILi1EEES8_S8_EEENS6_IJNS7_ILi128EEENS7_ILi96EEENS7_ILi64EEEEEELi256ENS_10bfloat16_tEfNS_4arch4Sm90ELb1ELb0ELb0ELb1ELb0ELb1ELb0ELb1ELb0ELb1ELb0ELb0EEENS1_21CollectiveEpilogueFwdINS6_IJSA_NS7_ILi256EEESB_EEES9_SE_SG_Li256ELb1ELb1ELb0ELb0EEENS1_36VarlenDynamicPersistentTileSchedulerILi128ELi96ELi256ELi128ELb0ELb1ELb1ELb1ELb1ELb1EEEEEEEEEvNT_6ParamsE --------------------------
	.section	.nv.info._ZN7cutlass13device_kernelIN5flash11enable_sm90INS1_16FlashAttnFwdSm90INS1_25CollectiveMainloopFwdSm90ILi2EN4cute5tupleIJNS5_1CILi1EEES8_S8_EEENS6_IJNS7_ILi128EEENS7_ILi96EEENS7_ILi64EEEEEELi256ENS_10bfloat16_tEfNS_4arch4Sm90ELb1ELb0ELb0ELb1ELb0ELb1ELb0ELb1ELb0ELb1ELb0ELb0EEENS1_21CollectiveEpilogueFwdINS6_IJSA_NS7_ILi256EEESB_EEES9_SE_SG_Li256ELb1ELb1ELb0ELb0EEENS1_36VarlenDynamicPersistentTileSchedulerILi128ELi96ELi256ELi128ELb0ELb1ELb1ELb1ELb1ELb1EEEEEEEEEvNT_6ParamsE,"",@"SHT_CUDA_INFO"
	.sectionflags	@""
	.align	4


	//----- nvinfo : EIATTR_CUDA_API_VERSION
	.align		4
        /*0000*/ 	.byte	0x04, 0x37
        /*0002*/ 	.short	(.L_804 - .L_803)
.L_803:
        /*0004*/ 	.word	0x00000082


	//----- nvinfo : EIATTR_KPARAM_INFO
	.align		4
.L_804:
        /*0008*/ 	.byte	0x04, 0x17
        /*000a*/ 	.short	(.L_806 - .L_805)
.L_805:
        /*000c*/ 	.word	0x00000000
        /*0010*/ 	.short	0x0000
        /*0012*/ 	.short	0x0000
        /*0014*/ 	.byte	0x00, 0xf0, 0x01, 0x2a


	//----- nvinfo : EIATTR_SPARSE_MMA_MASK
	.align		4
.L_806:
        /*0018*/ 	.byte	0x03, 0x50
        /*001a*/ 	.short	0x0000


	//----- nvinfo : EIATTR_MAXREG_COUNT
	.align		4
        /*001c*/ 	.byte	0x03, 0x1b
        /*001e*/ 	.short	0x00a8


	//----- nvinfo : EIATTR_MERCURY_ISA_VERSION
	.align		4
        /*0020*/ 	.byte	0x03, 0x5f
        /*0022*/ 	.short	0x0101


	//----- nvinfo : EIATTR_VRC_CTA_INIT_COUNT
	.align		4
        /*0024*/ 	.byte	0x02, 0x4a
	.zero		1
	.zero		1


	//----- nvinfo : EIATTR_EXIT_INSTR_OFFSETS
	.align		4
        /*0028*/ 	.byte	0x04, 0x1c
        /*002a*/ 	.short	(.L_808 - .L_807)


	//   ....[0]....
.L_807:
        /*002c*/ 	.word	0x00000010


	//----- nvinfo : EIATTR_MAX_THREADS
	.align		4
.L_808:
        /*0030*/ 	.byte	0x04, 0x05
        /*0032*/ 	.short	(.L_810 - .L_809)
.L_809:
        /*0034*/ 	.word	0x00000180
        /*0038*/ 	.word	0x00000001
        /*003c*/ 	.word	0x00000001


	//----- nvinfo : EIATTR_CBANK_PARAM_SIZE
	.align		4
.L_810:
        /*0040*/ 	.byte	0x03, 0x19
        /*0042*/ 	.short	0x0a80


	//----- nvinfo : EIATTR_PARAM_CBANK
	.align		4
        /*0044*/ 	.byte	0x04, 0x0a
        /*0046*/ 	.short	(.L_812 - .L_811)
	.align		4
.L_811:
        /*0048*/ 	.word	index@(.nv.constant0._ZN7cutlass13device_kernelIN5flash11enable_sm90INS1_16FlashAttnFwdSm90INS1_25CollectiveMainloopFwdSm90ILi2EN4cute5tupleIJNS5_1CILi1EEES8_S8_EEENS6_IJNS7_ILi128EEENS7_ILi96EEENS7_ILi64EEEEEELi256ENS_10bfloat16_tEfNS_4arch4Sm90ELb1ELb0ELb0ELb1ELb0ELb1ELb0ELb1ELb0ELb1ELb0ELb0EEENS1_21CollectiveEpilogueFwdINS6_IJSA_NS7_ILi256EEESB_EEES9_SE_SG_Li256ELb1ELb1ELb0ELb0EEENS1_36VarlenDynamicPersistentTileSchedulerILi128ELi96ELi256ELi128ELb0ELb1ELb1ELb1ELb1ELb1EEEEEEEEEvNT_6ParamsE)
        /*004c*/ 	.short	0x0380
        /*004e*/ 	.short	0x0a80


	//----- nvinfo : EIATTR_SW_WAR
	.align		4
.L_812:
        /*0050*/ 	.byte	0x04, 0x36
        /*0052*/ 	.short	(.L_814 - .L_813)
.L_813:
        /*0054*/ 	.word	0x00000008
.L_814:


//--------------------- .nv.info._ZN7cutlass13device_kernelIN5flash11enable_sm90INS1_16FlashAttnFwdSm90INS1_25CollectiveMainloopFwdSm90ILi2EN4cute5tupleIJNS5_1CILi1EEES8_S8_EEENS6_IJNS7_ILi128EEENS7_ILi96EEENS7_ILi64EEEEEELi256ENS_10bfloat16_tEfNS_4arch4Sm90ELb1ELb0ELb0ELb1ELb0ELb0ELb1ELb1ELb0ELb1ELb0ELb0EEENS1_21CollectiveEpilogueFwdINS6_IJSA_NS7_ILi256EEESB_EEES9_SE_SG_Li256ELb1ELb1ELb0ELb0EEENS1_36VarlenDynamicPersistentTileSchedulerILi128ELi96ELi256ELi128ELb0ELb1ELb1ELb1ELb1ELb1EEEEEEEEEvNT_6ParamsE --------------------------
	.section	.nv.info._ZN7cutlass13device_kernelIN5flash11enable_sm90INS1_16FlashAttnFwdSm90INS1_25CollectiveMainloopFwdSm90ILi2EN4cute5tupleIJNS5_1CILi1EEES8_S8_EEENS6_IJNS7_ILi128EEENS7_ILi96EEENS7_ILi64EEEEEELi256ENS_10bfloat16_tEfNS_4arch4Sm90ELb1ELb0ELb0ELb1ELb0ELb0ELb1ELb1ELb0ELb1ELb0ELb0EEENS1_21CollectiveEpilogueFwdINS6_IJSA_NS7_ILi256EEESB_EEES9_SE_SG_Li256ELb1ELb1ELb0ELb0EEENS1_36VarlenDynamicPersistentTileSchedulerILi128ELi96ELi256ELi128ELb0ELb1ELb1ELb1ELb1ELb1EEEEEEEEEvNT_6ParamsE,"",@"SHT_CUDA_INFO"
	.sectionflags	@""
	.align	4


	//----- nvinfo : EIATTR_CUDA_API_VERSION
	.align		4
        /*0000*/ 	.byte	0x04, 0x37
        /*0002*/ 	.short	(.L_816 - .L_815)
.L_815:
        /*0004*/ 	.word	0x00000082


	//----- nvinfo : EIATTR_KPARAM_INFO
	.align		4
.L_816:
        /*0008*/ 	.byte	0x04, 0x17
        /*000a*/ 	.short	(.L_818 - .L_817)
.L_817:
        /*000c*/ 	.word	0x00000000
        /*0010*/ 	.short	0x0000
        /*0012*/ 	.short	0x0000
        /*0014*/ 	.byte	0x00, 0xf0, 0x01, 0x2e


	//----- nvinfo : EIATTR_SPARSE_MMA_MASK
	.align		4
.L_818:
        /*0018*/ 	.byte	0x03, 0x50
        /*001a*/ 	.short	0x0000


	//----- nvinfo : EIATTR_MAXREG_COUNT
	.align		4
        /*001c*/ 	.byte	0x03, 0x1b
        /*001e*/ 	.short	0x00a8


	//----- nvinfo : EIATTR_MERCURY_ISA_VERSION
	.align		4
        /*0020*/ 	.byte	0x03, 0x5f
        /*0022*/ 	.short	0x0101


	//----- nvinfo : EIATTR_VRC_CTA_INIT_COUNT
	.align		4
        /*0024*/ 	.byte	0x02, 0x4a
	.zero		1
	.zero		1


	//----- nvinfo : EIATTR_EXIT_INSTR_OFFSETS
	.align		4
        /*0028*/ 	.byte	0x04, 0x1c
        /*002a*/ 	.short	(.L_820 - .L_819)


	//   ....[0]....
.L_819:
        /*002c*/ 	.word	0x00000010


	//----- nvinfo : EIATTR_MAX_THREADS
	.align		4
.L_820:
        /*0030*/ 	.byte	0x04, 0x05
        /*0032*/ 	.short	(.L_822 - .L_821)
.L_821:
        /*0034*/ 	.word	0x00000180
        /*0038*/ 	.word	0x00000001
        /*003c*/ 	.word	0x00000001


	//----- nvinfo : EIATTR_CBANK_PARAM_SIZE
	.align		4
.L_822:
        /*0040*/ 	.byte	0x03, 0x19
        /*0042*/ 	.short	0x0b80


	//----- nvinfo : EIATTR_PARAM_CBANK
	.align		4
        /*0044*/ 	.byte	0x04, 0x0a
        /*0046*/ 	.short	(.L_824 - .L_823)
	.align		4
.L_823:
        /*0048*/ 	.word	index@(.nv.constant0._ZN7cutlass13device_kernelIN5flash11enable_sm90INS1_16FlashAttnFwdSm90INS1_25CollectiveMainloopFwdSm90ILi2EN4cute5tupleIJNS5_1CILi1EEES8_S8_EEENS6_IJNS7_ILi128EEENS7_ILi96EEENS7_ILi64EEEEEELi256ENS_10bfloat16_tEfNS_4arch4Sm90ELb1ELb0ELb0ELb1ELb0ELb0ELb1ELb1ELb0ELb1ELb0ELb0EEENS1_21CollectiveEpilogueFwdINS6_IJSA_NS7_ILi256EEESB_EEES9_SE_SG_Li256ELb1ELb1ELb0ELb0EEENS1_36VarlenDynamicPersistentTileSchedulerILi128ELi96ELi256ELi128ELb0ELb1ELb1ELb1ELb1ELb1EEEEEEEEEvNT_6ParamsE)
        /*004c*/ 	.short	0x0380
        /*004e*/ 	.short	0x0b80


	//----- nvinfo : EIATTR_SW_WAR
	.align		4
.L_824:
        /*0050*/ 	.byte	0x04, 0x36
        /*0052*/ 	.short	(.L_826 - .L_825)
.L_825:
        /*0054*/ 	.word	0x00000008
.L_826:


//--------------------- .nv.info._ZN7cutlass13device_kernelIN5flash11enable_sm90INS1_16FlashAttnFwdSm90INS1_25CollectiveMainloopFwdSm90ILi2EN4cute5tupleIJNS5_1CILi1EEES8_S8_EEENS6_IJNS7_ILi128EEENS7_ILi96EEENS7_ILi64EEEEEELi256ENS_10bfloat16_tEfNS_4arch4Sm90ELb1ELb0ELb0ELb1ELb0ELb1ELb1ELb1ELb0ELb1ELb0ELb0EEENS1_21CollectiveEpilogueFwdINS6_IJSA_NS7_ILi256EEESB_EEES9_SE_SG_Li256ELb1ELb1ELb0ELb0EEENS1_36VarlenDynamicPersistentTileSchedulerILi128ELi96ELi256ELi128ELb0ELb1ELb1ELb1ELb1ELb1EEEEEEEEEvNT_6ParamsE --------------------------
	.section	.nv.info._ZN7cutlass13device_kernelIN5flash11enable_sm90INS1_16FlashAttnFwdSm90INS1_25CollectiveMainloopFwdSm90ILi2EN4cute5tupleIJNS5_1CILi1EEES8_S8_EEENS6_IJNS7_ILi128EEENS7_ILi96EEENS7_ILi64EEEEEELi256ENS_10bfloat16_tEfNS_4arch4Sm90ELb1ELb0ELb0ELb1ELb0ELb1ELb1ELb1ELb0ELb1ELb0ELb0EEENS1_21CollectiveEpilogueFwdINS6_IJSA_NS7_ILi256EEESB_EEES9_SE_SG_Li256ELb1ELb1ELb0ELb0EEENS1_36VarlenDynamicPersistentTileSchedulerILi128ELi96ELi256ELi128ELb0ELb1ELb1ELb1ELb1ELb1EEEEEEEEEvNT_6ParamsE,"",@"SHT_CUDA_INFO"
	.sectionflags	@""
	.align	4


	//----- nvinfo : EIATTR_CUDA_API_VERSION
	.align		4
        /*0000*/ 	.byte	0x04, 0x37
        /*0002*/ 	.short	(.L_828 - .L_827)
.L_827:
        /*0004*/ 	.word	0x00000082


	//----- nvinfo : EIATTR_KPARAM_INFO
	.align		4
.L_828:
        /*0008*/ 	.byte	0x04, 0x17
        /*000a*/ 	.short	(.L_830 - .L_829)
.L_829:
        /*000c*/ 	.word	0x00000000
        /*0010*/ 	.short	0x0000
        /*0012*/ 	.short	0x0000
        /*0014*/ 	.byte	0x00, 0xf0, 0x01, 0x2e


	//----- nvinfo : EIATTR_SPARSE_MMA_MASK
	.align		4
.L_830:
        /*0018*/ 	.byte	0x03, 0x50
        /*001a*/ 	.short	0x0000


	//----- nvinfo : EIATTR_MAXREG_COUNT
	.align		4
        /*001c*/ 	.byte	0x03, 0x1b
        /*001e*/ 	.short	0x00a8


	//----- nvinfo : EIATTR_MERCURY_ISA_VERSION
	.align		4
        /*0020*/ 	.byte	0x03, 0x5f
        /*0022*/ 	.short	0x0101


	//----- nvinfo : EIATTR_VRC_CTA_INIT_COUNT
	.align		4
        /*0024*/ 	.byte	0x02, 0x4a
	.zero		1
	.zero		1


	//----- nvinfo : EIATTR_EXIT_INSTR_OFFSETS
	.align		4
        /*0028*/ 	.byte	0x04, 0x1c
        /*002a*/ 	.short	(.L_832 - .L_831)


	//   ....[0]....
.L_831:
        /*002c*/ 	.word	0x00000010


	//----- nvinfo : EIATTR_MAX_THREADS
	.align		4
.L_832:
        /*0030*/ 	.byte	0x04, 0x05
        /*0032*/ 	.short	(.L_834 - .L_833)
.L_833:
        /*0034*/ 	.word	0x00000180
        /*0038*/ 	.word	0x00000001
        /*003c*/ 	.word	0x00000001


	//----- nvinfo : EIATTR_CBANK_PARAM_SIZE
	.align		4
.L_834:
        /*0040*/ 	.byte	0x03, 0x19
        /*0042*/ 	.short	0x0b80


	//----- nvinfo : EIATTR_PARAM_CBANK
	.align		4
        /*0044*/ 	.byte	0x04, 0x0a
        /*0046*/ 	.short	(.L_836 - .L_835)
	.align		4
.L_835:
        /*0048*/ 	.word	index@(.nv.constant0._ZN7cutlass13device_kernelIN5flash11enable_sm90INS1_16FlashAttnFwdSm90INS1_25CollectiveMainloopFwdSm90ILi2EN4cute5tupleIJNS5_1CILi1EEES8_S8_EEENS6_IJNS7_ILi128EEENS7_ILi96EEENS7_ILi64EEEEEELi256ENS_10bfloat16_tEfNS_4arch4Sm90ELb1ELb0ELb0ELb1ELb0ELb1ELb1ELb1ELb0ELb1ELb0ELb0EEENS1_21CollectiveEpilogueFwdINS6_IJSA_NS7_ILi256EEESB_EEES9_SE_SG_Li256ELb1ELb1ELb0ELb0EEENS1_36VarlenDynamicPersistentTileSchedulerILi128ELi96ELi256ELi128ELb0ELb1ELb1ELb1ELb1ELb1EEEEEEEEEvNT_6ParamsE)
        /*004c*/ 	.short	0x0380
        /*004e*/ 	.short	0x0b80


	//----- nvinfo : EIATTR_SW_WAR
	.align		4
.L_836:
        /*0050*/ 	.byte	0x04, 0x36
        /*0052*/ 	.short	(.L_838 - .L_837)
.L_837:
        /*0054*/ 	.word	0x00000008
.L_838:


//--------------------- .nv.callgraph             --------------------------
	.section	.nv.callgraph,"",@"SHT_CUDA_CALLGRAPH"
	.align	4
	.sectionentsize	8
	.align		4
        /*0000*/ 	.word	0x00000000
	.align		4
        /*0004*/ 	.word	0xffffffff
	.align		4
        /*0008*/ 	.word	0x00000000
	.align		4
        /*000c*/ 	.word	0xfffffffe
	.align		4
        /*0010*/ 	.word	0x00000000
	.align		4
        /*0014*/ 	.word	0xfffffffd
	.align		4
        /*0018*/ 	.word	0x00000000
	.align		4
        /*001c*/ 	.word	0xfffffffc


//--------------------- .nv.constant4             --------------------------
	.section	.nv.constant4,"a",@progbits
	.align	8
	.align		8
.nv.constant4:
        /*0000*/ 	.dword	_ZN75_INTERNAL_05d65701_39_flash_fwd_hdimdiff_bf16_packgqa_sm90_cu_a6473388_37824cuda3std3__45__cpo5beginE
	.align		8
        /*0008*/ 	.dword	_ZN75_INTERNAL_05d65701_39_flash_fwd_hdimdiff_bf16_packgqa_sm90_cu_a6473388_37824cuda3std3__45__cpo3endE
	.align		8
        /*0010*/ 	.dword	_ZN75_INTERNAL_05d65701_39_flash_fwd_hdimdiff_bf16_packgqa_sm90_cu_a6473388_37824cuda3std3__45__cpo6cbeginE
	.align		8
        /*0018*/ 	.dword	_ZN75_INTERNAL_05d65701_39_flash_fwd_hdimdiff_bf16_packgqa_sm90_cu_a6473388_37824cuda3std3__45__cpo4cendE
	.align		8
        /*0020*/ 	.dword	_ZN75_INTERNAL_05d65701_39_flash_fwd_hdimdiff_bf16_packgqa_sm90_cu_a6473388_37824cuda3std3__477_GLOBAL__N__05d65701_39_flash_fwd_hdimdiff_bf16_packgqa_sm90_cu_a6473388_37826ignoreE
	.align		8
        /*0028*/ 	.dword	_ZN75_INTERNAL_05d65701_39_flash_fwd_hdimdiff_bf16_packgqa_sm90_cu_a6473388_37824cuda3std3__419piecewise_constructE
	.align		8
        /*0030*/ 	.dword	_ZN75_INTERNAL_05d65701_39_flash_fwd_hdimdiff_bf16_packgqa_sm90_cu_a6473388_37824cuda3std3__48in_placeE
	.align		8
        /*0038*/ 	.dword	_ZN75_INTERNAL_05d65701_39_flash_fwd_hdimdiff_bf16_packgqa_sm90_cu_a6473388_37824cuda3std6ranges3__45__cpo4swapE
	.align		8
        /*0040*/ 	.dword	_ZN75_INTERNAL_05d65701_39_flash_fwd_hdimdiff_bf16_packgqa_sm90_cu_a6473388_37824cuda3std6ranges3__45__cpo9iter_moveE
	.align		8
        /*0048*/ 	.dword	_ZN75_INTERNAL_05d65701_39_flash_fwd_hdimdiff_bf16_packgqa_sm90_cu_a6473388_37824cute7productE
	.align		8
        /*0050*/ 	.dword	_ZN75_INTERNAL_05d65701_39_flash_fwd_hdimdiff_bf16_packgqa_sm90_cu_a6473388_37824cute1_E


//--------------------- .text._ZN7cutlass13device_kernelIN5flash11enable_sm90INS1_16FlashAttnFwdSm90INS1_25CollectiveMainloopFwdSm90ILi2EN4cute5tupleIJNS5_1CILi1EEES8_S8_EEENS6_IJNS7_ILi128EEESA_NS7_ILi192EEEEEELi128ENS_10bfloat16_tEfNS_4arch4Sm90ELb0ELb0ELb0ELb0ELb0ELb0ELb0ELb1ELb1ELb1ELb0ELb0EEENS1_21CollectiveEpilogueFwdINS6_IJSA_SA_SA_EEES9_SD_SF_Li256ELb0ELb1ELb0ELb0EEENS1_29StaticPersistentTileSchedulerILb0EEEEEEEEEvNT_6ParamsE --------------------------
	.section	.text._ZN7cutlass13device_kernelIN5flash11enable_sm90INS1_16FlashAttnFwdSm90INS1_25CollectiveMainloopFwdSm90ILi2EN4cute5tupleIJNS5_1CILi1EEES8_S8_EEENS6_IJNS7_ILi128EEESA_NS7_ILi192EEEEEELi128ENS_10bfloat16_tEfNS_4arch4Sm90ELb0ELb0ELb0ELb0ELb0ELb0ELb0ELb1ELb1ELb1ELb0ELb0EEENS1_21CollectiveEpilogueFwdINS6_IJSA_SA_SA_EEES9_SD_SF_Li256ELb0ELb1ELb0ELb0EEENS1_29StaticPersistentTileSchedulerILb0EEEEEEEEEvNT_6ParamsE,"ax",@progbits
	.align	128
.text._ZN7cutlass13device_kernelIN5flash11enable_sm90INS1_16FlashAttnFwdSm90INS1_25CollectiveMainloopFwdSm90ILi2EN4cute5tupleIJNS5_1CILi1EEES8_S8_EEENS6_IJNS7_ILi128EEESA_NS7_ILi192EEEEEELi128ENS_10bfloat16_tEfNS_4arch4Sm90ELb0ELb0ELb0ELb0ELb0ELb0ELb0ELb1ELb1ELb1ELb0ELb0EEENS1_21CollectiveEpilogueFwdINS6_IJSA_SA_SA_EEES9_SD_SF_Li256ELb0ELb1ELb0ELb0EEENS1_29StaticPersistentTileSchedulerILb0EEEEEEEEEvNT_6ParamsE:
        .type           _ZN7cutlass13device_kernelIN5flash11enable_sm90INS1_16FlashAttnFwdSm90INS1_25CollectiveMainloopFwdSm90ILi2EN4cute5tupleIJNS5_1CILi1EEES8_S8_EEENS6_IJNS7_ILi128EEESA_NS7_ILi192EEEEEELi128ENS_10bfloat16_tEfNS_4arch4Sm90ELb0ELb0ELb0ELb0ELb0ELb0ELb0ELb1ELb1ELb1ELb0ELb0EEENS1_21CollectiveEpilogueFwdINS6_IJSA_SA_SA_EEES9_SD_SF_Li256ELb0ELb1ELb0ELb0EEENS1_29StaticPersistentTileSchedulerILb0EEEEEEEEEvNT_6ParamsE,@function
        .size           _ZN7cutlass13device_kernelIN5flash11enable_sm90INS1_16FlashAttnFwdSm90INS1_25CollectiveMainloopFwdSm90ILi2EN4cute5tupleIJNS5_1CILi1EEES8_S8_EEENS6_IJNS7_ILi128EEESA_NS7_ILi192EEEEEELi128ENS_10bfloat16_tEfNS_4arch4Sm90ELb0ELb0ELb0ELb0ELb0ELb0ELb0ELb1ELb1ELb1ELb0ELb0EEENS1_21CollectiveEpilogueFwdINS6_IJSA_SA_SA_EEES9_SD_SF_Li256ELb0ELb1ELb0ELb0EEENS1_29StaticPersistentTileSchedulerILb0EEEEEEEEEvNT_6ParamsE,(.L_x_46 - _ZN7cutlass13device_kernelIN5flash11enable_sm90INS1_16FlashAttnFwdSm90INS1_25CollectiveMainloopFwdSm90ILi2EN4cute5tupleIJNS5_1CILi1EEES8_S8_EEENS6_IJNS7_ILi128EEESA_NS7_ILi192EEEEEELi128ENS_10bfloat16_tEfNS_4arch4Sm90ELb0ELb0ELb0ELb0ELb0ELb0ELb0ELb1ELb1ELb1ELb0ELb0EEENS1_21CollectiveEpilogueFwdINS6_IJSA_SA_SA_EEES9_SD_SF_Li256ELb0ELb1ELb0ELb0EEENS1_29StaticPersistentTileSchedulerILb0EEEEEEEEEvNT_6ParamsE)
        .other          _ZN7cutlass13device_kernelIN5flash11enable_sm90INS1_16FlashAttnFwdSm90INS1_25CollectiveMainloopFwdSm90ILi2EN4cute5tupleIJNS5_1CILi1EEES8_S8_EEENS6_IJNS7_ILi128EEESA_NS7_ILi192EEEEEELi128ENS_10bfloat16_tEfNS_4arch4Sm90ELb0ELb0ELb0ELb0ELb0ELb0ELb0ELb1ELb1ELb1ELb0ELb0EEENS1_21CollectiveEpilogueFwdINS6_IJSA_SA_SA_EEES9_SD_SF_Li256ELb0ELb1ELb0ELb0EEENS1_29StaticPersistentTileSchedulerILb0EEEEEEEEEvNT_6ParamsE,@"STO_CUDA_ENTRY STV_DEFAULT"
_ZN7cutlass13device_kernelIN5flash11enable_sm90INS1_16FlashAttnFwdSm90INS1_25CollectiveMainloopFwdSm90ILi2EN4cute5tupleIJNS5_1CILi1EEES8_S8_EEENS6_IJNS7_ILi128EEESA_NS7_ILi192EEEEEELi128ENS_10bfloat16_tEfNS_4arch4Sm90ELb0ELb0ELb0ELb0ELb0ELb0ELb0ELb1ELb1ELb1ELb0ELb0EEENS1_21CollectiveEpilogueFwdINS6_IJSA_SA_SA_EEES9_SD_SF_Li256ELb0ELb1ELb0ELb0EEENS1_29StaticPersistentTileSchedulerILb0EEEEEEEEEvNT_6ParamsE:
[----:B------:R-:W-:Y:S01]  /*0000*/  LDC R1, c[0x0][0x37c] ;  /* 0x0000df00ff017b82 */ /* 0x000fe20000000800 */
[----:B------:R-:W-:Y:S05]  /*0010*/  EXIT ;  /* 0x000000000000794d */ /* 0x000fea0003800000 */
.L_x_0:
[----:B------:R-:W-:-:S00]  /*0020*/  BRA `(.L_x_0) ;  /* 0xfffffffc00fc7947 */ /* 0x000fc0000383ffff */
[----:B------:R-:W-:-:S00]  /*0030*/  NOP ;  /* 0x0000000000007918 */ /* 0x000fc00000000000 */
        /* <DEDUP_REMOVED lines=12> */
.L_x_46:


//--------------------- .text._ZN7cutlass13device_kernelIN5flash11enable_sm90INS1_16FlashAttnFwdSm90INS1_25CollectiveMainloopFwdSm90ILi2EN4cute5tupleIJNS5_1CILi2EEENS7_ILi1EEES9_EEENS6_IJNS7_ILi128EEESB_NS7_ILi192EEEEEELi128ENS_10bfloat16_tEfNS_4arch4Sm90ELb0ELb0ELb0ELb0ELb0ELb0ELb0ELb1ELb1ELb1ELb0ELb0EEENS1_21CollectiveEpilogueFwdINS6_IJSB_SB_SB_EEESA_SE_SG_Li256ELb0ELb1ELb0ELb0EEENS1_29StaticPersistentTileSchedulerILb0EEEEEEEEEvNT_6ParamsE --------------------------
	.section	.text._ZN7cutlass13device_kernelIN5flash11enable_sm90INS1_16FlashAttnFwdSm90INS1_25CollectiveMainloopFwdSm90ILi2EN4cute5tupleIJNS5_1CILi2EEENS7_ILi1EEES9_EEENS6_IJNS7_ILi128EEESB_NS7_ILi192EEEEEELi128ENS_10bfloat16_tEfNS_4arch4Sm90ELb0ELb0ELb0ELb0ELb0ELb0ELb0ELb1ELb1ELb1ELb0ELb0EEENS1_21CollectiveEpilogueFwdINS6_IJSB_SB_SB_EEESA_SE_SG_Li256ELb0ELb1ELb0ELb0EEENS1_29StaticPersistentTileSchedulerILb0EEEEEEEEEvNT_6ParamsE,"ax",@progbits
	.align	128
.text._ZN7cutlass13device_kernelIN5flash11enable_sm90INS1_16FlashAttnFwdSm90INS1_25CollectiveMainloopFwdSm90ILi2EN4cute5tupleIJNS5_1CILi2EEENS7_ILi1EEES9_EEENS6_IJNS7_ILi128EEESB_NS7_ILi192EEEEEELi128ENS_10bfloat16_tEfNS_4arch4Sm90ELb0ELb0ELb0ELb0ELb0ELb0ELb0ELb1ELb1ELb1ELb0ELb0EEENS1_21CollectiveEpilogueFwdINS6_IJSB_SB_SB_EEESA_SE_SG_Li256ELb0ELb1ELb0ELb0EEENS1_29StaticPersistentTileSchedulerILb0EEEEEEEEEvNT_6ParamsE:
        .type           _ZN7cutlass13device_kernelIN5flash11enable_sm90INS1_16FlashAttnFwdSm90INS1_25CollectiveMainloopFwdSm90ILi2EN4cute5tupleIJNS5_1CILi2EEENS7_ILi1EEES9_EEENS6_IJNS7_ILi128EEESB_NS7_ILi192EEEEEELi128ENS_10bfloat16_tEfNS_4arch4Sm90ELb0ELb0ELb0ELb0ELb0ELb0ELb0ELb1ELb1ELb1ELb0ELb0EEENS1_21CollectiveEpilogueFwdINS6_IJSB_SB_SB_EEESA_SE_SG_Li256ELb0ELb1ELb0ELb0EEENS1_29StaticPersistentTileSchedulerILb0EEEEEEEEEvNT_6ParamsE,@function
        .size           _ZN7cutlass13device_kernelIN5flash11enable_sm90INS1_16FlashAttnFwdSm90INS1_25CollectiveMainloopFwdSm90ILi2EN4cute5tupleIJNS5_1CILi2EEENS7_ILi1EEES9_EEENS6_IJNS7_ILi128EEESB_NS7_ILi192EEEEEELi128ENS_10bfloat16_tEfNS_4arch4Sm90ELb0ELb0ELb0ELb0ELb0ELb0ELb0ELb1ELb1ELb1ELb0ELb0EEENS1_21CollectiveEpilogueFwdINS6_IJSB_SB_SB_EEESA_SE_SG_Li256ELb0ELb1ELb0ELb0EEENS1_29StaticPersistentTileSchedulerILb0EEEEEEEEEvNT_6ParamsE,(.L_x_47 - _ZN7cutlass13device_kernelIN5flash11enable_sm90INS1_16FlashAttnFwdSm90INS1_25CollectiveMainloopFwdSm90ILi2EN4cute5tupleIJNS5_1CILi2EEENS7_ILi1EEES9_EEENS6_IJNS7_ILi128EEESB_NS7_ILi192EEEEEELi128ENS_10bfloat16_tEfNS_4arch4Sm90ELb0ELb0ELb0ELb0ELb0ELb0ELb0ELb1ELb1ELb1ELb0ELb0EEENS1_21CollectiveEpilogueFwdINS6_IJSB_SB_SB_EEESA_SE_SG_Li256ELb0ELb1ELb0ELb0EEENS1_29StaticPersistentTileSchedulerILb0EEEEEEEEEvNT_6ParamsE)
        .other          _ZN7cutlass13device_kernelIN5flash11enable_sm90INS1_16FlashAttnFwdSm90INS1_25CollectiveMainloopFwdSm90ILi2EN4cute5tupleIJNS5_1CILi2EEENS7_ILi1EEES9_EEENS6_IJNS7_ILi128EEESB_NS7_ILi192EEEEEELi128ENS_10bfloat16_tEfNS_4arch4Sm90ELb0ELb0ELb0ELb0ELb0ELb0ELb0ELb1ELb1ELb1ELb0ELb0EEENS1_21CollectiveEpilogueFwdINS6_IJSB_SB_SB_EEESA_SE_SG_Li256ELb0ELb1ELb0ELb0EEENS1_29StaticPersistentTileSchedulerILb0EEEEEEEEEvNT_6ParamsE,@"STO_CUDA_ENTRY STV_DEFAULT"
_ZN7cutlass13device_kernelIN5flash11enable_sm90INS1_16FlashAttnFwdSm90INS1_25CollectiveMainloopFwdSm90ILi2EN4cute5tupleIJNS5_1CILi2EEENS7_ILi1EEES9_EEENS6_IJNS7_ILi128EEESB_NS7_ILi192EEEEEELi128ENS_10bfloat16_tEfNS_4arch4Sm90ELb0ELb0ELb0ELb0ELb0ELb0ELb0ELb1ELb1ELb1ELb0ELb0EEENS1_21CollectiveEpilogueFwdINS6_IJSB_SB_SB_EEESA_SE_SG_Li256ELb0ELb1ELb0ELb0EEENS1_29StaticPersistentTileSchedulerILb0EEEEEEEEEvNT_6ParamsE:
[----:B------:R-:W-:Y:S01]  /*0000*/  LDC R1, c[0x0][0x37c] ;  /* 0x0000df00ff017b82 */ /* 0x000fe20000000800 */
[----:B------:R-:W-:Y:S05]  /*0010*/  EXIT ;  /* 0x000000000000794d */ /* 0x000fea0003800000 */
.L_x_1:
        /* <DEDUP_REMOVED lines=14> */
.L_x_47:


//--------------------- .text._ZN7cutlass13device_kernelIN5flash11enable_sm90INS1_16FlashAttnFwdSm90INS1_25CollectiveMainloopFwdSm90ILi2EN4cute5tupleIJNS5_1CILi1EEES8_S8_EEENS6_IJNS7_ILi128EEESA_NS7_ILi192EEEEEELi128ENS_10bfloat16_tEfNS_4arch4Sm90ELb0ELb0ELb0ELb1ELb0ELb0ELb0ELb1ELb1ELb1ELb0ELb0EEENS1_21CollectiveEpilogueFwdINS6_IJSA_SA_SA_EEES9_SD_SF_Li256ELb1ELb1ELb0ELb0EEENS1_36VarlenDynamicPersistentTileSchedulerILi128ELi128ELi256ELi128ELb0ELb1ELb1ELb0ELb1ELb1EEEEEEEEEvNT_6ParamsE --------------------------
	.section	.text._ZN7cutlass13device_kernelIN5flash11enable_sm90INS1_16FlashAttnFwdSm90INS1_25CollectiveMainloopFwdSm90ILi2EN4cute5tupleIJNS5_1CILi1EEES8_S8_EEENS6_IJNS7_ILi128EEESA_NS7_ILi192EEEEEELi128ENS_10bfloat16_tEfNS_4arch4Sm90ELb0ELb0ELb0ELb1ELb0ELb0ELb0ELb1ELb1ELb1ELb0ELb0EEENS1_21CollectiveEpilogueFwdINS6_IJSA_SA_SA_EEES9_SD_SF_Li256ELb1ELb1ELb0ELb0EEENS1_36VarlenDynamicPersistentTileSchedulerILi128ELi128ELi256ELi128ELb0ELb1ELb1ELb0ELb1ELb1EEEEEEEEEvNT_6ParamsE,"ax",@progbits
	.align	128
.text._ZN7cutlass13device_kernelIN5flash11enable_sm90INS1_16FlashAttnFwdSm90INS1_25CollectiveMainloopFwdSm90ILi2EN4cute5tupleIJNS5_1CILi1EEES8_S8_EEENS6_IJNS7_ILi128EEESA_NS7_ILi192EEEEEELi128ENS_10bfloat16_tEfNS_4arch4Sm90ELb0ELb0ELb0ELb1ELb0ELb0ELb0ELb1ELb1ELb1ELb0ELb0EEENS1_21CollectiveEpilogueFwdINS6_IJSA_SA_SA_EEES9_SD_SF_Li256ELb1ELb1ELb0ELb0EEENS1_36VarlenDynamicPersistentTileSchedulerILi128ELi128ELi256ELi128ELb0ELb1ELb1ELb0ELb1ELb1EEEEEEEEEvNT_6ParamsE:
        .type           _ZN7cutlass13device_kernelIN5flash11enable_sm90INS1_16FlashAttnFwdSm90INS1_25CollectiveMainloopFwdSm90ILi2EN4cute5tupleIJNS5_1CILi1EEES8_S8_EEENS6_IJNS7_ILi128EEESA_NS7_ILi192EEEEEELi128ENS_10bfloat16_tEfNS_4arch4Sm90ELb0ELb0ELb0ELb1ELb0ELb0ELb0ELb1ELb1ELb1ELb0ELb0EEENS1_21CollectiveEpilogueFwdINS6_IJSA_SA_SA_EEES9_SD_SF_Li256ELb1ELb1ELb0ELb0EEENS1_36VarlenDynamicPersistentTileSchedulerILi128ELi128ELi256ELi128ELb0ELb1ELb1ELb0ELb1ELb1EEEEEEEEEvNT_6ParamsE,@function
        .size           _ZN7cutlass13device_kernelIN5flash11enable_sm90INS1_16FlashAttnFwdSm90INS1_25CollectiveMainloopFwdSm90ILi2EN4cute5tupleIJNS5_1CILi1EEES8_S8_EEENS6_IJNS7_ILi128EEESA_NS7_ILi192EEEEEELi128ENS_10bfloat16_tEfNS_4arch4Sm90ELb0ELb0ELb0ELb1ELb0ELb0ELb0ELb1ELb1ELb1ELb0ELb0EEENS1_21CollectiveEpilogueFwdINS6_IJSA_SA_SA_EEES9_SD_SF_Li256ELb1ELb1ELb0ELb0EEENS1_36VarlenDynamicPersistentTileSchedulerILi128ELi128ELi256ELi128ELb0ELb1ELb1ELb0ELb1ELb1EEEEEEEEEvNT_6ParamsE,(.L_x_48 - _ZN7cutlass13device_kernelIN5flash11enable_sm90INS1_16FlashAttnFwdSm90INS1_25CollectiveMainloopFwdSm90ILi2EN4cute5tupleIJNS5_1CILi1EEES8_S8_EEENS6_IJNS7_ILi128EEESA_NS7_ILi192EEEEEELi128ENS_10bfloat16_tEfNS_4arch4Sm90ELb0ELb0ELb0ELb1ELb0ELb0ELb0ELb1ELb1ELb1ELb0ELb0EEENS1_21CollectiveEpilogueFwdINS6_IJSA_SA_SA_EEES9_SD_SF_Li256ELb1ELb1ELb0ELb0EEENS1_36VarlenDynamicPersistentTileSchedulerILi128ELi128ELi256ELi128ELb0ELb1ELb1ELb0ELb1ELb1EEEEEEEEEvNT_6ParamsE)
        .other          _ZN7cutlass13device_kernelIN5flash11enable_sm90INS1_16FlashAttnFwdSm90INS1_25CollectiveMainloopFwdSm90ILi2EN4cute5tupleIJNS5_1CILi1EEES8_S8_EEENS6_IJNS7_ILi128EEESA_NS7_ILi192EEEEEELi128ENS_10bfloat16_tEfNS_4arch4Sm90ELb0ELb0ELb0ELb1ELb0ELb0ELb0ELb1ELb1ELb1ELb0ELb0EEENS1_21CollectiveEpilogueFwdINS6_IJSA_SA_SA_EEES9_SD_SF_Li256ELb1ELb1ELb0ELb0EEENS1_36VarlenDynamicPersistentTileSchedulerILi128ELi128ELi256ELi128ELb0ELb1ELb1ELb0ELb1ELb1EEEEEEEEEvNT_6ParamsE,@"STO_CUDA_ENTRY STV_DEFAULT"
_ZN7cutlass13device_kernelIN5flash11enable_sm90INS1_16FlashAttnFwdSm90INS1_25CollectiveMainloopFwdSm90ILi2EN4cute5tupleIJNS5_1CILi1EEES8_S8_EEENS6_IJNS7_ILi128EEESA_NS7_ILi192EEEEEELi128ENS_10bfloat16_tEfNS_4arch4Sm90ELb0ELb0ELb0ELb1ELb0ELb0ELb0ELb1ELb1ELb1ELb0ELb0EEENS1_21CollectiveEpilogueFwdINS6_IJSA_SA_SA_EEES9_SD_SF_Li256ELb1ELb1ELb0ELb0EEENS1_36VarlenDynamicPersistentTileSchedulerILi128ELi128ELi256ELi128ELb0ELb1ELb1ELb0ELb1ELb1EEEEEEEEEvNT_6ParamsE:
[----:B------:R-:W-:Y:S01]  /*0000*/  LDC R1, c[0x0][0x37c] ;  /* 0x0000df00ff017b82 */ /* 0x000fe20000000800 */
[----:B------:R-:W-:Y:S05]  /*0010*/  EXIT ;  /* 0x000000000000794d */ /* 0x000fea0003800000 */
.L_x_2:
        /* <DEDUP_REMOVED lines=14> */
.L_x_48:


//--------------------- .text._ZN7cutlass13device_kernelIN5flash11enable_sm90INS1_16FlashAttnFwdSm90INS1_25CollectiveMainloopFwdSm90ILi2EN4cute5tupleIJNS5_1CILi1EEES8_S8_EEENS6_IJNS7_ILi128EEESA_NS7_ILi192EEEEEELi128ENS_10bfloat16_tEfNS_4arch4Sm90ELb0ELb0ELb0ELb1ELb0ELb1ELb0ELb1ELb1ELb1ELb0ELb0EEENS1_21CollectiveEpilogueFwdINS6_IJSA_SA_SA_EEES9_SD_SF_Li256ELb1ELb1ELb0ELb0EEENS1_36VarlenDynamicPersistentTileSchedulerILi128ELi128ELi256ELi128ELb0ELb1ELb1ELb0ELb1ELb1EEEEEEEEEvNT_6ParamsE --------------------------
	.section	.text._ZN7cutlass13device_kernelIN5flash11enable_sm90INS1_16FlashAttnFwdSm90INS1_25CollectiveMainloopFwdSm90ILi2EN4cute5tupleIJNS5_1CILi1EEES8_S8_EEENS6_IJNS7_ILi128EEESA_NS7_ILi192EEEEEELi128ENS_10bfloat16_tEfNS_4arch4Sm90ELb0ELb0ELb0ELb1ELb0ELb1ELb0ELb1ELb1ELb1ELb0ELb0EEENS1_21CollectiveEpilogueFwdINS6_IJSA_SA_SA_EEES9_SD_SF_Li256ELb1ELb1ELb0ELb0EEENS1_36VarlenDynamicPersistentTileSchedulerILi128ELi128ELi256ELi128ELb0ELb1ELb1ELb0ELb1ELb1EEEEEEEEEvNT_6ParamsE,"ax",@progbits
	.align	128
.text._ZN7cutlass13device_kernelIN5flash11enable_sm90INS1_16FlashAttnFwdSm90INS1_25CollectiveMainloopFwdSm90ILi2EN4cute5tupleIJNS5_1CILi1EEES8_S8_EEENS6_IJNS7_ILi128EEESA_NS7_ILi192EEEEEELi128ENS_10bfloat16_tEfNS_4arch4Sm90ELb0ELb0ELb0ELb1ELb0ELb1ELb0ELb1ELb1ELb1ELb0ELb0EEENS1_21CollectiveEpilogueFwdINS6_IJSA_SA_SA_EEES9_SD_SF_Li256ELb1ELb1ELb0ELb0EEENS1_36VarlenDynamicPersistentTileSchedulerILi128ELi128ELi256ELi128ELb0ELb1ELb1ELb0ELb1ELb1EEEEEEEEEvNT_6ParamsE:
        .type           _ZN7cutlass13device_kernelIN5flash11enable_sm90INS1_16FlashAttnFwdSm90INS1_25CollectiveMainloopFwdSm90ILi2EN4cute5tupleIJNS5_1CILi1EEES8_S8_EEENS6_IJNS7_ILi128EEESA_NS7_ILi192EEEEEELi128ENS_10bfloat16_tEfNS_4arch4Sm90ELb0ELb0ELb0ELb1ELb0ELb1ELb0ELb1ELb1ELb1ELb0ELb0EEENS1_21CollectiveEpilogueFwdINS6_IJSA_SA_SA_EEES9_SD_SF_Li256ELb1ELb1ELb0ELb0EEENS1_36VarlenDynamicPersistentTileSchedulerILi128ELi128ELi256ELi128ELb0ELb1ELb1ELb0ELb1ELb1EEEEEEEEEvNT_6ParamsE,@function
        .size           _ZN7cutlass13device_kernelIN5flash11enable_sm90INS1_16FlashAttnFwdSm90INS1_25CollectiveMainloopFwdSm90ILi2EN4cute5tupleIJNS5_1CILi1EEES8_S8_EEENS6_IJNS7_ILi128EEESA_NS7_ILi192EEEEEELi128ENS_10bfloat16_tEfNS_4arch4Sm90ELb0ELb0ELb0ELb1ELb0ELb1ELb0ELb1ELb1ELb1ELb0ELb0EEENS1_21CollectiveEpilogueFwdINS6_IJSA_SA_SA_EEES9_SD_SF_Li256ELb1ELb1ELb0ELb0EEENS1_36VarlenDynamicPersistentTileSchedulerILi128ELi128ELi256ELi128ELb0ELb1ELb1ELb0ELb1ELb1EEEEEEEEEvNT_6ParamsE,(.L_x_49 - _ZN7cutlass13device_kernelIN5flash11enable_sm90INS1_16FlashAttnFwdSm90INS1_25CollectiveMainloopFwdSm90ILi2EN4cute5tupleIJNS5_1CILi1EEES8_S8_EEENS6_IJNS7_ILi128EEESA_NS7_ILi192EEEEEELi128ENS_10bfloat16_tEfNS_4arch4Sm90ELb0ELb0ELb0ELb1ELb0ELb1ELb0ELb1ELb1ELb1ELb0ELb0EEENS1_21CollectiveEpilogueFwdINS6_IJSA_SA_SA_EEES9_SD_SF_Li256ELb1ELb1ELb0ELb0EEENS1_36VarlenDynamicPersistentTileSchedulerILi128ELi128ELi256ELi128ELb0ELb1ELb1ELb0ELb1ELb1EEEEEEEEEvNT_6ParamsE)
        .other          _ZN7cutlass13device_kernelIN5flash11enable_sm90INS1_16FlashAttnFwdSm90INS1_25CollectiveMainloopFwdSm90ILi2EN4cute5tupleIJNS5_1CILi1EEES8_S8_EEENS6_IJNS7_ILi128EEESA_NS7_ILi192EEEEEELi128ENS_10bfloat16_tEfNS_4arch4Sm90ELb0ELb0ELb0ELb1ELb0ELb1ELb0ELb1ELb1ELb1ELb0ELb0EEENS1_21CollectiveEpilogueFwdINS6_IJSA_SA_SA_EEES9_SD_SF_Li256ELb1ELb1ELb0ELb0EEENS1_36VarlenDynamicPersistentTileSchedulerILi128ELi128ELi256ELi128ELb0ELb1ELb1ELb0ELb1ELb1EEEEEEEEEvNT_6ParamsE,@"STO_CUDA_ENTRY STV_DEFAULT"
_ZN7cutlass13device_kernelIN5flash11enable_sm90INS1_16FlashAttnFwdSm90INS1_25CollectiveMainloopFwdSm90ILi2EN4cute5tupleIJNS5_1CILi1EEES8_S8_EEENS6_IJNS7_ILi128EEESA_NS7_ILi192EEEEEELi128ENS_10bfloat16_tEfNS_4arch4Sm90ELb0ELb0ELb0ELb1ELb0ELb1ELb0ELb1ELb1ELb1ELb0ELb0EEENS1_21CollectiveEpilogueFwdINS6_IJSA_SA_SA_EEES9_SD_SF_Li256ELb1ELb1ELb0ELb0EEENS1_36VarlenDynamicPersistentTileSchedulerILi128ELi128ELi256ELi128ELb0ELb1ELb1ELb0ELb1ELb1EEEEEEEEEvNT_6ParamsE:
[----:B------:R-:W-:Y:S01]  /*0000*/  LDC R1, c[0x0][0x37c] ;  /* 0x0000df00ff017b82 */ /* 0x000fe20000000800 */
[----:B------:R-:W-:Y:S05]  /*0010*/  EXIT ;  /* 0x000000000000794d */ /* 0x000fea0003800000 */
.L_x_3:
        /* <DEDUP_REMOVED lines=14> */
.L_x_49:


//--------------------- .text._ZN7cutlass13device_kernelIN5flash11enable_sm90INS1_16FlashAttnFwdSm90INS1_25CollectiveMainloopFwdSm90ILi2EN4cute5tupleIJNS5_1CILi1EEES8_S8_EEENS6_IJNS7_ILi128EEENS7_ILi96EEENS7_ILi192EEEEEELi128ENS_10bfloat16_tEfNS_4arch4Sm90ELb0ELb1ELb0ELb0ELb0ELb0ELb0ELb1ELb1ELb1ELb0ELb0EEENS1_21CollectiveEpilogueFwdINS6_IJSA_SA_SB_EEES9_SE_SG_Li256ELb0ELb1ELb0ELb0EEENS1_30DynamicPersistentTileSchedulerILi256ELi128ELb0ELb1ELb1EEEEEEEEEvNT_6ParamsE --------------------------
	.section	.text._ZN7cutlass13device_kernelIN5flash11enable_sm90INS1_16FlashAttnFwdSm90INS1_25CollectiveMainloopFwdSm90ILi2EN4cute5tupleIJNS5_1CILi1EEES8_S8_EEENS6_IJNS7_ILi128EEENS7_ILi96EEENS7_ILi192EEEEEELi128ENS_10bfloat16_tEfNS_4arch4Sm90ELb0ELb1ELb0ELb0ELb0ELb0ELb0ELb1ELb1ELb1ELb0ELb0EEENS1_21CollectiveEpilogueFwdINS6_IJSA_SA_SB_EEES9_SE_SG_Li256ELb0ELb1ELb0ELb0EEENS1_30DynamicPersistentTileSchedulerILi256ELi128ELb0ELb1ELb1EEEEEEEEEvNT_6ParamsE,"ax",@progbits
	.align	128
.text._ZN7cutlass13device_kernelIN5flash11enable_sm90INS1_16FlashAttnFwdSm90INS1_25CollectiveMainloopFwdSm90ILi2EN4cute5tupleIJNS5_1CILi1EEES8_S8_EEENS6_IJNS7_ILi128EEENS7_ILi96EEENS7_ILi192EEEEEELi128ENS_10bfloat16_tEfNS_4arch4Sm90ELb0ELb1ELb0ELb0ELb0ELb0ELb0ELb1ELb1ELb1ELb0ELb0EEENS1_21CollectiveEpilogueFwdINS6_IJSA_SA_SB_EEES9_SE_SG_Li256ELb0ELb1ELb0ELb0EEENS1_30DynamicPersistentTileSchedulerILi256ELi128ELb0ELb1ELb1EEEEEEEEEvNT_6ParamsE:
        .type           _ZN7cutlass13device_kernelIN5flash11enable_sm90INS1_16FlashAttnFwdSm90INS1_25CollectiveMainloopFwdSm90ILi2EN4cute5tupleIJNS5_1CILi1EEES8_S8_EEENS6_IJNS7_ILi128EEENS7_ILi96EEENS7_ILi192EEEEEELi128ENS_10bfloat16_tEfNS_4arch4Sm90ELb0ELb1ELb0ELb0ELb0ELb0ELb0ELb1ELb1ELb1ELb0ELb0EEENS1_21CollectiveEpilogueFwdINS6_IJSA_SA_SB_EEES9_SE_SG_Li256ELb0ELb1ELb0ELb0EEENS1_30DynamicPersistentTileSchedulerILi256ELi128ELb0ELb1ELb1EEEEEEEEEvNT_6ParamsE,@function
        .size           _ZN7cutlass13device_kernelIN5flash11enable_sm90INS1_16FlashAttnFwdSm90INS1_25CollectiveMainloopFwdSm90ILi2EN4cute5tupleIJNS5_1CILi1EEES8_S8_EEENS6_IJNS7_ILi128EEENS7_ILi96EEENS7_ILi192EEEEEELi128ENS_10bfloat16_tEfNS_4arch4Sm90ELb0ELb1ELb0ELb0ELb0ELb0ELb0ELb1ELb1ELb1ELb0ELb0EEENS1_21CollectiveEpilogueFwdINS6_IJSA_SA_SB_EEES9_SE_SG_Li256ELb0ELb1ELb0ELb0EEENS1_30DynamicPersistentTileSchedulerILi256ELi128ELb0ELb1ELb1EEEEEEEEEvNT_6ParamsE,(.L_x_50 - _ZN7cutlass13device_kernelIN5flash11enable_sm90INS1_16FlashAttnFwdSm90INS1_25CollectiveMainloopFwdSm90ILi2EN4cute5tupleIJNS5_1CILi1EEES8_S8_EEENS6_IJNS7_ILi128EEENS7_ILi96EEENS7_ILi192EEEEEELi128ENS_10bfloat16_tEfNS_4arch4Sm90ELb0ELb1ELb0ELb0ELb0ELb0ELb0ELb1ELb1ELb1ELb0ELb0EEENS1_21CollectiveEpilogueFwdINS6_IJSA_SA_SB_EEES9_SE_SG_Li256ELb0ELb1ELb0ELb0EEENS1_30DynamicPersistentTileSchedulerILi256ELi128ELb0ELb1ELb1EEEEEEEEEvNT_6ParamsE)
        .other          _ZN7cutlass13device_kernelIN5flash11enable_sm90INS1_16FlashAttnFwdSm90INS1_25CollectiveMainloopFwdSm90ILi2EN4cute5tupleIJNS5_1CILi1EEES8_S8_EEENS6_IJNS7_ILi128EEENS7_ILi96EEENS7_ILi192EEEEEELi128ENS_10bfloat16_tEfNS_4arch4Sm90ELb0ELb1ELb0ELb0ELb0ELb0ELb0ELb1ELb1ELb1ELb0ELb0EEENS1_21CollectiveEpilogueFwdINS6_IJSA_SA_SB_EEES9_SE_SG_Li256ELb0ELb1ELb0ELb0EEENS1_30DynamicPersistentTileSchedulerILi256ELi128ELb0ELb1ELb1EEEEEEEEEvNT_6ParamsE,@"STO_CUDA_ENTRY STV_DEFAULT"
_ZN7cutlass13device_kernelIN5flash11enable_sm90INS1_16FlashAttnFwdSm90INS1_25CollectiveMainloopFwdSm90ILi2EN4cute5tupleIJNS5_1CILi1EEES8_S8_EEENS6_IJNS7_ILi128EEENS7_ILi96EEENS7_ILi192EEEEEELi128ENS_10bfloat16_tEfNS_4arch4Sm90ELb0ELb1ELb0ELb0ELb0ELb0ELb0ELb1ELb1ELb1ELb0ELb0EEENS1_21CollectiveEpilogueFwdINS6_IJSA_SA_SB_EEES9_SE_SG_Li256ELb0ELb1ELb0ELb0EEENS1_30DynamicPersistentTileSchedulerILi256ELi128ELb0ELb1ELb1EEEEEEEEEvNT_6ParamsE:
[----:B------:R-:W-:Y:S01]  /*0000*/  LDC R1, c[0x0][0x37c] ;  /* 0x0000df00ff017b82 */ /* 0x000fe20000000800 */
[----:B------:R-:W-:Y:S05]  /*0010*/  EXIT ;  /* 0x000000000000794d */ /* 0x000fea0003800000 */
.L_x_4:
        /* <DEDUP_REMOVED lines=14> */
.L_x_50:


//--------------------- .text._ZN7cutlass13device_kernelIN5flash11enable_sm90INS1_16FlashAttnFwdSm90INS1_25CollectiveMainloopFwdSm90ILi2EN4cute5tupleIJNS5_1CILi1EEES8_S8_EEENS6_IJNS7_ILi128EEENS7_ILi96EEENS7_ILi192EEEEEELi128ENS_10bfloat16_tEfNS_4arch4Sm90ELb0ELb1ELb0ELb1ELb0ELb0ELb0ELb1ELb1ELb1ELb0ELb0EEENS1_21CollectiveEpilogueFwdINS6_IJSA_SA_SB_EEES9_SE_SG_Li256ELb1ELb1ELb0ELb0EEENS1_36VarlenDynamicPersistentTileSchedulerILi128ELi96ELi256ELi128ELb0ELb1ELb1ELb1ELb0ELb1EEEEEEEEEvNT_6ParamsE --------------------------
	.section	.text._ZN7cutlass13device_kernelIN5flash11enable_sm90INS1_16FlashAttnFwdSm90INS1_25CollectiveMainloopFwdSm90ILi2EN4cute5tupleIJNS5_1CILi1EEES8_S8_EEENS6_IJNS7_ILi128EEENS7_ILi96EEENS7_ILi192EEEEEELi128ENS_10bfloat16_tEfNS_4arch4Sm90ELb0ELb1ELb0ELb1ELb0ELb0ELb0ELb1ELb1ELb1ELb0ELb0EEENS1_21CollectiveEpilogueFwdINS6_IJSA_SA_SB_EEES9_SE_SG_Li256ELb1ELb1ELb0ELb0EEENS1_36VarlenDynamicPersistentTileSchedulerILi128ELi96ELi256ELi128ELb0ELb1ELb1ELb1ELb0ELb1EEEEEEEEEvNT_6ParamsE,"ax",@progbits
	.align	128
.text._ZN7cutlass13device_kernelIN5flash11enable_sm90INS1_16FlashAttnFwdSm90INS1_25CollectiveMainloopFwdSm90ILi2EN4cute5tupleIJNS5_1CILi1EEES8_S8_EEENS6_IJNS7_ILi128EEENS7_ILi96EEENS7_ILi192EEEEEELi128ENS_10bfloat16_tEfNS_4arch4Sm90ELb0ELb1ELb0ELb1ELb0ELb0ELb0ELb1ELb1ELb1ELb0ELb0EEENS1_21CollectiveEpilogueFwdINS6_IJSA_SA_SB_EEES9_SE_SG_Li256ELb1ELb1ELb0ELb0EEENS1_36VarlenDynamicPersistentTileSchedulerILi128ELi96ELi256ELi128ELb0ELb1ELb1ELb1ELb0ELb1EEEEEEEEEvNT_6ParamsE:
        .type           _ZN7cutlass13device_kernelIN5flash11enable_sm90INS1_16FlashAttnFwdSm90INS1_25CollectiveMainloopFwdSm90ILi2EN4cute5tupleIJNS5_1CILi1EEES8_S8_EEENS6_IJNS7_ILi128EEENS7_ILi96EEENS7_ILi192EEEEEELi128ENS_10bfloat16_tEfNS_4arch4Sm90ELb0ELb1ELb0ELb1ELb0ELb0ELb0ELb1ELb1ELb1ELb0ELb0EEENS1_21CollectiveEpilogueFwdINS6_IJSA_SA_SB_EEES9_SE_SG_Li256ELb1ELb1ELb0ELb0EEENS1_36VarlenDynamicPersistentTileSchedulerILi128ELi96ELi256ELi128ELb0ELb1ELb1ELb1ELb0ELb1EEEEEEEEEvNT_6ParamsE,@function
        .size           _ZN7cutlass13device_kernelIN5flash11enable_sm90INS1_16FlashAttnFwdSm90INS1_25CollectiveMainloopFwdSm90ILi2EN4cute5tupleIJNS5_1CILi1EEES8_S8_EEENS6_IJNS7_ILi128EEENS7_ILi96EEENS7_ILi192EEEEEELi128ENS_10bfloat16_tEfNS_4arch4Sm90ELb0ELb1ELb0ELb1ELb0ELb0ELb0ELb1ELb1ELb1ELb0ELb0EEENS1_21CollectiveEpilogueFwdINS6_IJSA_SA_SB_EEES9_SE_SG_Li256ELb1ELb1ELb0ELb0EEENS1_36VarlenDynamicPersistentTileSchedulerILi128ELi96ELi256ELi128ELb0ELb1ELb1ELb1ELb0ELb1EEEEEEEEEvNT_6ParamsE,(.L_x_51 - _ZN7cutlass13device_kernelIN5flash11enable_sm90INS1_16FlashAttnFwdSm90INS1_25CollectiveMainloopFwdSm90ILi2EN4cute5tupleIJNS5_1CILi1EEES8_S8_EEENS6_IJNS7_ILi128EEENS7_ILi96EEENS7_ILi192EEEEEELi128ENS_10bfloat16_tEfNS_4arch4Sm90ELb0ELb1ELb0ELb1ELb0ELb0ELb0ELb1ELb1ELb1ELb0ELb0EEENS1_21CollectiveEpilogueFwdINS6_IJSA_SA_SB_EEES9_SE_SG_Li256ELb1ELb1ELb0ELb0EEENS1_36VarlenDynamicPersistentTileSchedulerILi128ELi96ELi256ELi128ELb0ELb1ELb1ELb1ELb0ELb1EEEEEEEEEvNT_6ParamsE)
        .other          _ZN7cutlass13device_kernelIN5flash11enable_sm90INS1_16FlashAttnFwdSm90INS1_25CollectiveMainloopFwdSm90ILi2EN4cute5tupleIJNS5_1CILi1EEES8_S8_EEENS6_IJNS7_ILi128EEENS7_ILi96EEENS7_ILi192EEEEEELi128ENS_10bfloat16_tEfNS_4arch4Sm90ELb0ELb1ELb0ELb1ELb0ELb0ELb0ELb1ELb1ELb1ELb0ELb0EEENS1_21CollectiveEpilogueFwdINS6_IJSA_SA_SB_EEES9_SE_SG_Li256ELb1ELb1ELb0ELb0EEENS1_36VarlenDynamicPersistentTileSchedulerILi128ELi96ELi256ELi128ELb0ELb1ELb1ELb1ELb0ELb1EEEEEEEEEvNT_6ParamsE,@"STO_CUDA_ENTRY STV_DEFAULT"
_ZN7cutlass13device_kernelIN5flash11enable_sm90INS1_16FlashAttnFwdSm90INS1_25CollectiveMainloopFwdSm90ILi2EN4cute5tupleIJNS5_1CILi1EEES8_S8_EEENS6_IJNS7_ILi128EEENS7_ILi96EEENS7_ILi192EEEEEELi128ENS_10bfloat16_tEfNS_4arch4Sm90ELb0ELb1ELb0ELb1ELb0ELb0ELb0ELb1ELb1ELb1ELb0ELb0EEENS1_21CollectiveEpilogueFwdINS6_IJSA_SA_SB_EEES9_SE_SG_Li256ELb1ELb1ELb0ELb0EEENS1_36VarlenDynamicPersistentTileSchedulerILi128ELi96ELi256ELi128ELb0ELb1ELb1ELb1ELb0ELb1EEEEEEEEEvNT_6ParamsE:
[----:B------:R-:W-:Y:S01]  /*0000*/  LDC R1, c[0x0][0x37c] ;  /* 0x0000df00ff017b82 */ /* 0x000fe20000000800 */
[----:B------:R-:W-:Y:S05]  /*0010*/  EXIT ;  /* 0x000000000000794d */ /* 0x000fea0003800000 */
.L_x_5:
        /* <DEDUP_REMOVED lines=14> */
.L_x_51:


//--------------------- .text._ZN7cutlass13device_kernelIN5flash11enable_sm90INS1_16FlashAttnFwdSm90INS1_25CollectiveMainloopFwdSm90ILi2EN4cute5tupleIJNS5_1CILi1EEES8_S8_EEENS6_IJNS7_ILi128EEENS7_ILi96EEENS7_ILi192EEEEEELi128ENS_10bfloat16_tEfNS_4arch4Sm90ELb0ELb1ELb0ELb1ELb0ELb1ELb0ELb1ELb1ELb1ELb0ELb0EEENS1_21CollectiveEpilogueFwdINS6_IJSA_SA_SB_EEES9_SE_SG_Li256ELb1ELb1ELb0ELb0EEENS1_36VarlenDynamicPersistentTileSchedulerILi128ELi96ELi256ELi128ELb0ELb1ELb1ELb1ELb0ELb1EEEEEEEEEvNT_6ParamsE --------------------------
	.section	.text._ZN7cutlass13device_kernelIN5flash11enable_sm90INS1_16FlashAttnFwdSm90INS1_25CollectiveMainloopFwdSm90ILi2EN4cute5tupleIJNS5_1CILi1EEES8_S8_EEENS6_IJNS7_ILi128EEENS7_ILi96EEENS7_ILi192EEEEEELi128ENS_10bfloat16_tEfNS_4arch4Sm90ELb0ELb1ELb0ELb1ELb0ELb1ELb0ELb1ELb1ELb1ELb0ELb0EEENS1_21CollectiveEpilogueFwdINS6_IJSA_SA_SB_EEES9_SE_SG_Li256ELb1ELb1ELb0ELb0EEENS1_36VarlenDynamicPersistentTileSchedulerILi128ELi96ELi256ELi128ELb0ELb1ELb1ELb1ELb0ELb1EEEEEEEEEvNT_6ParamsE,"ax",@progbits
	.align	128
.text._ZN7cutlass13device_kernelIN5flash11enable_sm90INS1_16FlashAttnFwdSm90INS1_25CollectiveMainloopFwdSm90ILi2EN4cute5tupleIJNS5_1CILi1EEES8_S8_EEENS6_IJNS7_ILi128EEENS7_ILi96EEENS7_ILi192EEEEEELi128ENS_10bfloat16_tEfNS_4arch4Sm90ELb0ELb1ELb0ELb1ELb0ELb1ELb0ELb1ELb1ELb1ELb0ELb0EEENS1_21CollectiveEpilogueFwdINS6_IJSA_SA_SB_EEES9_SE_SG_Li256ELb1ELb1ELb0ELb0EEENS1_36VarlenDynamicPersistentTileSchedulerILi128ELi96ELi256ELi128ELb0ELb1ELb1ELb1ELb0ELb1EEEEEEEEEvNT_6ParamsE:
        .type           _ZN7cutlass13device_kernelIN5flash11enable_sm90INS1_16FlashAttnFwdSm90INS1_25CollectiveMainloopFwdSm90ILi2EN4cute5tupleIJNS5_1CILi1EEES8_S8_EEENS6_IJNS7_ILi128EEENS7_ILi96EEENS7_ILi192EEEEEELi128ENS_10bfloat16_tEfNS_4arch4Sm90ELb0ELb1ELb0ELb1ELb0ELb1ELb0ELb1ELb1ELb1ELb0ELb0EEENS1_21CollectiveEpilogueFwdINS6_IJSA_SA_SB_EEES9_SE_SG_Li256ELb1ELb1ELb0ELb0EEENS1_36VarlenDynamicPersistentTileSchedulerILi128ELi96ELi256ELi128ELb0ELb1ELb1ELb1ELb0ELb1EEEEEEEEEvNT_6ParamsE,@function
        .size           _ZN7cutlass13device_kernelIN5flash11enable_sm90INS1_16FlashAttnFwdSm90INS1_25CollectiveMainloopFwdSm90ILi2EN4cute5tupleIJNS5_1CILi1EEES8_S8_EEENS6_IJNS7_ILi128EEENS7_ILi96EEENS7_ILi192EEEEEELi128ENS_10bfloat16_tEfNS_4arch4Sm90ELb0ELb1ELb0ELb1ELb0ELb1ELb0ELb1ELb1ELb1ELb0ELb0EEENS1_21CollectiveEpilogueFwdINS6_IJSA_SA_SB_EEES9_SE_SG_Li256ELb1ELb1ELb0ELb0EEENS1_36VarlenDynamicPersistentTileSchedulerILi128ELi96ELi256ELi128ELb0ELb1ELb1ELb1ELb0ELb1EEEEEEEEEvNT_6ParamsE,(.L_x_52 - _ZN7cutlass13device_kernelIN5flash11enable_sm90INS1_16FlashAttnFwdSm90INS1_25CollectiveMainloopFwdSm90ILi2EN4cute5tupleIJNS5_1CILi1EEES8_S8_EEENS6_IJNS7_ILi128EEENS7_ILi96EEENS7_ILi192EEEEEELi128ENS_10bfloat16_tEfNS_4arch4Sm90ELb0ELb1ELb0ELb1ELb0ELb1ELb0ELb1ELb1ELb1ELb0ELb0EEENS1_21CollectiveEpilogueFwdINS6_IJSA_SA_SB_EEES9_SE_SG_Li256ELb1ELb1ELb0ELb0EEENS1_36VarlenDynamicPersistentTileSchedulerILi128ELi96ELi256ELi128ELb0ELb1ELb1ELb1ELb0ELb1EEEEEEEEEvNT_6ParamsE)
        .other          _ZN7cutlass13device_kernelIN5flash11enable_sm90INS1_16FlashAttnFwdSm90INS1_25CollectiveMainloopFwdSm90ILi2EN4cute5tupleIJNS5_1CILi1EEES8_S8_EEENS6_IJNS7_ILi128EEENS7_ILi96EEENS7_ILi192EEEEEELi128ENS_10bfloat16_tEfNS_4arch4Sm90ELb0ELb1ELb0ELb1ELb0ELb1ELb0ELb1ELb1ELb1ELb0ELb0EEENS1_21CollectiveEpilogueFwdINS6_IJSA_SA_SB_EEES9_SE_SG_Li256ELb1ELb1ELb0ELb0EEENS1_36VarlenDynamicPersistentTileSchedulerILi128ELi96ELi256ELi128ELb0ELb1ELb1ELb1ELb0ELb1EEEEEEEEEvNT_6ParamsE,@"STO_CUDA_ENTRY STV_DEFAULT"
_ZN7cutlass13device_kernelIN5flash11enable_sm90INS1_16FlashAttnFwdSm90INS1_25CollectiveMainloopFwdSm90ILi2EN4cute5tupleIJNS5_1CILi1EEES8_S8_EEENS6_IJNS7_ILi128EEENS7_ILi96EEENS7_ILi192EEEEEELi128ENS_10bfloat16_tEfNS_4arch4Sm90ELb0ELb1ELb0ELb1ELb0ELb1ELb0ELb1ELb1ELb1ELb0ELb0EEENS1_21CollectiveEpilogueFwdINS6_IJSA_SA_SB_EEES9_SE_SG_Li256ELb1ELb1ELb0ELb0EEENS1_36VarlenDynamicPersistentTileSchedulerILi128ELi96ELi256ELi128ELb0ELb1ELb1ELb1ELb0ELb1EEEEEEEEEvNT_6ParamsE:
[----:B------:R-:W-:Y:S01]  /*0000*/  LDC R1, c[0x0][0x37c] ;  /* 0x0000df00ff017b82 */ /* 0x000fe20000000800 */
[----:B------:R-:W-:Y:S05]  /*0010*/  EXIT ;  /* 0x000000000000794d */ /* 0x000fea0003800000 */
.L_x_6:
        /* <DEDUP_REMOVED lines=14> */
.L_x_52:


//--------------------- .text._ZN7cutlass13device_kernelIN5flash11enable_sm90INS1_16FlashAttnFwdSm90INS1_25CollectiveMainloopFwdSm90ILi2EN4cute5tupleIJNS5_1CILi1EEES8_S8_EEENS6_IJNS7_ILi128EEESA_NS7_ILi192EEEEEELi128ENS_10bfloat16_tEfNS_4arch4Sm90ELb1ELb0ELb0ELb0ELb0ELb0ELb0ELb1ELb1ELb1ELb0ELb0EEENS1_21CollectiveEpilogueFwdINS6_IJSA_SA_SA_EEES9_SD_SF_Li256ELb0ELb1ELb0ELb0EEENS1_30DynamicPersistentTileSchedulerILi256ELi128ELb0ELb1ELb1EEEEEEEEEvNT_6ParamsE --------------------------
	.section	.text._ZN7cutlass13device_kernelIN5flash11enable_sm90INS1_16FlashAttnFwdSm90INS1_25CollectiveMainloopFwdSm90ILi2EN4cute5tupleIJNS5_1CILi1EEES8_S8_EEENS6_IJNS7_ILi128EEESA_NS7_ILi192EEEEEELi128ENS_10bfloat16_tEfNS_4arch4Sm90ELb1ELb0ELb0ELb0ELb0ELb0ELb0ELb1ELb1ELb1ELb0ELb0EEENS1_21CollectiveEpilogueFwdINS6_IJSA_SA_SA_EEES9_SD_SF_Li256ELb0ELb1ELb0ELb0EEENS1_30DynamicPersistentTileSchedulerILi256ELi128ELb0ELb1ELb1EEEEEEEEEvNT_6ParamsE,"ax",@progbits
	.align	128
.text._ZN7cutlass13device_kernelIN5flash11enable_sm90INS1_16FlashAttnFwdSm90INS1_25CollectiveMainloopFwdSm90ILi2EN4cute5tupleIJNS5_1CILi1EEES8_S8_EEENS6_IJNS7_ILi128EEESA_NS7_ILi192EEEEEELi128ENS_10bfloat16_tEfNS_4arch4Sm90ELb1ELb0ELb0ELb0ELb0ELb0ELb0ELb1ELb1ELb1ELb0ELb0EEENS1_21CollectiveEpilogueFwdINS6_IJSA_SA_SA_EEES9_SD_SF_Li256ELb0ELb1ELb0ELb0EEENS1_30DynamicPersistentTileSchedulerILi256ELi128ELb0ELb1ELb1EEEEEEEEEvNT_6ParamsE:
        .type           _ZN7cutlass13device_kernelIN5flash11enable_sm90INS1_16FlashAttnFwdSm90INS1_25CollectiveMainloopFwdSm90ILi2EN4cute5tupleIJNS5_1CILi1EEES8_S8_EEENS6_IJNS7_ILi128EEESA_NS7_ILi192EEEEEELi128ENS_10bfloat16_tEfNS_4arch4Sm90ELb1ELb0ELb0ELb0ELb0ELb0ELb0ELb1ELb1ELb1ELb0ELb0EEENS1_21CollectiveEpilogueFwdINS6_IJSA_SA_SA_EEES9_SD_SF_Li256ELb0ELb1ELb0ELb0EEENS1_30DynamicPersistentTileSchedulerILi256ELi128ELb0ELb1ELb1EEEEEEEEEvNT_6ParamsE,@function
        .size           _ZN7cutlass13device_kernelIN5flash11enable_sm90INS1_16FlashAttnFwdSm90INS1_25CollectiveMainloopFwdSm90ILi2EN4cute5tupleIJNS5_1CILi1EEES8_S8_EEENS6_IJNS7_ILi128EEESA_NS7_ILi192EEEEEELi128ENS_10bfloat16_tEfNS_4arch4Sm90ELb1ELb0ELb0ELb0ELb0ELb0ELb0ELb1ELb1ELb1ELb0ELb0EEENS1_21CollectiveEpilogueFwdINS6_IJSA_SA_SA_EEES9_SD_SF_Li256ELb0ELb1ELb0ELb0EEENS1_30DynamicPersistentTileSchedulerILi256ELi128ELb0ELb1ELb1EEEEEEEEEvNT_6ParamsE,(.L_x_53 - _ZN7cutlass13device_kernelIN5flash11enable_sm90INS1_16FlashAttnFwdSm90INS1_25CollectiveMainloopFwdSm90ILi2EN4cute5tupleIJNS5_1CILi1EEES8_S8_EEENS6_IJNS7_ILi128EEESA_NS7_ILi192EEEEEELi128ENS_10bfloat16_tEfNS_4arch4Sm90ELb1ELb0ELb0ELb0ELb0ELb0ELb0ELb1ELb1ELb1ELb0ELb0EEENS1_21CollectiveEpilogueFwdINS6_IJSA_SA_SA_EEES9_SD_SF_Li256ELb0ELb1ELb0ELb0EEENS1_30DynamicPersistentTileSchedulerILi256ELi128ELb0ELb1ELb1EEEEEEEEEvNT_6ParamsE)
        .other          _ZN7cutlass13device_kernelIN5flash11enable_sm90INS1_16FlashAttnFwdSm90INS1_25CollectiveMainloopFwdSm90ILi2EN4cute5tupleIJNS5_1CILi1EEES8_S8_EEENS6_IJNS7_ILi128EEESA_NS7_ILi192EEEEEELi128ENS_10bfloat16_tEfNS_4arch4Sm90ELb1ELb0ELb0ELb0ELb0ELb0ELb0ELb1ELb1ELb1ELb0ELb0EEENS1_21CollectiveEpilogueFwdINS6_IJSA_SA_SA_EEES9_SD_SF_Li256ELb0ELb1ELb0ELb0EEENS1_30DynamicPersistentTileSchedulerILi256ELi128ELb0ELb1ELb1EEEEEEEEEvNT_6ParamsE,@"STO_CUDA_ENTRY STV_DEFAULT"
_ZN7cutlass13device_kernelIN5flash11enable_sm90INS1_16FlashAttnFwdSm90INS1_25CollectiveMainloopFwdSm90ILi2EN4cute5tupleIJNS5_1CILi1EEES8_S8_EEENS6_IJNS7_ILi128EEESA_NS7_ILi192EEEEEELi128ENS_10bfloat16_tEfNS_4arch4Sm90ELb1ELb0ELb0ELb0ELb0ELb0ELb0ELb1ELb1ELb1ELb0ELb0EEENS1_21CollectiveEpilogueFwdINS6_IJSA_SA_SA_EEES9_SD_SF_Li256ELb0ELb1ELb0ELb0EEENS1_30DynamicPersistentTileSchedulerILi256ELi128ELb0ELb1ELb1EEEEEEEEEvNT_6ParamsE:
[----:B------:R-:W-:Y:S01]  /*0000*/  LDC R1, c[0x0][0x37c] ;  /* 0x0000df00ff017b82 */ /* 0x000fe20000000800 */
[----:B------:R-:W-:Y:S05]  /*0010*/  EXIT ;  /* 0x000000000000794d */ /* 0x000fea0003800000 */
.L_x_7:
        /* <DEDUP_REMOVED lines=14> */
.L_x_53:


//--------------------- .text._ZN7cutlass13device_kernelIN5flash11enable_sm90INS1_16FlashAttnFwdSm90INS1_25CollectiveMainloopFwdSm90ILi2EN4cute5tupleIJNS5_1CILi1EEES8_S8_EEENS6_IJNS7_ILi128EEESA_NS7_ILi192EEEEEELi128ENS_10bfloat16_tEfNS_4arch4Sm90ELb1ELb0ELb0ELb1ELb0ELb0ELb0ELb1ELb1ELb1ELb0ELb0EEENS1_21CollectiveEpilogueFwdINS6_IJSA_SA_SA_EEES9_SD_SF_Li256ELb1ELb1ELb0ELb0EEENS1_36VarlenDynamicPersistentTileSchedulerILi128ELi128ELi256ELi128ELb0ELb1ELb1ELb1ELb1ELb1EEEEEEEEEvNT_6ParamsE --------------------------
	.section	.text._ZN7cutlass13device_kernelIN5flash11enable_sm90INS1_16FlashAttnFwdSm90INS1_25CollectiveMainloopFwdSm90ILi2EN4cute5tupleIJNS5_1CILi1EEES8_S8_EEENS6_IJNS7_ILi128EEESA_NS7_ILi192EEEEEELi128ENS_10bfloat16_tEfNS_4arch4Sm90ELb1ELb0ELb0ELb1ELb0ELb0ELb0ELb1ELb1ELb1ELb0ELb0EEENS1_21CollectiveEpilogueFwdINS6_IJSA_SA_SA_EEES9_SD_SF_Li256ELb1ELb1ELb0ELb0EEENS1_36VarlenDynamicPersistentTileSchedulerILi128ELi128ELi256ELi128ELb0ELb1ELb1ELb1ELb1ELb1EEEEEEEEEvNT_6ParamsE,"ax",@progbits
	.align	128
.text._ZN7cutlass13device_kernelIN5flash11enable_sm90INS1_16FlashAttnFwdSm90INS1_25CollectiveMainloopFwdSm90ILi2EN4cute5tupleIJNS5_1CILi1EEES8_S8_EEENS6_IJNS7_ILi128EEESA_NS7_ILi192EEEEEELi128ENS_10bfloat16_tEfNS_4arch4Sm90ELb1ELb0ELb0ELb1ELb0ELb0ELb0ELb1ELb1ELb1ELb0ELb0EEENS1_21CollectiveEpilogueFwdINS6_IJSA_SA_SA_EEES9_SD_SF_Li256ELb1ELb1ELb0ELb0EEENS1_36VarlenDynamicPersistentTileSchedulerILi128ELi128ELi256ELi128ELb0ELb1ELb1ELb1ELb1ELb1EEEEEEEEEvNT_6ParamsE:
        .type           _ZN7cutlass13device_kernelIN5flash11enable_sm90INS1_16FlashAttnFwdSm90INS1_25CollectiveMainloopFwdSm90ILi2EN4cute5tupleIJNS5_1CILi1EEES8_S8_EEENS6_IJNS7_ILi128EEESA_NS7_ILi192EEEEEELi128ENS_10bfloat16_tEfNS_4arch4Sm90ELb1ELb0ELb0ELb1ELb0ELb0ELb0ELb1ELb1ELb1ELb0ELb0EEENS1_21CollectiveEpilogueFwdINS6_IJSA_SA_SA_EEES9_SD_SF_Li256ELb1ELb1ELb0ELb0EEENS1_36VarlenDynamicPersistentTileSchedulerILi128ELi128ELi256ELi128ELb0ELb1ELb1ELb1ELb1ELb1EEEEEEEEEvNT_6ParamsE,@function
        .size           _ZN7cutlass13device_kernelIN5flash11enable_sm90INS1_16FlashAttnFwdSm90INS1_25CollectiveMainloopFwdSm90ILi2EN4cute5tupleIJNS5_1CILi1EEES8_S8_EEENS6_IJNS7_ILi128EEESA_NS7_ILi192EEEEEELi128ENS_10bfloat16_tEfNS_4arch4Sm90ELb1ELb0ELb0ELb1ELb0ELb0ELb0ELb1ELb1ELb1ELb0ELb0EEENS1_21CollectiveEpilogueFwdINS6_IJSA_SA_SA_EEES9_SD_SF_Li256ELb1ELb1ELb0ELb0EEENS1_36VarlenDynamicPersistentTileSchedulerILi128ELi128ELi256ELi128ELb0ELb1ELb1ELb1ELb1ELb1EEEEEEEEEvNT_6ParamsE,(.L_x_54 - _ZN7cutlass13device_kernelIN5flash11enable_sm90INS1_16FlashAttnFwdSm90INS1_25CollectiveMainloopFwdSm90ILi2EN4cute5tupleIJNS5_1CILi1EEES8_S8_EEENS6_IJNS7_ILi128EEESA_NS7_ILi192EEEEEELi128ENS_10bfloat16_tEfNS_4arch4Sm90ELb1ELb0ELb0ELb1ELb0ELb0ELb0ELb1ELb1ELb1ELb0ELb0EEENS1_21CollectiveEpilogueFwdINS6_IJSA_SA_SA_EEES9_SD_SF_Li256ELb1ELb1ELb0ELb0EEENS1_36VarlenDynamicPersistentTileSchedulerILi128ELi128ELi256ELi128ELb0ELb1ELb1ELb1ELb1ELb1EEEEEEEEEvNT_6ParamsE)
        .other          _ZN7cutlass13device_kernelIN5flash11enable_sm90INS1_16FlashAttnFwdSm90INS1_25CollectiveMainloopFwdSm90ILi2EN4cute5tupleIJNS5_1CILi1EEES8_S8_EEENS6_IJNS7_ILi128EEESA_NS7_ILi192EEEEEELi128ENS_10bfloat16_tEfNS_4arch4Sm90ELb1ELb0ELb0ELb1ELb0ELb0ELb0ELb1ELb1ELb1ELb0ELb0EEENS1_21CollectiveEpilogueFwdINS6_IJSA_SA_SA_EEES9_SD_SF_Li256ELb1ELb1ELb0ELb0EEENS1_36VarlenDynamicPersistentTileSchedulerILi128ELi128ELi256ELi128ELb0ELb1ELb1ELb1ELb1ELb1EEEEEEEEEvNT_6ParamsE,@"STO_CUDA_ENTRY STV_DEFAULT"
_ZN7cutlass13device_kernelIN5flash11enable_sm90INS1_16FlashAttnFwdSm90INS1_25CollectiveMainloopFwdSm90ILi2EN4cute5tupleIJNS5_1CILi1EEES8_S8_EEENS6_IJNS7_ILi128EEESA_NS7_ILi192EEEEEELi128ENS_10bfloat16_tEfNS_4arch4Sm90ELb1ELb0ELb0ELb1ELb0ELb0ELb0ELb1ELb1ELb1ELb0ELb0EEENS1_21CollectiveEpilogueFwdINS6_IJSA_SA_SA_EEES9_SD_SF_Li256ELb1ELb1ELb0ELb0EEENS1_36VarlenDynamicPersistentTileSchedulerILi128ELi128ELi256ELi128ELb0ELb1ELb1ELb1ELb1ELb1EEEEEEEEEvNT_6ParamsE:
[----:B------:R-:W-:Y:S01]  /*0000*/  LDC R1, c[0x0][0x37c] ;  /* 0x0000df00ff017b82 */ /* 0x000fe20000000800 */
[----:B------:R-:W-:Y:S05]  /*0010*/  EXIT ;  /* 0x000000000000794d */ /* 0x000fea0003800000 */
.L_x_8:
        /* <DEDUP_REMOVED lines=14> */
.L_x_54:


//--------------------- .text._ZN7cutlass13device_kernelIN5flash11enable_sm90INS1_16FlashAttnFwdSm90INS1_25CollectiveMainloopFwdSm90ILi2EN4cute5tupleIJNS5_1CILi1EEES8_S8_EEENS6_IJNS7_ILi128EEESA_NS7_ILi192EEEEEELi128ENS_10bfloat16_tEfNS_4arch4Sm90ELb1ELb0ELb0ELb1ELb0ELb1ELb0ELb1ELb1ELb1ELb0ELb0EEENS1_21CollectiveEpilogueFwdINS6_IJSA_SA_SA_EEES9_SD_SF_Li256ELb1ELb1ELb0ELb0EEENS1_36VarlenDynamicPersistentTileSchedulerILi128ELi128ELi256ELi128ELb0ELb1ELb1ELb1ELb1ELb1EEEEEEEEEvNT_6ParamsE --------------------------
	.section	.text._ZN7cutlass13device_kernelIN5flash11enable_sm90INS1_16FlashAttnFwdSm90INS1_25CollectiveMainloopFwdSm90ILi2EN4cute5tupleIJNS5_1CILi1EEES8_S8_EEENS6_IJNS7_ILi128EEESA_NS7_ILi192EEEEEELi128ENS_10bfloat16_tEfNS_4arch4Sm90ELb1ELb0ELb0ELb1ELb0ELb1ELb0ELb1ELb1ELb1ELb0ELb0EEENS1_21CollectiveEpilogueFwdINS6_IJSA_SA_SA_EEES9_SD_SF_Li256ELb1ELb1ELb0ELb0EEENS1_36VarlenDynamicPersistentTileSchedulerILi128ELi128ELi256ELi128ELb0ELb1ELb1ELb1ELb1ELb1EEEEEEEEEvNT_6ParamsE,"ax",@progbits
	.align	128
.text._ZN7cutlass13device_kernelIN5flash11enable_sm90INS1_16FlashAttnFwdSm90INS1_25CollectiveMainloopFwdSm90ILi2EN4cute5tupleIJNS5_1CILi1EEES8_S8_EEENS6_IJNS7_ILi128EEESA_NS7_ILi192EEEEEELi128ENS_10bfloat16_tEfNS_4arch4Sm90ELb1ELb0ELb0ELb1ELb0ELb1ELb0ELb1ELb1ELb1ELb0ELb0EEENS1_21CollectiveEpilogueFwdINS6_IJSA_SA_SA_EEES9_SD_SF_Li256ELb1ELb1ELb0ELb0EEENS1_36VarlenDynamicPersistentTileSchedulerILi128ELi128ELi256ELi128ELb0ELb1ELb1ELb1ELb1ELb1EEEEEEEEEvNT_6ParamsE:
        .type           _ZN7cutlass13device_kernelIN5flash11enable_sm90INS1_16FlashAttnFwdSm90INS1_25CollectiveMainloopFwdSm90ILi2EN4cute5tupleIJNS5_1CILi1EEES8_S8_EEENS6_IJNS7_ILi128EEESA_NS7_ILi192EEEEEELi128ENS_10bfloat16_tEfNS_4arch4Sm90ELb1ELb0ELb0ELb1ELb0ELb1ELb0ELb1ELb1ELb1ELb0ELb0EEENS1_21CollectiveEpilogueFwdINS6_IJSA_SA_SA_EEES9_SD_SF_Li256ELb1ELb1ELb0ELb0EEENS1_36VarlenDynamicPersistentTileSchedulerILi128ELi128ELi256ELi128ELb0ELb1ELb1ELb1ELb1ELb1EEEEEEEEEvNT_6ParamsE,@function
        .size           _ZN7cutlass13device_kernelIN5flash11enable_sm90INS1_16FlashAttnFwdSm90INS1_25CollectiveMainloopFwdSm90ILi2EN4cute5tupleIJNS5_1CILi1EEES8_S8_EEENS6_IJNS7_ILi128EEESA_NS7_ILi192EEEEEELi128ENS_10bfloat16_tEfNS_4arch4Sm90ELb1ELb0ELb0ELb1ELb0ELb1ELb0ELb1ELb1ELb1ELb0ELb0EEENS1_21CollectiveEpilogueFwdINS6_IJSA_SA_SA_EEES9_SD_SF_Li256ELb1ELb1ELb0ELb0EEENS1_36VarlenDynamicPersistentTileSchedulerILi128ELi128ELi256ELi128ELb0ELb1ELb1ELb1ELb1ELb1EEEEEEEEEvNT_6ParamsE,(.L_x_55 - _ZN7cutlass13device_kernelIN5flash11enable_sm90INS1_16FlashAttnFwdSm90INS1_25CollectiveMainloopFwdSm90ILi2EN4cute5tupleIJNS5_1CILi1EEES8_S8_EEENS6_IJNS7_ILi128EEESA_NS7_ILi192EEEEEELi128ENS_10bfloat16_tEfNS_4arch4Sm90ELb1ELb0ELb0ELb1ELb0ELb1ELb0ELb1ELb1ELb1ELb0ELb0EEENS1_21CollectiveEpilogueFwdINS6_IJSA_SA_SA_EEES9_SD_SF_Li256ELb1ELb1ELb0ELb0EEENS1_36VarlenDynamicPersistentTileSchedulerILi128ELi128ELi256ELi128ELb0ELb1ELb1ELb1ELb1ELb1EEEEEEEEEvNT_6ParamsE)
        .other          _ZN7cutlass13device_kernelIN5flash11enable_sm90INS1_16FlashAttnFwdSm90INS1_25CollectiveMainloopFwdSm90ILi2EN4cute5tupleIJNS5_1CILi1EEES8_S8_EEENS6_IJNS7_ILi128EEESA_NS7_ILi192EEEEEELi128ENS_10bfloat16_tEfNS_4arch4Sm90ELb1ELb0ELb0ELb1ELb0ELb1ELb0ELb1ELb1ELb1ELb0ELb0EEENS1_21CollectiveEpilogueFwdINS6_IJSA_SA_SA_EEES9_SD_SF_Li256ELb1ELb1ELb0ELb0EEENS1_36VarlenDynamicPersistentTileSchedulerILi128ELi128ELi256ELi128ELb0ELb1ELb1ELb1ELb1ELb1EEEEEEEEEvNT_6ParamsE,@"STO_CUDA_ENTRY STV_DEFAULT"
_ZN7cutlass13device_kernelIN5flash11enable_sm90INS1_16FlashAttnFwdSm90INS1_25CollectiveMainloopFwdSm90ILi2EN4cute5tupleIJNS5_1CILi1EEES8_S8_EEENS6_IJNS7_ILi128EEESA_NS7_ILi192EEEEEELi128ENS_10bfloat16_tEfNS_4arch4Sm90ELb1ELb0ELb0ELb1ELb0ELb1ELb0ELb1ELb1ELb1ELb0ELb0EEENS1_21CollectiveEpilogueFwdINS6_IJSA_SA_SA_EEES9_SD_SF_Li256ELb1ELb1ELb0ELb0EEENS1_36VarlenDynamicPersistentTileSchedulerILi128ELi128ELi256ELi128ELb0ELb1ELb1ELb1ELb1ELb1EEEEEEEEEvNT_6ParamsE:
[----:B------:R-:W-:Y:S01]  /*0000*/  LDC R1, c[0x0][0x37c] ;  /* 0x0000df00ff017b82 */ /* 0x000fe20000000800 */
[----:B------:R-:W-:Y:S05]  /*0010*/  EXIT ;  /* 0x000000000000794d */ /* 0x000fea0003800000 */
.L_x_9:
        /* <DEDUP_REMOVED lines=14> */
.L_x_55:


//--------------------- .text._ZN7cutlass13device_kernelIN5flash11enable_sm90INS1_16FlashAttnFwdSm90INS1_25CollectiveMainloopFwdSm90ILi2EN4cute5tupleIJNS5_1CILi1EEES8_S8_EEENS6_IJNS7_ILi64EEESA_SA_EEELi512ENS_10bfloat16_tEfNS_4arch4Sm90ELb0ELb0ELb0ELb0ELb0ELb0ELb0ELb0ELb0ELb1ELb0ELb0EEENS1_21CollectiveEpilogueFwdINS6_IJSA_NS7_ILi512EEESA_EEES9_SC_SE_Li256ELb0ELb1ELb0ELb0EEENS1_29StaticPersistentTileSchedulerILb0EEEEEEEEEvNT_6ParamsE --------------------------
	.section	.text._ZN7cutlass13device_kernelIN5flash11enable_sm90INS1_16FlashAttnFwdSm90INS1_25CollectiveMainloopFwdSm90ILi2EN4cute5tupleIJNS5_1CILi1EEES8_S8_EEENS6_IJNS7_ILi64EEESA_SA_EEELi512ENS_10bfloat16_tEfNS_4arch4Sm90ELb0ELb0ELb0ELb0ELb0ELb0ELb0ELb0ELb0ELb1ELb0ELb0EEENS1_21CollectiveEpilogueFwdINS6_IJSA_NS7_ILi512EEESA_EEES9_SC_SE_Li256ELb0ELb1ELb0ELb0EEENS1_29StaticPersistentTileSchedulerILb0EEEEEEEEEvNT_6ParamsE,"ax",@progbits
	.align	128
.text._ZN7cutlass13device_kernelIN5flash11enable_sm90INS1_16FlashAttnFwdSm90INS1_25CollectiveMainloopFwdSm90ILi2EN4cute5tupleIJNS5_1CILi1EEES8_S8_EEENS6_IJNS7_ILi64EEESA_SA_EEELi512ENS_10bfloat16_tEfNS_4arch4Sm90ELb0ELb0ELb0ELb0ELb0ELb0ELb0ELb0ELb0ELb1ELb0ELb0EEENS1_21CollectiveEpilogueFwdINS6_IJSA_NS7_ILi512EEESA_EEES9_SC_SE_Li256ELb0ELb1ELb0ELb0EEENS1_29StaticPersistentTileSchedulerILb0EEEEEEEEEvNT_6ParamsE:
        .type           _ZN7cutlass13device_kernelIN5flash11enable_sm90INS1_16FlashAttnFwdSm90INS1_25CollectiveMainloopFwdSm90ILi2EN4cute5tupleIJNS5_1CILi1EEES8_S8_EEENS6_IJNS7_ILi64EEESA_SA_EEELi512ENS_10bfloat16_tEfNS_4arch4Sm90ELb0ELb0ELb0ELb0ELb0ELb0ELb0ELb0ELb0ELb1ELb0ELb0EEENS1_21CollectiveEpilogueFwdINS6_IJSA_NS7_ILi512EEESA_EEES9_SC_SE_Li256ELb0ELb1ELb0ELb0EEENS1_29StaticPersistentTileSchedulerILb0EEEEEEEEEvNT_6ParamsE,@function
        .size           _ZN7cutlass13device_kernelIN5flash11enable_sm90INS1_16FlashAttnFwdSm90INS1_25CollectiveMainloopFwdSm90ILi2EN4cute5tupleIJNS5_1CILi1EEES8_S8_EEENS6_IJNS7_ILi64EEESA_SA_EEELi512ENS_10bfloat16_tEfNS_4arch4Sm90ELb0ELb0ELb0ELb0ELb0ELb0ELb0ELb0ELb0ELb1ELb0ELb0EEENS1_21CollectiveEpilogueFwdINS6_IJSA_NS7_ILi512EEESA_EEES9_SC_SE_Li256ELb0ELb1ELb0ELb0EEENS1_29StaticPersistentTileSchedulerILb0EEEEEEEEEvNT_6ParamsE,(.L_x_56 - _ZN7cutlass13device_kernelIN5flash11enable_sm90INS1_16FlashAttnFwdSm90INS1_25CollectiveMainloopFwdSm90ILi2EN4cute5tupleIJNS5_1CILi1EEES8_S8_EEENS6_IJNS7_ILi64EEESA_SA_EEELi512ENS_10bfloat16_tEfNS_4arch4Sm90ELb0ELb0ELb0ELb0ELb0ELb0ELb0ELb0ELb0ELb1ELb0ELb0EEENS1_21CollectiveEpilogueFwdINS6_IJSA_NS7_ILi512EEESA_EEES9_SC_SE_Li256ELb0ELb1ELb0ELb0EEENS1_29StaticPersistentTileSchedulerILb0EEEEEEEEEvNT_6ParamsE)
        .other          _ZN7cutlass13device_kernelIN5flash11enable_sm90INS1_16FlashAttnFwdSm90INS1_25CollectiveMainloopFwdSm90ILi2EN4cute5tupleIJNS5_1CILi1EEES8_S8_EEENS6_IJNS7_ILi64EEESA_SA_EEELi512ENS_10bfloat16_tEfNS_4arch4Sm90ELb0ELb0ELb0ELb0ELb0ELb0ELb0ELb0ELb0ELb1ELb0ELb0EEENS1_21CollectiveEpilogueFwdINS6_IJSA_NS7_ILi512EEESA_EEES9_SC_SE_Li256ELb0ELb1ELb0ELb0EEENS1_29StaticPersistentTileSchedulerILb0EEEEEEEEEvNT_6ParamsE,@"STO_CUDA_ENTRY STV_DEFAULT"
_ZN7cutlass13device_kernelIN5flash11enable_sm90INS1_16FlashAttnFwdSm90INS1_25CollectiveMainloopFwdSm90ILi2EN4cute5tupleIJNS5_1CILi1EEES8_S8_EEENS6_IJNS7_ILi64EEESA_SA_EEELi512ENS_10bfloat16_tEfNS_4arch4Sm90ELb0ELb0ELb0ELb0ELb0ELb0ELb0ELb0ELb0ELb1ELb0ELb0EEENS1_21CollectiveEpilogueFwdINS6_IJSA_NS7_ILi512EEESA_EEES9_SC_SE_Li256ELb0ELb1ELb0ELb0EEENS1_29StaticPersistentTileSchedulerILb0EEEEEEEEEvNT_6ParamsE:
[----:B------:R-:W-:Y:S01]  /*0000*/  LDC R1, c[0x0][0x37c] ;  /* 0x0000df00ff017b82 */ /* 0x000fe20000000800 */
[----:B------:R-:W-:Y:S05]  /*0010*/  EXIT ;  /* 0x000000000000794d */ /* 0x000fea0003800000 */
.L_x_10:
        /* <DEDUP_REMOVED lines=14> */
.L_x_56:


//--------------------- .text._ZN7cutlass13device_kernelIN5flash11enable_sm90INS1_16FlashAttnFwdSm90INS1_25CollectiveMainloopFwdSm90ILi2EN4cute5tupleIJNS5_1CILi1EEES8_S8_EEENS6_IJNS7_ILi64EEESA_SA_EEELi512ENS_10bfloat16_tEfNS_4arch4Sm90ELb0ELb0ELb0ELb0ELb0ELb0ELb1ELb0ELb0ELb1ELb0ELb0EEENS1_21CollectiveEpilogueFwdINS6_IJSA_NS7_ILi512EEESA_EEES9_SC_SE_Li256ELb0ELb1ELb0ELb0EEENS1_29StaticPersistentTileSchedulerILb0EEEEEEEEEvNT_6ParamsE --------------------------
	.section	.text._ZN7cutlass13device_kernelIN5flash11enable_sm90INS1_16FlashAttnFwdSm90INS1_25CollectiveMainloopFwdSm90ILi2EN4cute5tupleIJNS5_1CILi1EEES8_S8_EEENS6_IJNS7_ILi64EEESA_SA_EEELi512ENS_10bfloat16_tEfNS_4arch4Sm90ELb0ELb0ELb0ELb0ELb0ELb0ELb1ELb0ELb0ELb1ELb0ELb0EEENS1_21CollectiveEpilogueFwdINS6_IJSA_NS7_ILi512EEESA_EEES9_SC_SE_Li256ELb0ELb1ELb0ELb0EEENS1_29StaticPersistentTileSchedulerILb0EEEEEEEEEvNT_6ParamsE,"ax",@progbits
	.align	128
.text._ZN7cutlass13device_kernelIN5flash11enable_sm90INS1_16FlashAttnFwdSm90INS1_25CollectiveMainloopFwdSm90ILi2EN4cute5tupleIJNS5_1CILi1EEES8_S8_EEENS6_IJNS7_ILi64EEESA_SA_EEELi512ENS_10bfloat16_tEfNS_4arch4Sm90ELb0ELb0ELb0ELb0ELb0ELb0ELb1ELb0ELb0ELb1ELb0ELb0EEENS1_21CollectiveEpilogueFwdINS6_IJSA_NS7_ILi512EEESA_EEES9_SC_SE_Li256ELb0ELb1ELb0ELb0EEENS1_29StaticPersistentTileSchedulerILb0EEEEEEEEEvNT_6ParamsE:
        .type           _ZN7cutlass13device_kernelIN5flash11enable_sm90INS1_16FlashAttnFwdSm90INS1_25CollectiveMainloopFwdSm90ILi2EN4cute5tupleIJNS5_1CILi1EEES8_S8_EEENS6_IJNS7_ILi64EEESA_SA_EEELi512ENS_10bfloat16_tEfNS_4arch4Sm90ELb0ELb0ELb0ELb0ELb0ELb0ELb1ELb0ELb0ELb1ELb0ELb0EEENS1_21CollectiveEpilogueFwdINS6_IJSA_NS7_ILi512EEESA_EEES9_SC_SE_Li256ELb0ELb1ELb0ELb0EEENS1_29StaticPersistentTileSchedulerILb0EEEEEEEEEvNT_6ParamsE,@function
        .size           _ZN7cutlass13device_kernelIN5flash11enable_sm90INS1_16FlashAttnFwdSm90INS1_25CollectiveMainloopFwdSm90ILi2EN4cute5tupleIJNS5_1CILi1EEES8_S8_EEENS6_IJNS7_ILi64EEESA_SA_EEELi512ENS_10bfloat16_tEfNS_4arch4Sm90ELb0ELb0ELb0ELb0ELb0ELb0ELb1ELb0ELb0ELb1ELb0ELb0EEENS1_21CollectiveEpilogueFwdINS6_IJSA_NS7_ILi512EEESA_EEES9_SC_SE_Li256ELb0ELb1ELb0ELb0EEENS1_29StaticPersistentTileSchedulerILb0EEEEEEEEEvNT_6ParamsE,(.L_x_57 - _ZN7cutlass13device_kernelIN5flash11enable_sm90INS1_16FlashAttnFwdSm90INS1_25CollectiveMainloopFwdSm90ILi2EN4cute5tupleIJNS5_1CILi1EEES8_S8_EEENS6_IJNS7_ILi64EEESA_SA_EEELi512ENS_10bfloat16_tEfNS_4arch4Sm90ELb0ELb0ELb0ELb0ELb0ELb0ELb1ELb0ELb0ELb1ELb0ELb0EEENS1_21CollectiveEpilogueFwdINS6_IJSA_NS7_ILi512EEESA_EEES9_SC_SE_Li256ELb0ELb1ELb0ELb0EEENS1_29StaticPersistentTileSchedulerILb0EEEEEEEEEvNT_6ParamsE)
        .other          _ZN7cutlass13device_kernelIN5flash11enable_sm90INS1_16FlashAttnFwdSm90INS1_25CollectiveMainloopFwdSm90ILi2EN4cute5tupleIJNS5_1CILi1EEES8_S8_EEENS6_IJNS7_ILi64EEESA_SA_EEELi512ENS_10bfloat16_tEfNS_4arch4Sm90ELb0ELb0ELb0ELb0ELb0ELb0ELb1ELb0ELb0ELb1ELb0ELb0EEENS1_21CollectiveEpilogueFwdINS6_IJSA_NS7_ILi512EEESA_EEES9_SC_SE_Li256ELb0ELb1ELb0ELb0EEENS1_29StaticPersistentTileSchedulerILb0EEEEEEEEEvNT_6ParamsE,@"STO_CUDA_ENTRY STV_DEFAULT"
_ZN7cutlass13device_kernelIN5flash11enable_sm90INS1_16FlashAttnFwdSm90INS1_25CollectiveMainloopFwdSm90ILi2EN4cute5tupleIJNS5_1CILi1EEES8_S8_EEENS6_IJNS7_ILi64EEESA_SA_EEELi512ENS_10bfloat16_tEfNS_4arch4Sm90ELb0ELb0ELb0ELb0ELb0ELb0ELb1ELb0ELb0ELb1ELb0ELb0EEENS1_21CollectiveEpilogueFwdINS6_IJSA_NS7_ILi512EEESA_EEES9_SC_SE_Li256ELb0ELb1ELb0ELb0EEENS1_29StaticPersistentTileSchedulerILb0EEEEEEEEEvNT_6ParamsE:
[----:B------:R-:W-:Y:S01]  /*0000*/  LDC R1, c[0x0][0x37c] ;  /* 0x0000df00ff017b82 */ /* 0x000fe20000000800 */
[----:B------:R-:W-:Y:S05]  /*0010*/  EXIT ;  /* 0x000000000000794d */ /* 0x000fea0003800000 */
.L_x_11:
        /* <DEDUP_REMOVED lines=14> */
.L_x_57:


//--------------------- .text._ZN7cutlass13device_kernelIN5flash11enable_sm90INS1_16FlashAttnFwdSm90INS1_25CollectiveMainloopFwdSm90ILi2EN4cute5tupleIJNS5_1CILi1EEES8_S8_EEENS6_IJNS7_ILi64EEESA_SA_EEELi512ENS_10bfloat16_tEfNS_4arch4Sm90ELb0ELb0ELb0ELb1ELb0ELb0ELb0ELb0ELb0ELb1ELb0ELb0EEENS1_21CollectiveEpilogueFwdINS6_IJSA_NS7_ILi512EEESA_EEES9_SC_SE_Li256ELb1ELb1ELb0ELb0EEENS1_36VarlenDynamicPersistentTileSchedulerILi64ELi64ELi256ELi128ELb0ELb1ELb1ELb0ELb1ELb1EEEEEEEEEvNT_6ParamsE --------------------------
	.section	.text._ZN7cutlass13device_kernelIN5flash11enable_sm90INS1_16FlashAttnFwdSm90INS1_25CollectiveMainloopFwdSm90ILi2EN4cute5tupleIJNS5_1CILi1EEES8_S8_EEENS6_IJNS7_ILi64EEESA_SA_EEELi512ENS_10bfloat16_tEfNS_4arch4Sm90ELb0ELb0ELb0ELb1ELb0ELb0ELb0ELb0ELb0ELb1ELb0ELb0EEENS1_21CollectiveEpilogueFwdINS6_IJSA_NS7_ILi512EEESA_EEES9_SC_SE_Li256ELb1ELb1ELb0ELb0EEENS1_36VarlenDynamicPersistentTileSchedulerILi64ELi64ELi256ELi128ELb0ELb1ELb1ELb0ELb1ELb1EEEEEEEEEvNT_6ParamsE,"ax",@progbits
	.align	128
.text._ZN7cutlass13device_kernelIN5flash11enable_sm90INS1_16FlashAttnFwdSm90INS1_25CollectiveMainloopFwdSm90ILi2EN4cute5tupleIJNS5_1CILi1EEES8_S8_EEENS6_IJNS7_ILi64EEESA_SA_EEELi512ENS_10bfloat16_tEfNS_4arch4Sm90ELb0ELb0ELb0ELb1ELb0ELb0ELb0ELb0ELb0ELb1ELb0ELb0EEENS1_21CollectiveEpilogueFwdINS6_IJSA_NS7_ILi512EEESA_EEES9_SC_SE_Li256ELb1ELb1ELb0ELb0EEENS1_36VarlenDynamicPersistentTileSchedulerILi64ELi64ELi256ELi128ELb0ELb1ELb1ELb0ELb1ELb1EEEEEEEEEvNT_6ParamsE:
        .type           _ZN7cutlass13device_kernelIN5flash11enable_sm90INS1_16FlashAttnFwdSm90INS1_25CollectiveMainloopFwdSm90ILi2EN4cute5tupleIJNS5_1CILi1EEES8_S8_EEENS6_IJNS7_ILi64EEESA_SA_EEELi512ENS_10bfloat16_tEfNS_4arch4Sm90ELb0ELb0ELb0ELb1ELb0ELb0ELb0ELb0ELb0ELb1ELb0ELb0EEENS1_21CollectiveEpilogueFwdINS6_IJSA_NS7_ILi512EEESA_EEES9_SC_SE_Li256ELb1ELb1ELb0ELb0EEENS1_36VarlenDynamicPersistentTileSchedulerILi64ELi64ELi256ELi128ELb0ELb1ELb1ELb0ELb1ELb1EEEEEEEEEvNT_6ParamsE,@function
        .size           _ZN7cutlass13device_kernelIN5flash11enable_sm90INS1_16FlashAttnFwdSm90INS1_25CollectiveMainloopFwdSm90ILi2EN4cute5tupleIJNS5_1CILi1EEES8_S8_EEENS6_IJNS7_ILi64EEESA_SA_EEELi512ENS_10bfloat16_tEfNS_4arch4Sm90ELb0ELb0ELb0ELb1ELb0ELb0ELb0ELb0ELb0ELb1ELb0ELb0EEENS1_21CollectiveEpilogueFwdINS6_IJSA_NS7_ILi512EEESA_EEES9_SC_SE_Li256ELb1ELb1ELb0ELb0EEENS1_36VarlenDynamicPersistentTileSchedulerILi64ELi64ELi256ELi128ELb0ELb1ELb1ELb0ELb1ELb1EEEEEEEEEvNT_6ParamsE,(.L_x_58 - _ZN7cutlass13device_kernelIN5flash11enable_sm90INS1_16FlashAttnFwdSm90INS1_25CollectiveMainloopFwdSm90ILi2EN4cute5tupleIJNS5_1CILi1EEES8_S8_EEENS6_IJNS7_ILi64EEESA_SA_EEELi512ENS_10bfloat16_tEfNS_4arch4Sm90ELb0ELb0ELb0ELb1ELb0ELb0ELb0ELb0ELb0ELb1ELb0ELb0EEENS1_21CollectiveEpilogueFwdINS6_IJSA_NS7_ILi512EEESA_EEES9_SC_SE_Li256ELb1ELb1ELb0ELb0EEENS1_36VarlenDynamicPersistentTileSchedulerILi64ELi64ELi256ELi128ELb0ELb1ELb1ELb0ELb1ELb1EEEEEEEEEvNT_6ParamsE)
        .other          _ZN7cutlass13device_kernelIN5flash11enable_sm90INS1_16FlashAttnFwdSm90INS1_25CollectiveMainloopFwdSm90ILi2EN4cute5tupleIJNS5_1CILi1EEES8_S8_EEENS6_IJNS7_ILi64EEESA_SA_EEELi512ENS_10bfloat16_tEfNS_4arch4Sm90ELb0ELb0ELb0ELb1ELb0ELb0ELb0ELb0ELb0ELb1ELb0ELb0EEENS1_21CollectiveEpilogueFwdINS6_IJSA_NS7_ILi512EEESA_EEES9_SC_SE_Li256ELb1ELb1ELb0ELb0EEENS1_36VarlenDynamicPersistentTileSchedulerILi64ELi64ELi256ELi128ELb0ELb1ELb1ELb0ELb1ELb1EEEEEEEEEvNT_6ParamsE,@"STO_CUDA_ENTRY STV_DEFAULT"
_ZN7cutlass13device_kernelIN5flash11enable_sm90INS1_16FlashAttnFwdSm90INS1_25CollectiveMainloopFwdSm90ILi2EN4cute5tupleIJNS5_1CILi1EEES8_S8_EEENS6_IJNS7_ILi64EEESA_SA_EEELi512ENS_10bfloat16_tEfNS_4arch4Sm90ELb0ELb0ELb0ELb1ELb0ELb0ELb0ELb0ELb0ELb1ELb0ELb0EEENS1_21CollectiveEpilogueFwdINS6_IJSA_NS7_ILi512EEESA_EEES9_SC_SE_Li256ELb1ELb1ELb0ELb0EEENS1_36VarlenDynamicPersistentTileSchedulerILi64ELi64ELi256ELi128ELb0ELb1ELb1ELb0ELb1ELb1EEEEEEEEEvNT_6ParamsE:
[----:B------:R-:W-:Y:S01]  /*0000*/  LDC R1, c[0x0][0x37c] ;  /* 0x0000df00ff017b82 */ /* 0x000fe20000000800 */
[----:B------:R-:W-:Y:S05]  /*0010*/  EXIT ;  /* 0x000000000000794d */ /* 0x000fea0003800000 */
.L_x_12:
        /* <DEDUP_REMOVED lines=14> */
.L_x_58:


//--------------------- .text._ZN7cutlass13device_kernelIN5flash11enable_sm90INS1_16FlashAttnFwdSm90INS1_25CollectiveMainloopFwdSm90ILi2EN4cute5tupleIJNS5_1CILi1EEES8_S8_EEENS6_IJNS7_ILi64EEESA_SA_EEELi512ENS_10bfloat16_tEfNS_4arch4Sm90ELb0ELb0ELb0ELb1ELb0ELb1ELb0ELb0ELb0ELb1ELb0ELb0EEENS1_21CollectiveEpilogueFwdINS6_IJSA_NS7_ILi512EEESA_EEES9_SC_SE_Li256ELb1ELb1ELb0ELb0EEENS1_36VarlenDynamicPersistentTileSchedulerILi64ELi64ELi256ELi128ELb0ELb1ELb1ELb0ELb1ELb1EEEEEEEEEvNT_6ParamsE --------------------------
	.section	.text._ZN7cutlass13device_kernelIN5flash11enable_sm90INS1_16FlashAttnFwdSm90INS1_25CollectiveMainloopFwdSm90ILi2EN4cute5tupleIJNS5_1CILi1EEES8_S8_EEENS6_IJNS7_ILi64EEESA_SA_EEELi512ENS_10bfloat16_tEfNS_4arch4Sm90ELb0ELb0ELb0ELb1ELb0ELb1ELb0ELb0ELb0ELb1ELb0ELb0EEENS1_21CollectiveEpilogueFwdINS6_IJSA_NS7_ILi512EEESA_EEES9_SC_SE_Li256ELb1ELb1ELb0ELb0EEENS1_36VarlenDynamicPersistentTileSchedulerILi64ELi64ELi256ELi128ELb0ELb1ELb1ELb0ELb1ELb1EEEEEEEEEvNT_6ParamsE,"ax",@progbits
	.align	128
.text._ZN7cutlass13device_kernelIN5flash11enable_sm90INS1_16FlashAttnFwdSm90INS1_25CollectiveMainloopFwdSm90ILi2EN4cute5tupleIJNS5_1CILi1EEES8_S8_EEENS6_IJNS7_ILi64EEESA_SA_EEELi512ENS_10bfloat16_tEfNS_4arch4Sm90ELb0ELb0ELb0ELb1ELb0ELb1ELb0ELb0ELb0ELb1ELb0ELb0EEENS1_21CollectiveEpilogueFwdINS6_IJSA_NS7_ILi512EEESA_EEES9_SC_SE_Li256ELb1ELb1ELb0ELb0EEENS1_36VarlenDynamicPersistentTileSchedulerILi64ELi64ELi256ELi128ELb0ELb1ELb1ELb0ELb1ELb1EEEEEEEEEvNT_6ParamsE:
        .type           _ZN7cutlass13device_kernelIN5flash11enable_sm90INS1_16FlashAttnFwdSm90INS1_25CollectiveMainloopFwdSm90ILi2EN4cute5tupleIJNS5_1CILi1EEES8_S8_EEENS6_IJNS7_ILi64EEESA_SA_EEELi512ENS_10bfloat16_tEfNS_4arch4Sm90ELb0ELb0ELb0ELb1ELb0ELb1ELb0ELb0ELb0ELb1ELb0ELb0EEENS1_21CollectiveEpilogueFwdINS6_IJSA_NS7_ILi512EEESA_EEES9_SC_SE_Li256ELb1ELb1ELb0ELb0EEENS1_36VarlenDynamicPersistentTileSchedulerILi64ELi64ELi256ELi128ELb0ELb1ELb1ELb0ELb1ELb1EEEEEEEEEvNT_6ParamsE,@function
        .size           _ZN7cutlass13device_kernelIN5flash11enable_sm90INS1_16FlashAttnFwdSm90INS1_25CollectiveMainloopFwdSm90ILi2EN4cute5tupleIJNS5_1CILi1EEES8_S8_EEENS6_IJNS7_ILi64EEESA_SA_EEELi512ENS_10bfloat16_tEfNS_4arch4Sm90ELb0ELb0ELb0ELb1ELb0ELb1ELb0ELb0ELb0ELb1ELb0ELb0EEENS1_21CollectiveEpilogueFwdINS6_IJSA_NS7_ILi512EEESA_EEES9_SC_SE_Li256ELb1ELb1ELb0ELb0EEENS1_36VarlenDynamicPersistentTileSchedulerILi64ELi64ELi256ELi128ELb0ELb1ELb1ELb0ELb1ELb1EEEEEEEEEvNT_6ParamsE,(.L_x_59 - _ZN7cutlass13device_kernelIN5flash11enable_sm90INS1_16FlashAttnFwdSm90INS1_25CollectiveMainloopFwdSm90ILi2EN4cute5tupleIJNS5_1CILi1EEES8_S8_EEENS6_IJNS7_ILi64EEESA_SA_EEELi512ENS_10bfloat16_tEfNS_4arch4Sm90ELb0ELb0ELb0ELb1ELb0ELb1ELb0ELb0ELb0ELb1ELb0ELb0EEENS1_21CollectiveEpilogueFwdINS6_IJSA_NS7_ILi512EEESA_EEES9_SC_SE_Li256ELb1ELb1ELb0ELb0EEENS1_36VarlenDynamicPersistentTileSchedulerILi64ELi64ELi256ELi128ELb0ELb1ELb1ELb0ELb1ELb1EEEEEEEEEvNT_6ParamsE)
        .other          _ZN7cutlass13device_kernelIN5flash11enable_sm90INS1_16FlashAttnFwdSm90INS1_25CollectiveMainloopFwdSm90ILi2EN4cute5tupleIJNS5_1CILi1EEES8_S8_EEENS6_IJNS7_ILi64EEESA_SA_EEELi512ENS_10bfloat16_tEfNS_4arch4Sm90ELb0ELb0ELb0ELb1ELb0ELb1ELb0ELb0ELb0ELb1ELb0ELb0EEENS1_21CollectiveEpilogueFwdINS6_IJSA_NS7_ILi512EEESA_EEES9_SC_SE_Li256ELb1ELb1ELb0ELb0EEENS1_36VarlenDynamicPersistentTileSchedulerILi64ELi64ELi256ELi128ELb0ELb1ELb1ELb0ELb1ELb1EEEEEEEEEvNT_6ParamsE,@"STO_CUDA_ENTRY STV_DEFAULT"
_ZN7cutlass13device_kernelIN5flash11enable_sm90INS1_16FlashAttnFwdSm90INS1_25CollectiveMainloopFwdSm90ILi2EN4cute5tupleIJNS5_1CILi1EEES8_S8_EEENS6_IJNS7_ILi64EEESA_SA_EEELi512ENS_10bfloat16_tEfNS_4arch4Sm90ELb0ELb0ELb0ELb1ELb0ELb1ELb0ELb0ELb0ELb1ELb0ELb0EEENS1_21CollectiveEpilogueFwdINS6_IJSA_NS7_ILi512EEESA_EEES9_SC_SE_Li256ELb1ELb1ELb0ELb0EEENS1_36VarlenDynamicPersistentTileSchedulerILi64ELi64ELi256ELi128ELb0ELb1ELb1ELb0ELb1ELb1EEEEEEEEEvNT_6ParamsE:
[----:B------:R-:W-:Y:S01]  /*0000*/  LDC R1, c[0x0][0x37c] ;  /* 0x0000df00ff017b82 */ /* 0x000fe20000000800 */
[----:B------:R-:W-:Y:S05]  /*0010*/  EXIT ;  /* 0x000000000000794d */ /* 0x000fea0003800000 */
.L_x_13:
        /* <DEDUP_REMOVED lines=14> */
.L_x_59:


//--------------------- .text._ZN7cutlass13device_kernelIN5flash11enable_sm90INS1_16FlashAttnFwdSm90INS1_25CollectiveMainloopFwdSm90ILi2EN4cute5tupleIJNS5_1CILi1EEES8_S8_EEENS6_IJNS7_ILi64EEESA_SA_EEELi512ENS_10bfloat16_tEfNS_4arch4Sm90ELb0ELb0ELb0ELb1ELb0ELb0ELb1ELb0ELb0ELb1ELb0ELb0EEENS1_21CollectiveEpilogueFwdINS6_IJSA_NS7_ILi512EEESA_EEES9_SC_SE_Li256ELb1ELb1ELb0ELb0EEENS1_36VarlenDynamicPersistentTileSchedulerILi64ELi64ELi256ELi128ELb0ELb1ELb1ELb0ELb1ELb1EEEEEEEEEvNT_6ParamsE --------------------------
	.section	.text._ZN7cutlass13device_kernelIN5flash11enable_sm90INS1_16FlashAttnFwdSm90INS1_25CollectiveMainloopFwdSm90ILi2EN4cute5tupleIJNS5_1CILi1EEES8_S8_EEENS6_IJNS7_ILi64EEESA_SA_EEELi512ENS_10bfloat16_tEfNS_4arch4Sm90ELb0ELb0ELb0ELb1ELb0ELb0ELb1ELb0ELb0ELb1ELb0ELb0EEENS1_21CollectiveEpilogueFwdINS6_IJSA_NS7_ILi512EEESA_EEES9_SC_SE_Li256ELb1ELb1ELb0ELb0EEENS1_36VarlenDynamicPersistentTileSchedulerILi64ELi64ELi256ELi128ELb0ELb1ELb1ELb0ELb1ELb1EEEEEEEEEvNT_6ParamsE,"ax",@progbits
	.align	128
.text._ZN7cutlass13device_kernelIN5flash11enable_sm90INS1_16FlashAttnFwdSm90INS1_25CollectiveMainloopFwdSm90ILi2EN4cute5tupleIJNS5_1CILi1EEES8_S8_EEENS6_IJNS7_ILi64EEESA_SA_EEELi512ENS_10bfloat16_tEfNS_4arch4Sm90ELb0ELb0ELb0ELb1ELb0ELb0ELb1ELb0ELb0ELb1ELb0ELb0EEENS1_21CollectiveEpilogueFwdINS6_IJSA_NS7_ILi512EEESA_EEES9_SC_SE_Li256ELb1ELb1ELb0ELb0EEENS1_36VarlenDynamicPersistentTileSchedulerILi64ELi64ELi256ELi128ELb0ELb1ELb1ELb0ELb1ELb1EEEEEEEEEvNT_6ParamsE:
        .type           _ZN7cutlass13device_kernelIN5flash11enable_sm90INS1_16FlashAttnFwdSm90INS1_25CollectiveMainloopFwdSm90ILi2EN4cute5tupleIJNS5_1CILi1EEES8_S8_EEENS6_IJNS7_ILi64EEESA_SA_EEELi512ENS_10bfloat16_tEfNS_4arch4Sm90ELb0ELb0ELb0ELb1ELb0ELb0ELb1ELb0ELb0ELb1ELb0ELb0EEENS1_21CollectiveEpilogueFwdINS6_IJSA_NS7_ILi512EEESA_EEES9_SC_SE_Li256ELb1ELb1ELb0ELb0EEENS1_36VarlenDynamicPersistentTileSchedulerILi64ELi64ELi256ELi128ELb0ELb1ELb1ELb0ELb1ELb1EEEEEEEEEvNT_6ParamsE,@function
        .size           _ZN7cutlass13device_kernelIN5flash11enable_sm90INS1_16FlashAttnFwdSm90INS1_25CollectiveMainloopFwdSm90ILi2EN4cute5tupleIJNS5_1CILi1EEES8_S8_EEENS6_IJNS7_ILi64EEESA_SA_EEELi512ENS_10bfloat16_tEfNS_4arch4Sm90ELb0ELb0ELb0ELb1ELb0ELb0ELb1ELb0ELb0ELb1ELb0ELb0EEENS1_21CollectiveEpilogueFwdINS6_IJSA_NS7_ILi512EEESA_EEES9_SC_SE_Li256ELb1ELb1ELb0ELb0EEENS1_36VarlenDynamicPersistentTileSchedulerILi64ELi64ELi256ELi128ELb0ELb1ELb1ELb0ELb1ELb1EEEEEEEEEvNT_6ParamsE,(.L_x_60 - _ZN7cutlass13device_kernelIN5flash11enable_sm90INS1_16FlashAttnFwdSm90INS1_25CollectiveMainloopFwdSm90ILi2EN4cute5tupleIJNS5_1CILi1EEES8_S8_EEENS6_IJNS7_ILi64EEESA_SA_EEELi512ENS_10bfloat16_tEfNS_4arch4Sm90ELb0ELb0ELb0ELb1ELb0ELb0ELb1ELb0ELb0ELb1ELb0ELb0EEENS1_21CollectiveEpilogueFwdINS6_IJSA_NS7_ILi512EEESA_EEES9_SC_SE_Li256ELb1ELb1ELb0ELb0EEENS1_36VarlenDynamicPersistentTileSchedulerILi64ELi64ELi256ELi128ELb0ELb1ELb1ELb0ELb1ELb1EEEEEEEEEvNT_6ParamsE)
        .other          _ZN7cutlass13device_kernelIN5flash11enable_sm90INS1_16FlashAttnFwdSm90INS1_25CollectiveMainloopFwdSm90ILi2EN4cute5tupleIJNS5_1CILi1EEES8_S8_EEENS6_IJNS7_ILi64EEESA_SA_EEELi512ENS_10bfloat16_tEfNS_4arch4Sm90ELb0ELb0ELb0ELb1ELb0ELb0ELb1ELb0ELb0ELb1ELb0ELb0EEENS1_21CollectiveEpilogueFwdINS6_IJSA_NS7_ILi512EEESA_EEES9_SC_SE_Li256ELb1ELb1ELb0ELb0EEENS1_36VarlenDynamicPersistentTileSchedulerILi64ELi64ELi256ELi128ELb0ELb1ELb1ELb0ELb1ELb1EEEEEEEEEvNT_6ParamsE,@"STO_CUDA_ENTRY STV_DEFAULT"
_ZN7cutlass13device_kernelIN5flash11enable_sm90INS1_16FlashAttnFwdSm90INS1_25CollectiveMainloopFwdSm90ILi2EN4cute5tupleIJNS5_1CILi1EEES8_S8_EEENS6_IJNS7_ILi64EEESA_SA_EEELi512ENS_10bfloat16_tEfNS_4arch4Sm90ELb0ELb0ELb0ELb1ELb0ELb0ELb1ELb0ELb0ELb1ELb0ELb0EEENS1_21CollectiveEpilogueFwdINS6_IJSA_NS7_ILi512EEESA_EEES9_SC_SE_Li256ELb1ELb1ELb0ELb0EEENS1_36VarlenDynamicPersistentTileSchedulerILi64ELi64ELi256ELi128ELb0ELb1ELb1ELb0ELb1ELb1EEEEEEEEEvNT_6ParamsE:
[----:B------:R-:W-:Y:S01]  /*0000*/  LDC R1, c[0x0][0x37c] ;  /* 0x0000df00ff017b82 */ /* 0x000fe20000000800 */
[----:B------:R-:W-:Y:S05]  /*0010*/  EXIT ;  /* 0x000000000000794d */ /* 0x000fea0003800000 */
.L_x_14:
        /* <DEDUP_REMOVED lines=14> */
.L_x_60:


//--------------------- .text._ZN7cutlass13device_kernelIN5flash11enable_sm90INS1_16FlashAttnFwdSm90INS1_25CollectiveMainloopFwdSm90ILi2EN4cute5tupleIJNS5_1CILi1EEES8_S8_EEENS6_IJNS7_ILi64EEESA_SA_EEELi512ENS_10bfloat16_tEfNS_4arch4Sm90ELb0ELb0ELb0ELb1ELb0ELb1ELb1ELb0ELb0ELb1ELb0ELb0EEENS1_21CollectiveEpilogueFwdINS6_IJSA_NS7_ILi512EEESA_EEES9_SC_SE_Li256ELb1ELb1ELb0ELb0EEENS1_36VarlenDynamicPersistentTileSchedulerILi64ELi64ELi256ELi128ELb0ELb1ELb1ELb0ELb1ELb1EEEEEEEEEvNT_6ParamsE --------------------------
	.section	.text._ZN7cutlass13device_kernelIN5flash11enable_sm90INS1_16FlashAttnFwdSm90INS1_25CollectiveMainloopFwdSm90ILi2EN4cute5tupleIJNS5_1CILi1EEES8_S8_EEENS6_IJNS7_ILi64EEESA_SA_EEELi512ENS_10bfloat16_tEfNS_4arch4Sm90ELb0ELb0ELb0ELb1ELb0ELb1ELb1ELb0ELb0ELb1ELb0ELb0EEENS1_21CollectiveEpilogueFwdINS6_IJSA_NS7_ILi512EEESA_EEES9_SC_SE_Li256ELb1ELb1ELb0ELb0EEENS1_36VarlenDynamicPersistentTileSchedulerILi64ELi64ELi256ELi128ELb0ELb1ELb1ELb0ELb1ELb1EEEEEEEEEvNT_6ParamsE,"ax",@progbits
	.align	128
.text._ZN7cutlass13device_kernelIN5flash11enable_sm90INS1_16FlashAttnFwdSm90INS1_25CollectiveMainloopFwdSm90ILi2EN4cute5tupleIJNS5_1CILi1EEES8_S8_EEENS6_IJNS7_ILi64EEESA_SA_EEELi512ENS_10bfloat16_tEfNS_4arch4Sm90ELb0ELb0ELb0ELb1ELb0ELb1ELb1ELb0ELb0ELb1ELb0ELb0EEENS1_21CollectiveEpilogueFwdINS6_IJSA_NS7_ILi512EEESA_EEES9_SC_SE_Li256ELb1ELb1ELb0ELb0EEENS1_36VarlenDynamicPersistentTileSchedulerILi64ELi64ELi256ELi128ELb0ELb1ELb1ELb0ELb1ELb1EEEEEEEEEvNT_6ParamsE:
        .type           _ZN7cutlass13device_kernelIN5flash11enable_sm90INS1_16FlashAttnFwdSm90INS1_25CollectiveMainloopFwdSm90ILi2EN4cute5tupleIJNS5_1CILi1EEES8_S8_EEENS6_IJNS7_ILi64EEESA_SA_EEELi512ENS_10bfloat16_tEfNS_4arch4Sm90ELb0ELb0ELb0ELb1ELb0ELb1ELb1ELb0ELb0ELb1ELb0ELb0EEENS1_21CollectiveEpilogueFwdINS6_IJSA_NS7_ILi512EEESA_EEES9_SC_SE_Li256ELb1ELb1ELb0ELb0EEENS1_36VarlenDynamicPersistentTileSchedulerILi64ELi64ELi256ELi128ELb0ELb1ELb1ELb0ELb1ELb1EEEEEEEEEvNT_6ParamsE,@function
        .size           _ZN7cutlass13device_kernelIN5flash11enable_sm90INS1_16FlashAttnFwdSm90INS1_25CollectiveMainloopFwdSm90ILi2EN4cute5tupleIJNS5_1CILi1EEES8_S8_EEENS6_IJNS7_ILi64EEESA_SA_EEELi512ENS_10bfloat16_tEfNS_4arch4Sm90ELb0ELb0ELb0ELb1ELb0ELb1ELb1ELb0ELb0ELb1ELb0ELb0EEENS1_21CollectiveEpilogueFwdINS6_IJSA_NS7_ILi512EEESA_EEES9_SC_SE_Li256ELb1ELb1ELb0ELb0EEENS1_36VarlenDynamicPersistentTileSchedulerILi64ELi64ELi256ELi128ELb0ELb1ELb1ELb0ELb1ELb1EEEEEEEEEvNT_6ParamsE,(.L_x_61 - _ZN7cutlass13device_kernelIN5flash11enable_sm90INS1_16FlashAttnFwdSm90INS1_25CollectiveMainloopFwdSm90ILi2EN4cute5tupleIJNS5_1CILi1EEES8_S8_EEENS6_IJNS7_ILi64EEESA_SA_EEELi512ENS_10bfloat16_tEfNS_4arch4Sm90ELb0ELb0ELb0ELb1ELb0ELb1ELb1ELb0ELb0ELb1ELb0ELb0EEENS1_21CollectiveEpilogueFwdINS6_IJSA_NS7_ILi512EEESA_EEES9_SC_SE_Li256ELb1ELb1ELb0ELb0EEENS1_36VarlenDynamicPersistentTileSchedulerILi64ELi64ELi256ELi128ELb0ELb1ELb1ELb0ELb1ELb1EEEEEEEEEvNT_6ParamsE)
        .other          _ZN7cutlass13device_kernelIN5flash11enable_sm90INS1_16FlashAttnFwdSm90INS1_25CollectiveMainloopFwdSm90ILi2EN4cute5tupleIJNS5_1CILi1EEES8_S8_EEENS6_IJNS7_ILi64EEESA_SA_EEELi512ENS_10bfloat16_tEfNS_4arch4Sm90ELb0ELb0ELb0ELb1ELb0ELb1ELb1ELb0ELb0ELb1ELb0ELb0EEENS1_21CollectiveEpilogueFwdINS6_IJSA_NS7_ILi512EEESA_EEES9_SC_SE_Li256ELb1ELb1ELb0ELb0EEENS1_36VarlenDynamicPersistentTileSchedulerILi64ELi64ELi256ELi128ELb0ELb1ELb1ELb0ELb1ELb1EEEEEEEEEvNT_6ParamsE,@"STO_CUDA_ENTRY STV_DEFAULT"
_ZN7cutlass13device_kernelIN5flash11enable_sm90INS1_16FlashAttnFwdSm90INS1_25CollectiveMainloopFwdSm90ILi2EN4cute5tupleIJNS5_1CILi1EEES8_S8_EEENS6_IJNS7_ILi64EEESA_SA_EEELi512ENS_10bfloat16_tEfNS_4arch4Sm90ELb0ELb0ELb0ELb1ELb0ELb1ELb1ELb0ELb0ELb1ELb0ELb0EEENS1_21CollectiveEpilogueFwdINS6_IJSA_NS7_ILi512EEESA_EEES9_SC_SE_Li256ELb1ELb1ELb0ELb0EEENS1_36VarlenDynamicPersistentTileSchedulerILi64ELi64ELi256ELi128ELb0ELb1ELb1ELb0ELb1ELb1EEEEEEEEEvNT_6ParamsE:
[----:B------:R-:W-:Y:S01]  /*0000*/  LDC R1, c[0x0][0x37c] ;  /* 0x0000df00ff017b82 */ /* 0x000fe20000000800 */
[----:B------:R-:W-:Y:S05]  /*0010*/  EXIT ;  /* 0x000000000000794d */ /* 0x000fea0003800000 */
.L_x_15:
        /* <DEDUP_REMOVED lines=14> */
.L_x_61:


//--------------------- .text._ZN7cutlass13device_kernelIN5flash11enable_sm90INS1_16FlashAttnFwdSm90INS1_25CollectiveMainloopFwdSm90ILi2EN4cute5tupleIJNS5_1CILi1EEES8_S8_EEENS6_IJNS7_ILi64EEESA_SA_EEELi512ENS_10bfloat16_tEfNS_4arch4Sm90ELb0ELb1ELb0ELb0ELb0ELb0ELb0ELb0ELb0ELb1ELb0ELb0EEENS1_21CollectiveEpilogueFwdINS6_IJSA_NS7_ILi512EEESA_EEES9_SC_SE_Li256ELb0ELb1ELb0ELb0EEENS1_30DynamicPersistentTileSchedulerILi256ELi128ELb0ELb1ELb1EEEEEEEEEvNT_6ParamsE --------------------------
	.section	.text._ZN7cutlass13device_kernelIN5flash11enable_sm90INS1_16FlashAttnFwdSm90INS1_25CollectiveMainloopFwdSm90ILi2EN4cute5tupleIJNS5_1CILi1EEES8_S8_EEENS6_IJNS7_ILi64EEESA_SA_EEELi512ENS_10bfloat16_tEfNS_4arch4Sm90ELb0ELb1ELb0ELb0ELb0ELb0ELb0ELb0ELb0ELb1ELb0ELb0EEENS1_21CollectiveEpilogueFwdINS6_IJSA_NS7_ILi512EEESA_EEES9_SC_SE_Li256ELb0ELb1ELb0ELb0EEENS1_30DynamicPersistentTileSchedulerILi256ELi128ELb0ELb1ELb1EEEEEEEEEvNT_6ParamsE,"ax",@progbits
	.align	128
.text._ZN7cutlass13device_kernelIN5flash11enable_sm90INS1_16FlashAttnFwdSm90INS1_25CollectiveMainloopFwdSm90ILi2EN4cute5tupleIJNS5_1CILi1EEES8_S8_EEENS6_IJNS7_ILi64EEESA_SA_EEELi512ENS_10bfloat16_tEfNS_4arch4Sm90ELb0ELb1ELb0ELb0ELb0ELb0ELb0ELb0ELb0ELb1ELb0ELb0EEENS1_21CollectiveEpilogueFwdINS6_IJSA_NS7_ILi512EEESA_EEES9_SC_SE_Li256ELb0ELb1ELb0ELb0EEENS1_30DynamicPersistentTileSchedulerILi256ELi128ELb0ELb1ELb1EEEEEEEEEvNT_6ParamsE:
        .type           _ZN7cutlass13device_kernelIN5flash11enable_sm90INS1_16FlashAttnFwdSm90INS1_25CollectiveMainloopFwdSm90ILi2EN4cute5tupleIJNS5_1CILi1EEES8_S8_EEENS6_IJNS7_ILi64EEESA_SA_EEELi512ENS_10bfloat16_tEfNS_4arch4Sm90ELb0ELb1ELb0ELb0ELb0ELb0ELb0ELb0ELb0ELb1ELb0ELb0EEENS1_21CollectiveEpilogueFwdINS6_IJSA_NS7_ILi512EEESA_EEES9_SC_SE_Li256ELb0ELb1ELb0ELb0EEENS1_30DynamicPersistentTileSchedulerILi256ELi128ELb0ELb1ELb1EEEEEEEEEvNT_6ParamsE,@function
        .size           _ZN7cutlass13device_kernelIN5flash11enable_sm90INS1_16FlashAttnFwdSm90INS1_25CollectiveMainloopFwdSm90ILi2EN4cute5tupleIJNS5_1CILi1EEES8_S8_EEENS6_IJNS7_ILi64EEESA_SA_EEELi512ENS_10bfloat16_tEfNS_4arch4Sm90ELb0ELb1ELb0ELb0ELb0ELb0ELb0ELb0ELb0ELb1ELb0ELb0EEENS1_21CollectiveEpilogueFwdINS6_IJSA_NS7_ILi512EEESA_EEES9_SC_SE_Li256ELb0ELb1ELb0ELb0EEENS1_30DynamicPersistentTileSchedulerILi256ELi128ELb0ELb1ELb1EEEEEEEEEvNT_6ParamsE,(.L_x_62 - _ZN7cutlass13device_kernelIN5flash11enable_sm90INS1_16FlashAttnFwdSm90INS1_25CollectiveMainloopFwdSm90ILi2EN4cute5tupleIJNS5_1CILi1EEES8_S8_EEENS6_IJNS7_ILi64EEESA_SA_EEELi512ENS_10bfloat16_tEfNS_4arch4Sm90ELb0ELb1ELb0ELb0ELb0ELb0ELb0ELb0ELb0ELb1ELb0ELb0EEENS1_21CollectiveEpilogueFwdINS6_IJSA_NS7_ILi512EEESA_EEES9_SC_SE_Li256ELb0ELb1ELb0ELb0EEENS1_30DynamicPersistentTileSchedulerILi256ELi128ELb0ELb1ELb1EEEEEEEEEvNT_6ParamsE)
        .other          _ZN7cutlass13device_kernelIN5flash11enable_sm90INS1_16FlashAttnFwdSm90INS1_25CollectiveMainloopFwdSm90ILi2EN4cute5tupleIJNS5_1CILi1EEES8_S8_EEENS6_IJNS7_ILi64EEESA_SA_EEELi512ENS_10bfloat16_tEfNS_4arch4Sm90ELb0ELb1ELb0ELb0ELb0ELb0ELb0ELb0ELb0ELb1ELb0ELb0EEENS1_21CollectiveEpilogueFwdINS6_IJSA_NS7_ILi512EEESA_EEES9_SC_SE_Li256ELb0ELb1ELb0ELb0EEENS1_30DynamicPersistentTileSchedulerILi256ELi128ELb0ELb1ELb1EEEEEEEEEvNT_6ParamsE,@"STO_CUDA_ENTRY STV_DEFAULT"
_ZN7cutlass13device_kernelIN5flash11enable_sm90INS1_16FlashAttnFwdSm90INS1_25CollectiveMainloopFwdSm90ILi2EN4cute5tupleIJNS5_1CILi1EEES8_S8_EEENS6_IJNS7_ILi64EEESA_SA_EEELi512ENS_10bfloat16_tEfNS_4arch4Sm90ELb0ELb1ELb0ELb0ELb0ELb0ELb0ELb0ELb0ELb1ELb0ELb0EEENS1_21CollectiveEpilogueFwdINS6_IJSA_NS7_ILi512EEESA_EEES9_SC_SE_Li256ELb0ELb1ELb0ELb0EEENS1_30DynamicPersistentTileSchedulerILi256ELi128ELb0ELb1ELb1EEEEEEEEEvNT_6ParamsE:
[----:B------:R-:W-:Y:S01]  /*0000*/  LDC R1, c[0x0][0x37c] ;  /* 0x0000df00ff017b82 */ /* 0x000fe20000000800 */
[----:B------:R-:W-:Y:S05]  /*0010*/  EXIT ;  /* 0x000000000000794d */ /* 0x000fea0003800000 */
.L_x_16:
        /* <DEDUP_REMOVED lines=14> */
.L_x_62:


//--------------------- .text._ZN7cutlass13device_kernelIN5flash11enable_sm90INS1_16FlashAttnFwdSm90INS1_25CollectiveMainloopFwdSm90ILi2EN4cute5tupleIJNS5_1CILi1EEES8_S8_EEENS6_IJNS7_ILi64EEESA_SA_EEELi512ENS_10bfloat16_tEfNS_4arch4Sm90ELb0ELb1ELb0ELb0ELb0ELb0ELb1ELb0ELb0ELb1ELb0ELb0EEENS1_21CollectiveEpilogueFwdINS6_IJSA_NS7_ILi512EEESA_EEES9_SC_SE_Li256ELb0ELb1ELb0ELb0EEENS1_30DynamicPersistentTileSchedulerILi256ELi128ELb0ELb1ELb1EEEEEEEEEvNT_6ParamsE --------------------------
	.section	.text._ZN7cutlass13device_kernelIN5flash11enable_sm90INS1_16FlashAttnFwdSm90INS1_25CollectiveMainloopFwdSm90ILi2EN4cute5tupleIJNS5_1CILi1EEES8_S8_EEENS6_IJNS7_ILi64EEESA_SA_EEELi512ENS_10bfloat16_tEfNS_4arch4Sm90ELb0ELb1ELb0ELb0ELb0ELb0ELb1ELb0ELb0ELb1ELb0ELb0EEENS1_21CollectiveEpilogueFwdINS6_IJSA_NS7_ILi512EEESA_EEES9_SC_SE_Li256ELb0ELb1ELb0ELb0EEENS1_30DynamicPersistentTileSchedulerILi256ELi128ELb0ELb1ELb1EEEEEEEEEvNT_6ParamsE,"ax",@progbits
	.align	128
.text._ZN7cutlass13device_kernelIN5flash11enable_sm90INS1_16FlashAttnFwdSm90INS1_25CollectiveMainloopFwdSm90ILi2EN4cute5tupleIJNS5_1CILi1EEES8_S8_EEENS6_IJNS7_ILi64EEESA_SA_EEELi512ENS_10bfloat16_tEfNS_4arch4Sm90ELb0ELb1ELb0ELb0ELb0ELb0ELb1ELb0ELb0ELb1ELb0ELb0EEENS1_21CollectiveEpilogueFwdINS6_IJSA_NS7_ILi512EEESA_EEES9_SC_SE_Li256ELb0ELb1ELb0ELb0EEENS1_30DynamicPersistentTileSchedulerILi256ELi128ELb0ELb1ELb1EEEEEEEEEvNT_6ParamsE:
        .type           _ZN7cutlass13device_kernelIN5flash11enable_sm90INS1_16FlashAttnFwdSm90INS1_25CollectiveMainloopFwdSm90ILi2EN4cute5tupleIJNS5_1CILi1EEES8_S8_EEENS6_IJNS7_ILi64EEESA_SA_EEELi512ENS_10bfloat16_tEfNS_4arch4Sm90ELb0ELb1ELb0ELb0ELb0ELb0ELb1ELb0ELb0ELb1ELb0ELb0EEENS1_21CollectiveEpilogueFwdINS6_IJSA_NS7_ILi512EEESA_EEES9_SC_SE_Li256ELb0ELb1ELb0ELb0EEENS1_30DynamicPersistentTileSchedulerILi256ELi128ELb0ELb1ELb1EEEEEEEEEvNT_6ParamsE,@function
        .size           _ZN7cutlass13device_kernelIN5flash11enable_sm90INS1_16FlashAttnFwdSm90INS1_25CollectiveMainloopFwdSm90ILi2EN4cute5tupleIJNS5_1CILi1EEES8_S8_EEENS6_IJNS7_ILi64EEESA_SA_EEELi512ENS_10bfloat16_tEfNS_4arch4Sm90ELb0ELb1ELb0ELb0ELb0ELb0ELb1ELb0ELb0ELb1ELb0ELb0EEENS1_21CollectiveEpilogueFwdINS6_IJSA_NS7_ILi512EEESA_EEES9_SC_SE_Li256ELb0ELb1ELb0ELb0EEENS1_30DynamicPersistentTileSchedulerILi256ELi128ELb0ELb1ELb1EEEEEEEEEvNT_6ParamsE,(.L_x_63 - _ZN7cutlass13device_kernelIN5flash11enable_sm90INS1_16FlashAttnFwdSm90INS1_25CollectiveMainloopFwdSm90ILi2EN4cute5tupleIJNS5_1CILi1EEES8_S8_EEENS6_IJNS7_ILi64EEESA_SA_EEELi512ENS_10bfloat16_tEfNS_4arch4Sm90ELb0ELb1ELb0ELb0ELb0ELb0ELb1ELb0ELb0ELb1ELb0ELb0EEENS1_21CollectiveEpilogueFwdINS6_IJSA_NS7_ILi512EEESA_EEES9_SC_SE_Li256ELb0ELb1ELb0ELb0EEENS1_30DynamicPersistentTileSchedulerILi256ELi128ELb0ELb1ELb1EEEEEEEEEvNT_6ParamsE)
        .other          _ZN7cutlass13device_kernelIN5flash11enable_sm90INS1_16FlashAttnFwdSm90INS1_25CollectiveMainloopFwdSm90ILi2EN4cute5tupleIJNS5_1CILi1EEES8_S8_EEENS6_IJNS7_ILi64EEESA_SA_EEELi512ENS_10bfloat16_tEfNS_4arch4Sm90ELb0ELb1ELb0ELb0ELb0ELb0ELb1ELb0ELb0ELb1ELb0ELb0EEENS1_21CollectiveEpilogueFwdINS6_IJSA_NS7_ILi512EEESA_EEES9_SC_SE_Li256ELb0ELb1ELb0ELb0EEENS1_30DynamicPersistentTileSchedulerILi256ELi128ELb0ELb1ELb1EEEEEEEEEvNT_6ParamsE,@"STO_CUDA_ENTRY STV_DEFAULT"
_ZN7cutlass13device_kernelIN5flash11enable_sm90INS1_16FlashAttnFwdSm90INS1_25CollectiveMainloopFwdSm90ILi2EN4cute5tupleIJNS5_1CILi1EEES8_S8_EEENS6_IJNS7_ILi64EEESA_SA_EEELi512ENS_10bfloat16_tEfNS_4arch4Sm90ELb0ELb1ELb0ELb0ELb0ELb0ELb1ELb0ELb0ELb1ELb0ELb0EEENS1_21CollectiveEpilogueFwdINS6_IJSA_NS7_ILi512EEESA_EEES9_SC_SE_Li256ELb0ELb1ELb0ELb0EEENS1_30DynamicPersistentTileSchedulerILi256ELi128ELb0ELb1ELb1EEEEEEEEEvNT_6ParamsE:
[----:B------:R-:W-:Y:S01]  /*0000*/  LDC R1, c[0x0][0x37c] ;  /* 0x0000df00ff017b82 */ /* 0x000fe20000000800 */
[----:B------:R-:W-:Y:S05]  /*0010*/  EXIT ;  /* 0x000000000000794d */ /* 0x000fea0003800000 */
.L_x_17:
        /* <DEDUP_REMOVED lines=14> */
.L_x_63:


//--------------------- .text._ZN7cutlass13device_kernelIN5flash11enable_sm90INS1_16FlashAttnFwdSm90INS1_25CollectiveMainloopFwdSm90ILi2EN4cute5tupleIJNS5_1CILi1EEES8_S8_EEENS6_IJNS7_ILi64EEESA_SA_EEELi512ENS_10bfloat16_tEfNS_4arch4Sm90ELb0ELb1ELb0ELb1ELb0ELb0ELb0ELb0ELb0ELb1ELb0ELb0EEENS1_21CollectiveEpilogueFwdINS6_IJSA_NS7_ILi512EEESA_EEES9_SC_SE_Li256ELb1ELb1ELb0ELb0EEENS1_36VarlenDynamicPersistentTileSchedulerILi64ELi64ELi256ELi128ELb0ELb1ELb1ELb1ELb0ELb1EEEEEEEEEvNT_6ParamsE --------------------------
	.section	.text._ZN7cutlass13device_kernelIN5flash11enable_sm90INS1_16FlashAttnFwdSm90INS1_25CollectiveMainloopFwdSm90ILi2EN4cute5tupleIJNS5_1CILi1EEES8_S8_EEENS6_IJNS7_ILi64EEESA_SA_EEELi512ENS_10bfloat16_tEfNS_4arch4Sm90ELb0ELb1ELb0ELb1ELb0ELb0ELb0ELb0ELb0ELb1ELb0ELb0EEENS1_21CollectiveEpilogueFwdINS6_IJSA_NS7_ILi512EEESA_EEES9_SC_SE_Li256ELb1ELb1ELb0ELb0EEENS1_36VarlenDynamicPersistentTileSchedulerILi64ELi64ELi256ELi128ELb0ELb1ELb1ELb1ELb0ELb1EEEEEEEEEvNT_6ParamsE,"ax",@progbits
	.align	128
.text._ZN7cutlass13device_kernelIN5flash11enable_sm90INS1_16FlashAttnFwdSm90INS1_25CollectiveMainloopFwdSm90ILi2EN4cute5tupleIJNS5_1CILi1EEES8_S8_EEENS6_IJNS7_ILi64EEESA_SA_EEELi512ENS_10bfloat16_tEfNS_4arch4Sm90ELb0ELb1ELb0ELb1ELb0ELb0ELb0ELb0ELb0ELb1ELb0ELb0EEENS1_21CollectiveEpilogueFwdINS6_IJSA_NS7_ILi512EEESA_EEES9_SC_SE_Li256ELb1ELb1ELb0ELb0EEENS1_36VarlenDynamicPersistentTileSchedulerILi64ELi64ELi256ELi128ELb0ELb1ELb1ELb1ELb0ELb1EEEEEEEEEvNT_6ParamsE:
        .type           _ZN7cutlass13device_kernelIN5flash11enable_sm90INS1_16FlashAttnFwdSm90INS1_25CollectiveMainloopFwdSm90ILi2EN4cute5tupleIJNS5_1CILi1EEES8_S8_EEENS6_IJNS7_ILi64EEESA_SA_EEELi512ENS_10bfloat16_tEfNS_4arch4Sm90ELb0ELb1ELb0ELb1ELb0ELb0ELb0ELb0ELb0ELb1ELb0ELb0EEENS1_21CollectiveEpilogueFwdINS6_IJSA_NS7_ILi512EEESA_EEES9_SC_SE_Li256ELb1ELb1ELb0ELb0EEENS1_36VarlenDynamicPersistentTileSchedulerILi64ELi64ELi256ELi128ELb0ELb1ELb1ELb1ELb0ELb1EEEEEEEEEvNT_6ParamsE,@function
        .size           _ZN7cutlass13device_kernelIN5flash11enable_sm90INS1_16FlashAttnFwdSm90INS1_25CollectiveMainloopFwdSm90ILi2EN4cute5tupleIJNS5_1CILi1EEES8_S8_EEENS6_IJNS7_ILi64EEESA_SA_EEELi512ENS_10bfloat16_tEfNS_4arch4Sm90ELb0ELb1ELb0ELb1ELb0ELb0ELb0ELb0ELb0ELb1ELb0ELb0EEENS1_21CollectiveEpilogueFwdINS6_IJSA_NS7_ILi512EEESA_EEES9_SC_SE_Li256ELb1ELb1ELb0ELb0EEENS1_36VarlenDynamicPersistentTileSchedulerILi64ELi64ELi256ELi128ELb0ELb1ELb1ELb1ELb0ELb1EEEEEEEEEvNT_6ParamsE,(.L_x_64 - _ZN7cutlass13device_kernelIN5flash11enable_sm90INS1_16FlashAttnFwdSm90INS1_25CollectiveMainloopFwdSm90ILi2EN4cute5tupleIJNS5_1CILi1EEES8_S8_EEENS6_IJNS7_ILi64EEESA_SA_EEELi512ENS_10bfloat16_tEfNS_4arch4Sm90ELb0ELb1ELb0ELb1ELb0ELb0ELb0ELb0ELb0ELb1ELb0ELb0EEENS1_21CollectiveEpilogueFwdINS6_IJSA_NS7_ILi512EEESA_EEES9_SC_SE_Li256ELb1ELb1ELb0ELb0EEENS1_36VarlenDynamicPersistentTileSchedulerILi64ELi64ELi256ELi128ELb0ELb1ELb1ELb1ELb0ELb1EEEEEEEEEvNT_6ParamsE)
        .other          _ZN7cutlass13device_kernelIN5flash11enable_sm90INS1_16FlashAttnFwdSm90INS1_25CollectiveMainloopFwdSm90ILi2EN4cute5tupleIJNS5_1CILi1EEES8_S8_EEENS6_IJNS7_ILi64EEESA_SA_EEELi512ENS_10bfloat16_tEfNS_4arch4Sm90ELb0ELb1ELb0ELb1ELb0ELb0ELb0ELb0ELb0ELb1ELb0ELb0EEENS1_21CollectiveEpilogueFwdINS6_IJSA_NS7_ILi512EEESA_EEES9_SC_SE_Li256ELb1ELb1ELb0ELb0EEENS1_36VarlenDynamicPersistentTileSchedulerILi64ELi64ELi256ELi128ELb0ELb1ELb1ELb1ELb0ELb1EEEEEEEEEvNT_6ParamsE,@"STO_CUDA_ENTRY STV_DEFAULT"
_ZN7cutlass13device_kernelIN5flash11enable_sm90INS1_16FlashAttnFwdSm90INS1_25CollectiveMainloopFwdSm90ILi2EN4cute5tupleIJNS5_1CILi1EEES8_S8_EEENS6_IJNS7_ILi64EEESA_SA_EEELi512ENS_10bfloat16_tEfNS_4arch4Sm90ELb0ELb1ELb0ELb1ELb0ELb0ELb0ELb0ELb0ELb1ELb0ELb0EEENS1_21CollectiveEpilogueFwdINS6_IJSA_NS7_ILi512EEESA_EEES9_SC_SE_Li256ELb1ELb1ELb0ELb0EEENS1_36VarlenDynamicPersistentTileSchedulerILi64ELi64ELi256ELi128ELb0ELb1ELb1ELb1ELb0ELb1EEEEEEEEEvNT_6ParamsE:
[----:B------:R-:W-:Y:S01]  /*0000*/  LDC R1, c[0x0][0x37c] ;  /* 0x0000df00ff017b82 */ /* 0x000fe20000000800 */
[----:B------:R-:W-:Y:S05]  /*0010*/  EXIT ;  /* 0x000000000000794d */ /* 0x000fea0003800000 */
.L_x_18:
        /* <DEDUP_REMOVED lines=14> */
.L_x_64:


//--------------------- .text._ZN7cutlass13device_kernelIN5flash11enable_sm90INS1_16FlashAttnFwdSm90INS1_25CollectiveMainloopFwdSm90ILi2EN4cute5tupleIJNS5_1CILi1EEES8_S8_EEENS6_IJNS7_ILi64EEESA_SA_EEELi512ENS_10bfloat16_tEfNS_4arch4Sm90ELb0ELb1ELb0ELb1ELb0ELb1ELb0ELb0ELb0ELb1ELb0ELb0EEENS1_21CollectiveEpilogueFwdINS6_IJSA_NS7_ILi512EEESA_EEES9_SC_SE_Li256ELb1ELb1ELb0ELb0EEENS1_36VarlenDynamicPersistentTileSchedulerILi64ELi64ELi256ELi128ELb0ELb1ELb1ELb1ELb0ELb1EEEEEEEEEvNT_6ParamsE --------------------------
	.section	.text._ZN7cutlass13device_kernelIN5flash11enable_sm90INS1_16FlashAttnFwdSm90INS1_25CollectiveMainloopFwdSm90ILi2EN4cute5tupleIJNS5_1CILi1EEES8_S8_EEENS6_IJNS7_ILi64EEESA_SA_EEELi512ENS_10bfloat16_tEfNS_4arch4Sm90ELb0ELb1ELb0ELb1ELb0ELb1ELb0ELb0ELb0ELb1ELb0ELb0EEENS1_21CollectiveEpilogueFwdINS6_IJSA_NS7_ILi512EEESA_EEES9_SC_SE_Li256ELb1ELb1ELb0ELb0EEENS1_36VarlenDynamicPersistentTileSchedulerILi64ELi64ELi256ELi128ELb0ELb1ELb1ELb1ELb0ELb1EEEEEEEEEvNT_6ParamsE,"ax",@progbits
	.align	128
.text._ZN7cutlass13device_kernelIN5flash11enable_sm90INS1_16FlashAttnFwdSm90INS1_25CollectiveMainloopFwdSm90ILi2EN4cute5tupleIJNS5_1CILi1EEES8_S8_EEENS6_IJNS7_ILi64EEESA_SA_EEELi512ENS_10bfloat16_tEfNS_4arch4Sm90ELb0ELb1ELb0ELb1ELb0ELb1ELb0ELb0ELb0ELb1ELb0ELb0EEENS1_21CollectiveEpilogueFwdINS6_IJSA_NS7_ILi512EEESA_EEES9_SC_SE_Li256ELb1ELb1ELb0ELb0EEENS1_36VarlenDynamicPersistentTileSchedulerILi64ELi64ELi256ELi128ELb0ELb1ELb1ELb1ELb0ELb1EEEEEEEEEvNT_6ParamsE:
        .type           _ZN7cutlass13device_kernelIN5flash11enable_sm90INS1_16FlashAttnFwdSm90INS1_25CollectiveMainloopFwdSm90ILi2EN4cute5tupleIJNS5_1CILi1EEES8_S8_EEENS6_IJNS7_ILi64EEESA_SA_EEELi512ENS_10bfloat16_tEfNS_4arch4Sm90ELb0ELb1ELb0ELb1ELb0ELb1ELb0ELb0ELb0ELb1ELb0ELb0EEENS1_21CollectiveEpilogueFwdINS6_IJSA_NS7_ILi512EEESA_EEES9_SC_SE_Li256ELb1ELb1ELb0ELb0EEENS1_36VarlenDynamicPersistentTileSchedulerILi64ELi64ELi256ELi128ELb0ELb1ELb1ELb1ELb0ELb1EEEEEEEEEvNT_6ParamsE,@function
        .size           _ZN7cutlass13device_kernelIN5flash11enable_sm90INS1_16FlashAttnFwdSm90INS1_25CollectiveMainloopFwdSm90ILi2EN4cute5tupleIJNS5_1CILi1EEES8_S8_EEENS6_IJNS7_ILi64EEESA_SA_EEELi512ENS_10bfloat16_tEfNS_4arch4Sm90ELb0ELb1ELb0ELb1ELb0ELb1ELb0ELb0ELb0ELb1ELb0ELb0EEENS1_21CollectiveEpilogueFwdINS6_IJSA_NS7_ILi512EEESA_EEES9_SC_SE_Li256ELb1ELb1ELb0ELb0EEENS1_36VarlenDynamicPersistentTileSchedulerILi64ELi64ELi256ELi128ELb0ELb1ELb1ELb1ELb0ELb1EEEEEEEEEvNT_6ParamsE,(.L_x_65 - _ZN7cutlass13device_kernelIN5flash11enable_sm90INS1_16FlashAttnFwdSm90INS1_25CollectiveMainloopFwdSm90ILi2EN4cute5tupleIJNS5_1CILi1EEES8_S8_EEENS6_IJNS7_ILi64EEESA_SA_EEELi512ENS_10bfloat16_tEfNS_4arch4Sm90ELb0ELb1ELb0ELb1ELb0ELb1ELb0ELb0ELb0ELb1ELb0ELb0EEENS1_21CollectiveEpilogueFwdINS6_IJSA_NS7_ILi512EEESA_EEES9_SC_SE_Li256ELb1ELb1ELb0ELb0EEENS1_36VarlenDynamicPersistentTileSchedulerILi64ELi64ELi256ELi128ELb0ELb1ELb1ELb1ELb0ELb1EEEEEEEEEvNT_6ParamsE)
        .other          _ZN7cutlass13device_kernelIN5flash11enable_sm90INS1_16FlashAttnFwdSm90INS1_25CollectiveMainloopFwdSm90ILi2EN4cute5tupleIJNS5_1CILi1EEES8_S8_EEENS6_IJNS7_ILi64EEESA_SA_EEELi512ENS_10bfloat16_tEfNS_4arch4Sm90ELb0ELb1ELb0ELb1ELb0ELb1ELb0ELb0ELb0ELb1ELb0ELb0EEENS1_21CollectiveEpilogueFwdINS6_IJSA_NS7_ILi512EEESA_EEES9_SC_SE_Li256ELb1ELb1ELb0ELb0EEENS1_36VarlenDynamicPersistentTileSchedulerILi64ELi64ELi256ELi128ELb0ELb1ELb1ELb1ELb0ELb1EEEEEEEEEvNT_6ParamsE,@"STO_CUDA_ENTRY STV_DEFAULT"
_ZN7cutlass13device_kernelIN5flash11enable_sm90INS1_16FlashAttnFwdSm90INS1_25CollectiveMainloopFwdSm90ILi2EN4cute5tupleIJNS5_1CILi1EEES8_S8_EEENS6_IJNS7_ILi64EEESA_SA_EEELi512ENS_10bfloat16_tEfNS_4arch4Sm90ELb0ELb1ELb0ELb1ELb0ELb1ELb0ELb0ELb0ELb1ELb0ELb0EEENS1_21CollectiveEpilogueFwdINS6_IJSA_NS7_ILi512EEESA_EEES9_SC_SE_Li256ELb1ELb1ELb0ELb0EEENS1_36VarlenDynamicPersistentTileSchedulerILi64ELi64ELi256ELi128ELb0ELb1ELb1ELb1ELb0ELb1EEEEEEEEEvNT_6ParamsE:
[----:B------:R-:W-:Y:S01]  /*0000*/  LDC R1, c[0x0][0x37c] ;  /* 0x0000df00ff017b82 */ /* 0x000fe20000000800 */
[----:B------:R-:W-:Y:S05]  /*0010*/  EXIT ;  /* 0x000000000000794d */ /* 0x000fea0003800000 */
.L_x_19:
        /* <DEDUP_REMOVED lines=14> */
.L_x_65:


//--------------------- .text._ZN7cutlass13device_kernelIN5flash11enable_sm90INS1_16FlashAttnFwdSm90INS1_25CollectiveMainloopFwdSm90ILi2EN4cute5tupleIJNS5_1CILi1EEES8_S8_EEENS6_IJNS7_ILi64EEESA_SA_EEELi512ENS_10bfloat16_tEfNS_4arch4Sm90ELb0ELb1ELb0ELb1ELb0ELb0ELb1ELb0ELb0ELb1ELb0ELb0EEENS1_21CollectiveEpilogueFwdINS6_IJSA_NS7_ILi512EEESA_EEES9_SC_SE_Li256ELb1ELb1ELb0ELb0EEENS1_36VarlenDynamicPersistentTileSchedulerILi64ELi64ELi256ELi128ELb0ELb1ELb1ELb1ELb0ELb1EEEEEEEEEvNT_6ParamsE --------------------------
	.section	.text._ZN7cutlass13device_kernelIN5flash11enable_sm90INS1_16FlashAttnFwdSm90INS1_25CollectiveMainloopFwdSm90ILi2EN4cute5tupleIJNS5_1CILi1EEES8_S8_EEENS6_IJNS7_ILi64EEESA_SA_EEELi512ENS_10bfloat16_tEfNS_4arch4Sm90ELb0ELb1ELb0ELb1ELb0ELb0ELb1ELb0ELb0ELb1ELb0ELb0EEENS1_21CollectiveEpilogueFwdINS6_IJSA_NS7_ILi512EEESA_EEES9_SC_SE_Li256ELb1ELb1ELb0ELb0EEENS1_36VarlenDynamicPersistentTileSchedulerILi64ELi64ELi256ELi128ELb0ELb1ELb1ELb1ELb0ELb1EEEEEEEEEvNT_6ParamsE,"ax",@progbits
	.align	128
.text._ZN7cutlass13device_kernelIN5flash11enable_sm90INS1_16FlashAttnFwdSm90INS1_25CollectiveMainloopFwdSm90ILi2EN4cute5tupleIJNS5_1CILi1EEES8_S8_EEENS6_IJNS7_ILi64EEESA_SA_EEELi512ENS_10bfloat16_tEfNS_4arch4Sm90ELb0ELb1ELb0ELb1ELb0ELb0ELb1ELb0ELb0ELb1ELb0ELb0EEENS1_21CollectiveEpilogueFwdINS6_IJSA_NS7_ILi512EEESA_EEES9_SC_SE_Li256ELb1ELb1ELb0ELb0EEENS1_36VarlenDynamicPersistentTileSchedulerILi64ELi64ELi256ELi128ELb0ELb1ELb1ELb1ELb0ELb1EEEEEEEEEvNT_6ParamsE:
        .type           _ZN7cutlass13device_kernelIN5flash11enable_sm90INS1_16FlashAttnFwdSm90INS1_25CollectiveMainloopFwdSm90ILi2EN4cute5tupleIJNS5_1CILi1EEES8_S8_EEENS6_IJNS7_ILi64EEESA_SA_EEELi512ENS_10bfloat16_tEfNS_4arch4Sm90ELb0ELb1ELb0ELb1ELb0ELb0ELb1ELb0ELb0ELb1ELb0ELb0EEENS1_21CollectiveEpilogueFwdINS6_IJSA_NS7_ILi512EEESA_EEES9_SC_SE_Li256ELb1ELb1ELb0ELb0EEENS1_36VarlenDynamicPersistentTileSchedulerILi64ELi64ELi256ELi128ELb0ELb1ELb1ELb1ELb0ELb1EEEEEEEEEvNT_6ParamsE,@function
        .size           _ZN7cutlass13device_kernelIN5flash11enable_sm90INS1_16FlashAttnFwdSm90INS1_25CollectiveMainloopFwdSm90ILi2EN4cute5tupleIJNS5_1CILi1EEES8_S8_EEENS6_IJNS7_ILi64EEESA_SA_EEELi512ENS_10bfloat16_tEfNS_4arch4Sm90ELb0ELb1ELb0ELb1ELb0ELb0ELb1ELb0ELb0ELb1ELb0ELb0EEENS1_21CollectiveEpilogueFwdINS6_IJSA_NS7_ILi512EEESA_EEES9_SC_SE_Li256ELb1ELb1ELb0ELb0EEENS1_36VarlenDynamicPersistentTileSchedulerILi64ELi64ELi256ELi128ELb0ELb1ELb1ELb1ELb0ELb1EEEEEEEEEvNT_6ParamsE,(.L_x_66 - _ZN7cutlass13device_kernelIN5flash11enable_sm90INS1_16FlashAttnFwdSm90INS1_25CollectiveMainloopFwdSm90ILi2EN4cute5tupleIJNS5_1CILi1EEES8_S8_EEENS6_IJNS7_ILi64EEESA_SA_EEELi512ENS_10bfloat16_tEfNS_4arch4Sm90ELb0ELb1ELb0ELb1ELb0ELb0ELb1ELb0ELb0ELb1ELb0ELb0EEENS1_21CollectiveEpilogueFwdINS6_IJSA_NS7_ILi512EEESA_EEES9_SC_SE_Li256ELb1ELb1ELb0ELb0EEENS1_36VarlenDynamicPersistentTileSchedulerILi64ELi64ELi256ELi128ELb0ELb1ELb1ELb1ELb0ELb1EEEEEEEEEvNT_6ParamsE)
        .other          _ZN7cutlass13device_kernelIN5flash11enable_sm90INS1_16FlashAttnFwdSm90INS1_25CollectiveMainloopFwdSm90ILi2EN4cute5tupleIJNS5_1CILi1EEES8_S8_EEENS6_IJNS7_ILi64EEESA_SA_EEELi512ENS_10bfloat16_tEfNS_4arch4Sm90ELb0ELb1ELb0ELb1ELb0ELb0ELb1ELb0ELb0ELb1ELb0ELb0EEENS1_21CollectiveEpilogueFwdINS6_IJSA_NS7_ILi512EEESA_EEES9_SC_SE_Li256ELb1ELb1ELb0ELb0EEENS1_36VarlenDynamicPersistentTileSchedulerILi64ELi64ELi256ELi128ELb0ELb1ELb1ELb1ELb0ELb1EEEEEEEEEvNT_6ParamsE,@"STO_CUDA_ENTRY STV_DEFAULT"
_ZN7cutlass13device_kernelIN5flash11enable_sm90INS1_16FlashAttnFwdSm90INS1_25CollectiveMainloopFwdSm90ILi2EN4cute5tupleIJNS5_1CILi1EEES8_S8_EEENS6_IJNS7_ILi64EEESA_SA_EEELi512ENS_10bfloat16_tEfNS_4arch4Sm90ELb0ELb1ELb0ELb1ELb0ELb0ELb1ELb0ELb0ELb1ELb0ELb0EEENS1_21CollectiveEpilogueFwdINS6_IJSA_NS7_ILi512EEESA_EEES9_SC_SE_Li256ELb1ELb1ELb0ELb0EEENS1_36VarlenDynamicPersistentTileSchedulerILi64ELi64ELi256ELi128ELb0ELb1ELb1ELb1ELb0ELb1EEEEEEEEEvNT_6ParamsE:
[----:B------:R-:W-:Y:S01]  /*0000*/  LDC R1, c[0x0][0x37c] ;  /* 0x0000df00ff017b82 */ /* 0x000fe20000000800 */
[----:B------:R-:W-:Y:S05]  /*0010*/  EXIT ;  /* 0x000000000000794d */ /* 0x000fea0003800000 */
.L_x_20:
        /* <DEDUP_REMOVED lines=14> */
.L_x_66:


//--------------------- .text._ZN7cutlass13device_kernelIN5flash11enable_sm90INS1_16FlashAttnFwdSm90INS1_25CollectiveMainloopFwdSm90ILi2EN4cute5tupleIJNS5_1CILi1EEES8_S8_EEENS6_IJNS7_ILi64EEESA_SA_EEELi512ENS_10bfloat16_tEfNS_4arch4Sm90ELb0ELb1ELb0ELb1ELb0ELb1ELb1ELb0ELb0ELb1ELb0ELb0EEENS1_21CollectiveEpilogueFwdINS6_IJSA_NS7_ILi512EEESA_EEES9_SC_SE_Li256ELb1ELb1ELb0ELb0EEENS1_36VarlenDynamicPersistentTileSchedulerILi64ELi64ELi256ELi128ELb0ELb1ELb1ELb1ELb0ELb1EEEEEEEEEvNT_6ParamsE --------------------------
	.section	.text._ZN7cutlass13device_kernelIN5flash11enable_sm90INS1_16FlashAttnFwdSm90INS1_25CollectiveMainloopFwdSm90ILi2EN4cute5tupleIJNS5_1CILi1EEES8_S8_EEENS6_IJNS7_ILi64EEESA_SA_EEELi512ENS_10bfloat16_tEfNS_4arch4Sm90ELb0ELb1ELb0ELb1ELb0ELb1ELb1ELb0ELb0ELb1ELb0ELb0EEENS1_21CollectiveEpilogueFwdINS6_IJSA_NS7_ILi512EEESA_EEES9_SC_SE_Li256ELb1ELb1ELb0ELb0EEENS1_36VarlenDynamicPersistentTileSchedulerILi64ELi64ELi256ELi128ELb0ELb1ELb1ELb1ELb0ELb1EEEEEEEEEvNT_6ParamsE,"ax",@progbits
	.align	128
.text._ZN7cutlass13device_kernelIN5flash11enable_sm90INS1_16FlashAttnFwdSm90INS1_25CollectiveMainloopFwdSm90ILi2EN4cute5tupleIJNS5_1CILi1EEES8_S8_EEENS6_IJNS7_ILi64EEESA_SA_EEELi512ENS_10bfloat16_tEfNS_4arch4Sm90ELb0ELb1ELb0ELb1ELb0ELb1ELb1ELb0ELb0ELb1ELb0ELb0EEENS1_21CollectiveEpilogueFwdINS6_IJSA_NS7_ILi512EEESA_EEES9_SC_SE_Li256ELb1ELb1ELb0ELb0EEENS1_36VarlenDynamicPersistentTileSchedulerILi64ELi64ELi256ELi128ELb0ELb1ELb1ELb1ELb0ELb1EEEEEEEEEvNT_6ParamsE:
        .type           _ZN7cutlass13device_kernelIN5flash11enable_sm90INS1_16FlashAttnFwdSm90INS1_25CollectiveMainloopFwdSm90ILi2EN4cute5tupleIJNS5_1CILi1EEES8_S8_EEENS6_IJNS7_ILi64EEESA_SA_EEELi512ENS_10bfloat16_tEfNS_4arch4Sm90ELb0ELb1ELb0ELb1ELb0ELb1ELb1ELb0ELb0ELb1ELb0ELb0EEENS1_21CollectiveEpilogueFwdINS6_IJSA_NS7_ILi512EEESA_EEES9_SC_SE_Li256ELb1ELb1ELb0ELb0EEENS1_36VarlenDynamicPersistentTileSchedulerILi64ELi64ELi256ELi128ELb0ELb1ELb1ELb1ELb0ELb1EEEEEEEEEvNT_6ParamsE,@function
        .size           _ZN7cutlass13device_kernelIN5flash11enable_sm90INS1_16FlashAttnFwdSm90INS1_25CollectiveMainloopFwdSm90ILi2EN4cute5tupleIJNS5_1CILi1EEES8_S8_EEENS6_IJNS7_ILi64EEESA_SA_EEELi512ENS_10bfloat16_tEfNS_4arch4Sm90ELb0ELb1ELb0ELb1ELb0ELb1ELb1ELb0ELb0ELb1ELb0ELb0EEENS1_21CollectiveEpilogueFwdINS6_IJSA_NS7_ILi512EEESA_EEES9_SC_SE_Li256ELb1ELb1ELb0ELb0EEENS1_36VarlenDynamicPersistentTileSchedulerILi64ELi64ELi256ELi128ELb0ELb1ELb1ELb1ELb0ELb1EEEEEEEEEvNT_6ParamsE,(.L_x_67 - _ZN7cutlass13device_kernelIN5flash11enable_sm90INS1_16FlashAttnFwdSm90INS1_25CollectiveMainloopFwdSm90ILi2EN4cute5tupleIJNS5_1CILi1EEES8_S8_EEENS6_IJNS7_ILi64EEESA_SA_EEELi512ENS_10bfloat16_tEfNS_4arch4Sm90ELb0ELb1ELb0ELb1ELb0ELb1ELb1ELb0ELb0ELb1ELb0ELb0EEENS1_21CollectiveEpilogueFwdINS6_IJSA_NS7_ILi512EEESA_EEES9_SC_SE_Li256ELb1ELb1ELb0ELb0EEENS1_36VarlenDynamicPersistentTileSchedulerILi64ELi64ELi256ELi128ELb0ELb1ELb1ELb1ELb0ELb1EEEEEEEEEvNT_6ParamsE)
        .other          _ZN7cutlass13device_kernelIN5flash11enable_sm90INS1_16FlashAttnFwdSm90INS1_25CollectiveMainloopFwdSm90ILi2EN4cute5tupleIJNS5_1CILi1EEES8_S8_EEENS6_IJNS7_ILi64EEESA_SA_EEELi512ENS_10bfloat16_tEfNS_4arch4Sm90ELb0ELb1ELb0ELb1ELb0ELb1ELb1ELb0ELb0ELb1ELb0ELb0EEENS1_21CollectiveEpilogueFwdINS6_IJSA_NS7_ILi512EEESA_EEES9_SC_SE_Li256ELb1ELb1ELb0ELb0EEENS1_36VarlenDynamicPersistentTileSchedulerILi64ELi64ELi256ELi128ELb0ELb1ELb1ELb1ELb0ELb1EEEEEEEEEvNT_6ParamsE,@"STO_CUDA_ENTRY STV_DEFAULT"
_ZN7cutlass13device_kernelIN5flash11enable_sm90INS1_16FlashAttnFwdSm90INS1_25CollectiveMainloopFwdSm90ILi2EN4cute5tupleIJNS5_1CILi1EEES8_S8_EEENS6_IJNS7_ILi64EEESA_SA_EEELi512ENS_10bfloat16_tEfNS_4arch4Sm90ELb0ELb1ELb0ELb1ELb0ELb1ELb1ELb0ELb0ELb1ELb0ELb0EEENS1_21CollectiveEpilogueFwdINS6_IJSA_NS7_ILi512EEESA_EEES9_SC_SE_Li256ELb1ELb1ELb0ELb0EEENS1_36VarlenDynamicPersistentTileSchedulerILi64ELi64ELi256ELi128ELb0ELb1ELb1ELb1ELb0ELb1EEEEEEEEEvNT_6ParamsE:
[----:B------:R-:W-:Y:S01]  /*0000*/  LDC R1, c[0x0][0x37c] ;  /* 0x0000df00ff017b82 */ /* 0x000fe20000000800 */
[----:B------:R-:W-:Y:S05]  /*0010*/  EXIT ;  /* 0x000000000000794d */ /* 0x000fea0003800000 */
.L_x_21:
        /* <DEDUP_REMOVED lines=14> */
.L_x_67:


//--------------------- .text._ZN7cutlass13device_kernelIN5flash11enable_sm90INS1_16FlashAttnFwdSm90INS1_25CollectiveMainloopFwdSm90ILi2EN4cute5tupleIJNS5_1CILi1EEES8_S8_EEENS6_IJNS7_ILi64EEESA_SA_EEELi512ENS_10bfloat16_tEfNS_4arch4Sm90ELb1ELb0ELb0ELb0ELb0ELb0ELb0ELb0ELb0ELb1ELb0ELb0EEENS1_21CollectiveEpilogueFwdINS6_IJSA_NS7_ILi512EEESA_EEES9_SC_SE_Li256ELb0ELb1ELb0ELb0EEENS1_30DynamicPersistentTileSchedulerILi256ELi128ELb0ELb1ELb1EEEEEEEEEvNT_6ParamsE --------------------------
	.section	.text._ZN7cutlass13device_kernelIN5flash11enable_sm90INS1_16FlashAttnFwdSm90INS1_25CollectiveMainloopFwdSm90ILi2EN4cute5tupleIJNS5_1CILi1EEES8_S8_EEENS6_IJNS7_ILi64EEESA_SA_EEELi512ENS_10bfloat16_tEfNS_4arch4Sm90ELb1ELb0ELb0ELb0ELb0ELb0ELb0ELb0ELb0ELb1ELb0ELb0EEENS1_21CollectiveEpilogueFwdINS6_IJSA_NS7_ILi512EEESA_EEES9_SC_SE_Li256ELb0ELb1ELb0ELb0EEENS1_30DynamicPersistentTileSchedulerILi256ELi128ELb0ELb1ELb1EEEEEEEEEvNT_6ParamsE,"ax",@progbits
	.align	128
.text._ZN7cutlass13device_kernelIN5flash11enable_sm90INS1_16FlashAttnFwdSm90INS1_25CollectiveMainloopFwdSm90ILi2EN4cute5tupleIJNS5_1CILi1EEES8_S8_EEENS6_IJNS7_ILi64EEESA_SA_EEELi512ENS_10bfloat16_tEfNS_4arch4Sm90ELb1ELb0ELb0ELb0ELb0ELb0ELb0ELb0ELb0ELb1ELb0ELb0EEENS1_21CollectiveEpilogueFwdINS6_IJSA_NS7_ILi512EEESA_EEES9_SC_SE_Li256ELb0ELb1ELb0ELb0EEENS1_30DynamicPersistentTileSchedulerILi256ELi128ELb0ELb1ELb1EEEEEEEEEvNT_6ParamsE:
        .type           _ZN7cutlass13device_kernelIN5flash11enable_sm90INS1_16FlashAttnFwdSm90INS1_25CollectiveMainloopFwdSm90ILi2EN4cute5tupleIJNS5_1CILi1EEES8_S8_EEENS6_IJNS7_ILi64EEESA_SA_EEELi512ENS_10bfloat16_tEfNS_4arch4Sm90ELb1ELb0ELb0ELb0ELb0ELb0ELb0ELb0ELb0ELb1ELb0ELb0EEENS1_21CollectiveEpilogueFwdINS6_IJSA_NS7_ILi512EEESA_EEES9_SC_SE_Li256ELb0ELb1ELb0ELb0EEENS1_30DynamicPersistentTileSchedulerILi256ELi128ELb0ELb1ELb1EEEEEEEEEvNT_6ParamsE,@function
        .size           _ZN7cutlass13device_kernelIN5flash11enable_sm90INS1_16FlashAttnFwdSm90INS1_25CollectiveMainloopFwdSm90ILi2EN4cute5tupleIJNS5_1CILi1EEES8_S8_EEENS6_IJNS7_ILi64EEESA_SA_EEELi512ENS_10bfloat16_tEfNS_4arch4Sm90ELb1ELb0ELb0ELb0ELb0ELb0ELb0ELb0ELb0ELb1ELb0ELb0EEENS1_21CollectiveEpilogueFwdINS6_IJSA_NS7_ILi512EEESA_EEES9_SC_SE_Li256ELb0ELb1ELb0ELb0EEENS1_30DynamicPersistentTileSchedulerILi256ELi128ELb0ELb1ELb1EEEEEEEEEvNT_6ParamsE,(.L_x_68 - _ZN7cutlass13device_kernelIN5flash11enable_sm90INS1_16FlashAttnFwdSm90INS1_25CollectiveMainloopFwdSm90ILi2EN4cute5tupleIJNS5_1CILi1EEES8_S8_EEENS6_IJNS7_ILi64EEESA_SA_EEELi512ENS_10bfloat16_tEfNS_4arch4Sm90ELb1ELb0ELb0ELb0ELb0ELb0ELb0ELb0ELb0ELb1ELb0ELb0EEENS1_21CollectiveEpilogueFwdINS6_IJSA_NS7_ILi512EEESA_EEES9_SC_SE_Li256ELb0ELb1ELb0ELb0EEENS1_30DynamicPersistentTileSchedulerILi256ELi128ELb0ELb1ELb1EEEEEEEEEvNT_6ParamsE)
        .other          _ZN7cutlass13device_kernelIN5flash11enable_sm90INS1_16FlashAttnFwdSm90INS1_25CollectiveMainloopFwdSm90ILi2EN4cute5tupleIJNS5_1CILi1EEES8_S8_EEENS6_IJNS7_ILi64EEESA_SA_EEELi512ENS_10bfloat16_tEfNS_4arch4Sm90ELb1ELb0ELb0ELb0ELb0ELb0ELb0ELb0ELb0ELb1ELb0ELb0EEENS1_21CollectiveEpilogueFwdINS6_IJSA_NS7_ILi512EEESA_EEES9_SC_SE_Li256ELb0ELb1ELb0ELb0EEENS1_30DynamicPersistentTileSchedulerILi256ELi128ELb0ELb1ELb1EEEEEEEEEvNT_6ParamsE,@"STO_CUDA_ENTRY STV_DEFAULT"
_ZN7cutlass13device_kernelIN5flash11enable_sm90INS1_16FlashAttnFwdSm90INS1_25CollectiveMainloopFwdSm90ILi2EN4cute5tupleIJNS5_1CILi1EEES8_S8_EEENS6_IJNS7_ILi64EEESA_SA_EEELi512ENS_10bfloat16_tEfNS_4arch4Sm90ELb1ELb0ELb0ELb0ELb0ELb0ELb0ELb0ELb0ELb1ELb0ELb0EEENS1_21CollectiveEpilogueFwdINS6_IJSA_NS7_ILi512EEESA_EEES9_SC_SE_Li256ELb0ELb1ELb0ELb0EEENS1_30DynamicPersistentTileSchedulerILi256ELi128ELb0ELb1ELb1EEEEEEEEEvNT_6ParamsE:
[----:B------:R-:W-:Y:S01]  /*0000*/  LDC R1, c[0x0][0x37c] ;  /* 0x0000df00ff017b82 */ /* 0x000fe20000000800 */
[----:B------:R-:W-:Y:S05]  /*0010*/  EXIT ;  /* 0x000000000000794d */ /* 0x000fea0003800000 */
.L_x_22:
        /* <DEDUP_REMOVED lines=14> */
.L_x_68:


//--------------------- .text._ZN7cutlass13device_kernelIN5flash11enable_sm90INS1_16FlashAttnFwdSm90INS1_25CollectiveMainloopFwdSm90ILi2EN4cute5tupleIJNS5_1CILi1EEES8_S8_EEENS6_IJNS7_ILi64EEESA_SA_EEELi512ENS_10bfloat16_tEfNS_4arch4Sm90ELb1ELb0ELb0ELb0ELb0ELb0ELb1ELb0ELb0ELb1ELb0ELb0EEENS1_21CollectiveEpilogueFwdINS6_IJSA_NS7_ILi512EEESA_EEES9_SC_SE_Li256ELb0ELb1ELb0ELb0EEENS1_30DynamicPersistentTileSchedulerILi256ELi128ELb0ELb1ELb1EEEEEEEEEvNT_6ParamsE --------------------------
	.section	.text._ZN7cutlass13device_kernelIN5flash11enable_sm90INS1_16FlashAttnFwdSm90INS1_25CollectiveMainloopFwdSm90ILi2EN4cute5tupleIJNS5_1CILi1EEES8_S8_EEENS6_IJNS7_ILi64EEESA_SA_EEELi512ENS_10bfloat16_tEfNS_4arch4Sm90ELb1ELb0ELb0ELb0ELb0ELb0ELb1ELb0ELb0ELb1ELb0ELb0EEENS1_21CollectiveEpilogueFwdINS6_IJSA_NS7_ILi512EEESA_EEES9_SC_SE_Li256ELb0ELb1ELb0ELb0EEENS1_30DynamicPersistentTileSchedulerILi256ELi128ELb0ELb1ELb1EEEEEEEEEvNT_6ParamsE,"ax",@progbits
	.align	128
.text._ZN7cutlass13device_kernelIN5flash11enable_sm90INS1_16FlashAttnFwdSm90INS1_25CollectiveMainloopFwdSm90ILi2EN4cute5tupleIJNS5_1CILi1EEES8_S8_EEENS6_IJNS7_ILi64EEESA_SA_EEELi512ENS_10bfloat16_tEfNS_4arch4Sm90ELb1ELb0ELb0ELb0ELb0ELb0ELb1ELb0ELb0ELb1ELb0ELb0EEENS1_21CollectiveEpilogueFwdINS6_IJSA_NS7_ILi512EEESA_EEES9_SC_SE_Li256ELb0ELb1ELb0ELb0EEENS1_30DynamicPersistentTileSchedulerILi256ELi128ELb0ELb1ELb1EEEEEEEEEvNT_6ParamsE:
        .type           _ZN7cutlass13device_kernelIN5flash11enable_sm90INS1_16FlashAttnFwdSm90INS1_25CollectiveMainloopFwdSm90ILi2EN4cute5tupleIJNS5_1CILi1EEES8_S8_EEENS6_IJNS7_ILi64EEESA_SA_EEELi512ENS_10bfloat16_tEfNS_4arch4Sm90ELb1ELb0ELb0ELb0ELb0ELb0ELb1ELb0ELb0ELb1ELb0ELb0EEENS1_21CollectiveEpilogueFwdINS6_IJSA_NS7_ILi512EEESA_EEES9_SC_SE_Li256ELb0ELb1ELb0ELb0EEENS1_30DynamicPersistentTileSchedulerILi256ELi128ELb0ELb1ELb1EEEEEEEEEvNT_6ParamsE,@function
        .size           _ZN7cutlass13device_kernelIN5flash11enable_sm90INS1_16FlashAttnFwdSm90INS1_25CollectiveMainloopFwdSm90ILi2EN4cute5tupleIJNS5_1CILi1EEES8_S8_EEENS6_IJNS7_ILi64EEESA_SA_EEELi512ENS_10bfloat16_tEfNS_4arch4Sm90ELb1ELb0ELb0ELb0ELb0ELb0ELb1ELb0ELb0ELb1ELb0ELb0EEENS1_21CollectiveEpilogueFwdINS6_IJSA_NS7_ILi512EEESA_EEES9_SC_SE_Li256ELb0ELb1ELb0ELb0EEENS1_30DynamicPersistentTileSchedulerILi256ELi128ELb0ELb1ELb1EEEEEEEEEvNT_6ParamsE,(.L_x_69 - _ZN7cutlass13device_kernelIN5flash11enable_sm90INS1_16FlashAttnFwdSm90INS1_25CollectiveMainloopFwdSm90ILi2EN4cute5tupleIJNS5_1CILi1EEES8_S8_EEENS6_IJNS7_ILi64EEESA_SA_EEELi512ENS_10bfloat16_tEfNS_4arch4Sm90ELb1ELb0ELb0ELb0ELb0ELb0ELb1ELb0ELb0ELb1ELb0ELb0EEENS1_21CollectiveEpilogueFwdINS6_IJSA_NS7_ILi512EEESA_EEES9_SC_SE_Li256ELb0ELb1ELb0ELb0EEENS1_30DynamicPersistentTileSchedulerILi256ELi128ELb0ELb1ELb1EEEEEEEEEvNT_6ParamsE)
        .other          _ZN7cutlass13device_kernelIN5flash11enable_sm90INS1_16FlashAttnFwdSm90INS1_25CollectiveMainloopFwdSm90ILi2EN4cute5tupleIJNS5_1CILi1EEES8_S8_EEENS6_IJNS7_ILi64EEESA_SA_EEELi512ENS_10bfloat16_tEfNS_4arch4Sm90ELb1ELb0ELb0ELb0ELb0ELb0ELb1ELb0ELb0ELb1ELb0ELb0EEENS1_21CollectiveEpilogueFwdINS6_IJSA_NS7_ILi512EEESA_EEES9_SC_SE_Li256ELb0ELb1ELb0ELb0EEENS1_30DynamicPersistentTileSchedulerILi256ELi128ELb0ELb1ELb1EEEEEEEEEvNT_6ParamsE,@"STO_CUDA_ENTRY STV_DEFAULT"
_ZN7cutlass13device_kernelIN5flash11enable_sm90INS1_16FlashAttnFwdSm90INS1_25CollectiveMainloopFwdSm90ILi2EN4cute5tupleIJNS5_1CILi1EEES8_S8_EEENS6_IJNS7_ILi64EEESA_SA_EEELi512ENS_10bfloat16_tEfNS_4arch4Sm90ELb1ELb0ELb0ELb0ELb0ELb0ELb1ELb0ELb0ELb1ELb0ELb0EEENS1_21CollectiveEpilogueFwdINS6_IJSA_NS7_ILi512EEESA_EEES9_SC_SE_Li256ELb0ELb1ELb0ELb0EEENS1_30DynamicPersistentTileSchedulerILi256ELi128ELb0ELb1ELb1EEEEEEEEEvNT_6ParamsE:
[----:B------:R-:W-:Y:S01]  /*0000*/  LDC R1, c[0x0][0x37c] ;  /* 0x0000df00ff017b82 */ /* 0x000fe20000000800 */
[----:B------:R-:W-:Y:S05]  /*0010*/  EXIT ;  /* 0x000000000000794d */ /* 0x000fea0003800000 */
.L_x_23:
        /* <DEDUP_REMOVED lines=14> */
.L_x_69:


//--------------------- .text._ZN7cutlass13device_kernelIN5flash11enable_sm90INS1_16FlashAttnFwdSm90INS1_25CollectiveMainloopFwdSm90ILi2EN4cute5tupleIJNS5_1CILi1EEES8_S8_EEENS6_IJNS7_ILi64EEESA_SA_EEELi512ENS_10bfloat16_tEfNS_4arch4Sm90ELb1ELb0ELb0ELb1ELb0ELb0ELb0ELb0ELb0ELb1ELb0ELb0EEENS1_21CollectiveEpilogueFwdINS6_IJSA_NS7_ILi512EEESA_EEES9_SC_SE_Li256ELb1ELb1ELb0ELb0EEENS1_36VarlenDynamicPersistentTileSchedulerILi64ELi64ELi256ELi128ELb0ELb1ELb1ELb1ELb1ELb1EEEEEEEEEvNT_6ParamsE --------------------------
	.section	.text._ZN7cutlass13device_kernelIN5flash11enable_sm90INS1_16FlashAttnFwdSm90INS1_25CollectiveMainloopFwdSm90ILi2EN4cute5tupleIJNS5_1CILi1EEES8_S8_EEENS6_IJNS7_ILi64EEESA_SA_EEELi512ENS_10bfloat16_tEfNS_4arch4Sm90ELb1ELb0ELb0ELb1ELb0ELb0ELb0ELb0ELb0ELb1ELb0ELb0EEENS1_21CollectiveEpilogueFwdINS6_IJSA_NS7_ILi512EEESA_EEES9_SC_SE_Li256ELb1ELb1ELb0ELb0EEENS1_36VarlenDynamicPersistentTileSchedulerILi64ELi64ELi256ELi128ELb0ELb1ELb1ELb1ELb1ELb1EEEEEEEEEvNT_6ParamsE,"ax",@progbits
	.align	128
.text._ZN7cutlass13device_kernelIN5flash11enable_sm90INS1_16FlashAttnFwdSm90INS1_25CollectiveMainloopFwdSm90ILi2EN4cute5tupleIJNS5_1CILi1EEES8_S8_EEENS6_IJNS7_ILi64EEESA_SA_EEELi512ENS_10bfloat16_tEfNS_4arch4Sm90ELb1ELb0ELb0ELb1ELb0ELb0ELb0ELb0ELb0ELb1ELb0ELb0EEENS1_21CollectiveEpilogueFwdINS6_IJSA_NS7_ILi512EEESA_EEES9_SC_SE_Li256ELb1ELb1ELb0ELb0EEENS1_36VarlenDynamicPersistentTileSchedulerILi64ELi64ELi256ELi128ELb0ELb1ELb1ELb1ELb1ELb1EEEEEEEEEvNT_6ParamsE:
        .type           _ZN7cutlass13device_kernelIN5flash11enable_sm90INS1_16FlashAttnFwdSm90INS1_25CollectiveMainloopFwdSm90ILi2EN4cute5tupleIJNS5_1CILi1EEES8_S8_EEENS6_IJNS7_ILi64EEESA_SA_EEELi512ENS_10bfloat16_tEfNS_4arch4Sm90ELb1ELb0ELb0ELb1ELb0ELb0ELb0ELb0ELb0ELb1ELb0ELb0EEENS1_21CollectiveEpilogueFwdINS6_IJSA_NS7_ILi512EEESA_EEES9_SC_SE_Li256ELb1ELb1ELb0ELb0EEENS1_36VarlenDynamicPersistentTileSchedulerILi64ELi64ELi256ELi128ELb0ELb1ELb1ELb1ELb1ELb1EEEEEEEEEvNT_6ParamsE,@function
        .size           _ZN7cutlass13device_kernelIN5flash11enable_sm90INS1_16FlashAttnFwdSm90INS1_25CollectiveMainloopFwdSm90ILi2EN4cute5tupleIJNS5_1CILi1EEES8_S8_EEENS6_IJNS7_ILi64EEESA_SA_EEELi512ENS_10bfloat16_tEfNS_4arch4Sm90ELb1ELb0ELb0ELb1ELb0ELb0ELb0ELb0ELb0ELb1ELb0ELb0EEENS1_21CollectiveEpilogueFwdINS6_IJSA_NS7_ILi512EEESA_EEES9_SC_SE_Li256ELb1ELb1ELb0ELb0EEENS1_36VarlenDynamicPersistentTileSchedulerILi64ELi64ELi256ELi128ELb0ELb1ELb1ELb1ELb1ELb1EEEEEEEEEvNT_6ParamsE,(.L_x_70 - _ZN7cutlass13device_kernelIN5flash11enable_sm90INS1_16FlashAttnFwdSm90INS1_25CollectiveMainloopFwdSm90ILi2EN4cute5tupleIJNS5_1CILi1EEES8_S8_EEENS6_IJNS7_ILi64EEESA_SA_EEELi512ENS_10bfloat16_tEfNS_4arch4Sm90ELb1ELb0ELb0ELb1ELb0ELb0ELb0ELb0ELb0ELb1ELb0ELb0EEENS1_21CollectiveEpilogueFwdINS6_IJSA_NS7_ILi512EEESA_EEES9_SC_SE_Li256ELb1ELb1ELb0ELb0EEENS1_36VarlenDynamicPersistentTileSchedulerILi64ELi64ELi256ELi128ELb0ELb1ELb1ELb1ELb1ELb1EEEEEEEEEvNT_6ParamsE)
        .other          _ZN7cutlass13device_kernelIN5flash11enable_sm90INS1_16FlashAttnFwdSm90INS1_25CollectiveMainloopFwdSm90ILi2EN4cute5tupleIJNS5_1CILi1EEES8_S8_EEENS6_IJNS7_ILi64EEESA_SA_EEELi512ENS_10bfloat16_tEfNS_4arch4Sm90ELb1ELb0ELb0ELb1ELb0ELb0ELb0ELb0ELb0ELb1ELb0ELb0EEENS1_21CollectiveEpilogueFwdINS6_IJSA_NS7_ILi512EEESA_EEES9_SC_SE_Li256ELb1ELb1ELb0ELb0EEENS1_36VarlenDynamicPersistentTileSchedulerILi64ELi64ELi256ELi128ELb0ELb1ELb1ELb1ELb1ELb1EEEEEEEEEvNT_6ParamsE,@"STO_CUDA_ENTRY STV_DEFAULT"
_ZN7cutlass13device_kernelIN5flash11enable_sm90INS1_16FlashAttnFwdSm90INS1_25CollectiveMainloopFwdSm90ILi2EN4cute5tupleIJNS5_1CILi1EEES8_S8_EEENS6_IJNS7_ILi64EEESA_SA_EEELi512ENS_10bfloat16_tEfNS_4arch4Sm90ELb1ELb0ELb0ELb1ELb0ELb0ELb0ELb0ELb0ELb1ELb0ELb0EEENS1_21CollectiveEpilogueFwdINS6_IJSA_NS7_ILi512EEESA_EEES9_SC_SE_Li256ELb1ELb1ELb0ELb0EEENS1_36VarlenDynamicPersistentTileSchedulerILi64ELi64ELi256ELi128ELb0ELb1ELb1ELb1ELb1ELb1EEEEEEEEEvNT_6ParamsE:
[----:B------:R-:W-:Y:S01]  /*0000*/  LDC R1, c[0x0][0x37c] ;  /* 0x0000df00ff017b82 */ /* 0x000fe20000000800 */
[----:B------:R-:W-:Y:S05]  /*0010*/  EXIT ;  /* 0x000000000000794d */ /* 0x000fea0003800000 */
.L_x_24:
        /* <DEDUP_REMOVED lines=14> */
.L_x_70:


//--------------------- .text._ZN7cutlass13device_kernelIN5flash11enable_sm90INS1_16FlashAttnFwdSm90INS1_25CollectiveMainloopFwdSm90ILi2EN4cute5tupleIJNS5_1CILi1EEES8_S8_EEENS6_IJNS7_ILi64EEESA_SA_EEELi512ENS_10bfloat16_tEfNS_4arch4Sm90ELb1ELb0ELb0ELb1ELb0ELb1ELb0ELb0ELb0ELb1ELb0ELb0EEENS1_21CollectiveEpilogueFwdINS6_IJSA_NS7_ILi512EEESA_EEES9_SC_SE_Li256ELb1ELb1ELb0ELb0EEENS1_36VarlenDynamicPersistentTileSchedulerILi64ELi64ELi256ELi128ELb0ELb1ELb1ELb1ELb1ELb1EEEEEEEEEvNT_6ParamsE --------------------------
	.section	.text._ZN7cutlass13device_kernelIN5flash11enable_sm90INS1_16FlashAttnFwdSm90INS1_25CollectiveMainloopFwdSm90ILi2EN4cute5tupleIJNS5_1CILi1EEES8_S8_EEENS6_IJNS7_ILi64EEESA_SA_EEELi512ENS_10bfloat16_tEfNS_4arch4Sm90ELb1ELb0ELb0ELb1ELb0ELb1ELb0ELb0ELb0ELb1ELb0ELb0EEENS1_21CollectiveEpilogueFwdINS6_IJSA_NS7_ILi512EEESA_EEES9_SC_SE_Li256ELb1ELb1ELb0ELb0EEENS1_36VarlenDynamicPersistentTileSchedulerILi64ELi64ELi256ELi128ELb0ELb1ELb1ELb1ELb1ELb1EEEEEEEEEvNT_6ParamsE,"ax",@progbits
	.align	128
.text._ZN7cutlass13device_kernelIN5flash11enable_sm90INS1_16FlashAttnFwdSm90INS1_25CollectiveMainloopFwdSm90ILi2EN4cute5tupleIJNS5_1CILi1EEES8_S8_EEENS6_IJNS7_ILi64EEESA_SA_EEELi512ENS_10bfloat16_tEfNS_4arch4Sm90ELb1ELb0ELb0ELb1ELb0ELb1ELb0ELb0ELb0ELb1ELb0ELb0EEENS1_21CollectiveEpilogueFwdINS6_IJSA_NS7_ILi512EEESA_EEES9_SC_SE_Li256ELb1ELb1ELb0ELb0EEENS1_36VarlenDynamicPersistentTileSchedulerILi64ELi64ELi256ELi128ELb0ELb1ELb1ELb1ELb1ELb1EEEEEEEEEvNT_6ParamsE:
        .type           _ZN7cutlass13device_kernelIN5flash11enable_sm90INS1_16FlashAttnFwdSm90INS1_25CollectiveMainloopFwdSm90ILi2EN4cute5tupleIJNS5_1CILi1EEES8_S8_EEENS6_IJNS7_ILi64EEESA_SA_EEELi512ENS_10bfloat16_tEfNS_4arch4Sm90ELb1ELb0ELb0ELb1ELb0ELb1ELb0ELb0ELb0ELb1ELb0ELb0EEENS1_21CollectiveEpilogueFwdINS6_IJSA_NS7_ILi512EEESA_EEES9_SC_SE_Li256ELb1ELb1ELb0ELb0EEENS1_36VarlenDynamicPersistentTileSchedulerILi64ELi64ELi256ELi128ELb0ELb1ELb1ELb1ELb1ELb1EEEEEEEEEvNT_6ParamsE,@function
        .size           _ZN7cutlass13device_kernelIN5flash11enable_sm90INS1_16FlashAttnFwdSm90INS1_25CollectiveMainloopFwdSm90ILi2EN4cute5tupleIJNS5_1CILi1EEES8_S8_EEENS6_IJNS7_ILi64EEESA_SA_EEELi512ENS_10bfloat16_tEfNS_4arch4Sm90ELb1ELb0ELb0ELb1ELb0ELb1ELb0ELb0ELb0ELb1ELb0ELb0EEENS1_21CollectiveEpilogueFwdINS6_IJSA_NS7_ILi512EEESA_EEES9_SC_SE_Li256ELb1ELb1ELb0ELb0EEENS1_36VarlenDynamicPersistentTileSchedulerILi64ELi64ELi256ELi128ELb0ELb1ELb1ELb1ELb1ELb1EEEEEEEEEvNT_6ParamsE,(.L_x_71 - _ZN7cutlass13device_kernelIN5flash11enable_sm90INS1_16FlashAttnFwdSm90INS1_25CollectiveMainloopFwdSm90ILi2EN4cute5tupleIJNS5_1CILi1EEES8_S8_EEENS6_IJNS7_ILi64EEESA_SA_EEELi512ENS_10bfloat16_tEfNS_4arch4Sm90ELb1ELb0ELb0ELb1ELb0ELb1ELb0ELb0ELb0ELb1ELb0ELb0EEENS1_21CollectiveEpilogueFwdINS6_IJSA_NS7_ILi512EEESA_EEES9_SC_SE_Li256ELb1ELb1ELb0ELb0EEENS1_36VarlenDynamicPersistentTileSchedulerILi64ELi64ELi256ELi128ELb0ELb1ELb1ELb1ELb1ELb1EEEEEEEEEvNT_6ParamsE)
        .other          _ZN7cutlass13device_kernelIN5flash11enable_sm90INS1_16FlashAttnFwdSm90INS1_25CollectiveMainloopFwdSm90ILi2EN4cute5tupleIJNS5_1CILi1EEES8_S8_EEENS6_IJNS7_ILi64EEESA_SA_EEELi512ENS_10bfloat16_tEfNS_4arch4Sm90ELb1ELb0ELb0ELb1ELb0ELb1ELb0ELb0ELb0ELb1ELb0ELb0EEENS1_21CollectiveEpilogueFwdINS6_IJSA_NS7_ILi512EEESA_EEES9_SC_SE_Li256ELb1ELb1ELb0ELb0EEENS1_36VarlenDynamicPersistentTileSchedulerILi64ELi64ELi256ELi128ELb0ELb1ELb1ELb1ELb1ELb1EEEEEEEEEvNT_6ParamsE,@"STO_CUDA_ENTRY STV_DEFAULT"
_ZN7cutlass13device_kernelIN5flash11enable_sm90INS1_16FlashAttnFwdSm90INS1_25CollectiveMainloopFwdSm90ILi2EN4cute5tupleIJNS5_1CILi1EEES8_S8_EEENS6_IJNS7_ILi64EEESA_SA_EEELi512ENS_10bfloat16_tEfNS_4arch4Sm90ELb1ELb0ELb0ELb1ELb0ELb1ELb0ELb0ELb0ELb1ELb0ELb0EEENS1_21CollectiveEpilogueFwdINS6_IJSA_NS7_ILi512EEESA_EEES9_SC_SE_Li256ELb1ELb1ELb0ELb0EEENS1_36VarlenDynamicPersistentTileSchedulerILi64ELi64ELi256ELi128ELb0ELb1ELb1ELb1ELb1ELb1EEEEEEEEEvNT_6ParamsE:
[----:B------:R-:W-:Y:S01]  /*0000*/  LDC R1, c[0x0][0x37c] ;  /* 0x0000df00ff017b82 */ /* 0x000fe20000000800 */
[----:B------:R-:W-:Y:S05]  /*0010*/  EXIT ;  /* 0x000000000000794d */ /* 0x000fea0003800000 */
.L_x_25:
        /* <DEDUP_REMOVED lines=14> */
.L_x_71:


//--------------------- .text._ZN7cutlass13device_kernelIN5flash11enable_sm90INS1_16FlashAttnFwdSm90INS1_25CollectiveMainloopFwdSm90ILi2EN4cute5tupleIJNS5_1CILi1EEES8_S8_EEENS6_IJNS7_ILi64EEESA_SA_EEELi512ENS_10bfloat16_tEfNS_4arch4Sm90ELb1ELb0ELb0ELb1ELb0ELb0ELb1ELb0ELb0ELb1ELb0ELb0EEENS1_21CollectiveEpilogueFwdINS6_IJSA_NS7_ILi512EEESA_EEES9_SC_SE_Li256ELb1ELb1ELb0ELb0EEENS1_36VarlenDynamicPersistentTileSchedulerILi64ELi64ELi256ELi128ELb0ELb1ELb1ELb1ELb1ELb1EEEEEEEEEvNT_6ParamsE --------------------------
	.section	.text._ZN7cutlass13device_kernelIN5flash11enable_sm90INS1_16FlashAttnFwdSm90INS1_25CollectiveMainloopFwdSm90ILi2EN4cute5tupleIJNS5_1CILi1EEES8_S8_EEENS6_IJNS7_ILi64EEESA_SA_EEELi512ENS_10bfloat16_tEfNS_4arch4Sm90ELb1ELb0ELb0ELb1ELb0ELb0ELb1ELb0ELb0ELb1ELb0ELb0EEENS1_21CollectiveEpilogueFwdINS6_IJSA_NS7_ILi512EEESA_EEES9_SC_SE_Li256ELb1ELb1ELb0ELb0EEENS1_36VarlenDynamicPersistentTileSchedulerILi64ELi64ELi256ELi128ELb0ELb1ELb1ELb1ELb1ELb1EEEEEEEEEvNT_6ParamsE,"ax",@progbits
	.align	128
.text._ZN7cutlass13device_kernelIN5flash11enable_sm90INS1_16FlashAttnFwdSm90INS1_25CollectiveMainloopFwdSm90ILi2EN4cute5tupleIJNS5_1CILi1EEES8_S8_EEENS6_IJNS7_ILi64EEESA_SA_EEELi512ENS_10bfloat16_tEfNS_4arch4Sm90ELb1ELb0ELb0ELb1ELb0ELb0ELb1ELb0ELb0ELb1ELb0ELb0EEENS1_21CollectiveEpilogueFwdINS6_IJSA_NS7_ILi512EEESA_EEES9_SC_SE_Li256ELb1ELb1ELb0ELb0EEENS1_36VarlenDynamicPersistentTileSchedulerILi64ELi64ELi256ELi128ELb0ELb1ELb1ELb1ELb1ELb1EEEEEEEEEvNT_6ParamsE:
        .type           _ZN7cutlass13device_kernelIN5flash11enable_sm90INS1_16FlashAttnFwdSm90INS1_25CollectiveMainloopFwdSm90ILi2EN4cute5tupleIJNS5_1CILi1EEES8_S8_EEENS6_IJNS7_ILi64EEESA_SA_EEELi512ENS_10bfloat16_tEfNS_4arch4Sm90ELb1ELb0ELb0ELb1ELb0ELb0ELb1ELb0ELb0ELb1ELb0ELb0EEENS1_21CollectiveEpilogueFwdINS6_IJSA_NS7_ILi512EEESA_EEES9_SC_SE_Li256ELb1ELb1ELb0ELb0EEENS1_36VarlenDynamicPersistentTileSchedulerILi64ELi64ELi256ELi128ELb0ELb1ELb1ELb1ELb1ELb1EEEEEEEEEvNT_6ParamsE,@function
        .size           _ZN7cutlass13device_kernelIN5flash11enable_sm90INS1_16FlashAttnFwdSm90INS1_25CollectiveMainloopFwdSm90ILi2EN4cute5tupleIJNS5_1CILi1EEES8_S8_EEENS6_IJNS7_ILi64EEESA_SA_EEELi512ENS_10bfloat16_tEfNS_4arch4Sm90ELb1ELb0ELb0ELb1ELb0ELb0ELb1ELb0ELb0ELb1ELb0ELb0EEENS1_21CollectiveEpilogueFwdINS6_IJSA_NS7_ILi512EEESA_EEES9_SC_SE_Li256ELb1ELb1ELb0ELb0EEENS1_36VarlenDynamicPersistentTileSchedulerILi64ELi64ELi256ELi128ELb0ELb1ELb1ELb1ELb1ELb1EEEEEEEEEvNT_6ParamsE,(.L_x_72 - _ZN7cutlass13device_kernelIN5flash11enable_sm90INS1_16FlashAttnFwdSm90INS1_25CollectiveMainloopFwdSm90ILi2EN4cute5tupleIJNS5_1CILi1EEES8_S8_EEENS6_IJNS7_ILi64EEESA_SA_EEELi512ENS_10bfloat16_tEfNS_4arch4Sm90ELb1ELb0ELb0ELb1ELb0ELb0ELb1ELb0ELb0ELb1ELb0ELb0EEENS1_21CollectiveEpilogueFwdINS6_IJSA_NS7_ILi512EEESA_EEES9_SC_SE_Li256ELb1ELb1ELb0ELb0EEENS1_36VarlenDynamicPersistentTileSchedulerILi64ELi64ELi256ELi128ELb0ELb1ELb1ELb1ELb1ELb1EEEEEEEEEvNT_6ParamsE)
        .other          _ZN7cutlass13device_kernelIN5flash11enable_sm90INS1_16FlashAttnFwdSm90INS1_25CollectiveMainloopFwdSm90ILi2EN4cute5tupleIJNS5_1CILi1EEES8_S8_EEENS6_IJNS7_ILi64EEESA_SA_EEELi512ENS_10bfloat16_tEfNS_4arch4Sm90ELb1ELb0ELb0ELb1ELb0ELb0ELb1ELb0ELb0ELb1ELb0ELb0EEENS1_21CollectiveEpilogueFwdINS6_IJSA_NS7_ILi512EEESA_EEES9_SC_SE_Li256ELb1ELb1ELb0ELb0EEENS1_36VarlenDynamicPersistentTileSchedulerILi64ELi64ELi256ELi128ELb0ELb1ELb1ELb1ELb1ELb1EEEEEEEEEvNT_6ParamsE,@"STO_CUDA_ENTRY STV_DEFAULT"
_ZN7cutlass13device_kernelIN5flash11enable_sm90INS1_16FlashAttnFwdSm90INS1_25CollectiveMainloopFwdSm90ILi2EN4cute5tupleIJNS5_1CILi1EEES8_S8_EEENS6_IJNS7_ILi64EEESA_SA_EEELi512ENS_10bfloat16_tEfNS_4arch4Sm90ELb1ELb0ELb0ELb1ELb0ELb0ELb1ELb0ELb0ELb1ELb0ELb0EEENS1_21CollectiveEpilogueFwdINS6_IJSA_NS7_ILi512EEESA_EEES9_SC_SE_Li256ELb1ELb1ELb0ELb0EEENS1_36VarlenDynamicPersistentTileSchedulerILi64ELi64ELi256ELi128ELb0ELb1ELb1ELb1ELb1ELb1EEEEEEEEEvNT_6ParamsE:
[----:B------:R-:W-:Y:S01]  /*0000*/  LDC R1, c[0x0][0x37c] ;  /* 0x0000df00ff017b82 */ /* 0x000fe20000000800 */
[----:B------:R-:W-:Y:S05]  /*0010*/  EXIT ;  /* 0x000000000000794d */ /* 0x000fea0003800000 */
.L_x_26:
        /* <DEDUP_REMOVED lines=14> */
.L_x_72:


//--------------------- .text._ZN7cutlass13device_kernelIN5flash11enable_sm90INS1_16FlashAttnFwdSm90INS1_25CollectiveMainloopFwdSm90ILi2EN4cute5tupleIJNS5_1CILi1EEES8_S8_EEENS6_IJNS7_ILi64EEESA_SA_EEELi512ENS_10bfloat16_tEfNS_4arch4Sm90ELb1ELb0ELb0ELb1ELb0ELb1ELb1ELb0ELb0ELb1ELb0ELb0EEENS1_21CollectiveEpilogueFwdINS6_IJSA_NS7_ILi512EEESA_EEES9_SC_SE_Li256ELb1ELb1ELb0ELb0EEENS1_36VarlenDynamicPersistentTileSchedulerILi64ELi64ELi256ELi128ELb0ELb1ELb1ELb1ELb1ELb1EEEEEEEEEvNT_6ParamsE --------------------------
	.section	.text._ZN7cutlass13device_kernelIN5flash11enable_sm90INS1_16FlashAttnFwdSm90INS1_25CollectiveMainloopFwdSm90ILi2EN4cute5tupleIJNS5_1CILi1EEES8_S8_EEENS6_IJNS7_ILi64EEESA_SA_EEELi512ENS_10bfloat16_tEfNS_4arch4Sm90ELb1ELb0ELb0ELb1ELb0ELb1ELb1ELb0ELb0ELb1ELb0ELb0EEENS1_21CollectiveEpilogueFwdINS6_IJSA_NS7_ILi512EEESA_EEES9_SC_SE_Li256ELb1ELb1ELb0ELb0EEENS1_36VarlenDynamicPersistentTileSchedulerILi64ELi64ELi256ELi128ELb0ELb1ELb1ELb1ELb1ELb1EEEEEEEEEvNT_6ParamsE,"ax",@progbits
	.align	128
.text._ZN7cutlass13device_kernelIN5flash11enable_sm90INS1_16FlashAttnFwdSm90INS1_25CollectiveMainloopFwdSm90ILi2EN4cute5tupleIJNS5_1CILi1EEES8_S8_EEENS6_IJNS7_ILi64EEESA_SA_EEELi512ENS_10bfloat16_tEfNS_4arch4Sm90ELb1ELb0ELb0ELb1ELb0ELb1ELb1ELb0ELb0ELb1ELb0ELb0EEENS1_21CollectiveEpilogueFwdINS6_IJSA_NS7_ILi512EEESA_EEES9_SC_SE_Li256ELb1ELb1ELb0ELb0EEENS1_36VarlenDynamicPersistentTileSchedulerILi64ELi64ELi256ELi128ELb0ELb1ELb1ELb1ELb1ELb1EEEEEEEEEvNT_6ParamsE:
        .type           _ZN7cutlass13device_kernelIN5flash11enable_sm90INS1_16FlashAttnFwdSm90INS1_25CollectiveMainloopFwdSm90ILi2EN4cute5tupleIJNS5_1CILi1EEES8_S8_EEENS6_IJNS7_ILi64EEESA_SA_EEELi512ENS_10bfloat16_tEfNS_4arch4Sm90ELb1ELb0ELb0ELb1ELb0ELb1ELb1ELb0ELb0ELb1ELb0ELb0EEENS1_21CollectiveEpilogueFwdINS6_IJSA_NS7_ILi512EEESA_EEES9_SC_SE_Li256ELb1ELb1ELb0ELb0EEENS1_36VarlenDynamicPersistentTileSchedulerILi64ELi64ELi256ELi128ELb0ELb1ELb1ELb1ELb1ELb1EEEEEEEEEvNT_6ParamsE,@function
        .size           _ZN7cutlass13device_kernelIN5flash11enable_sm90INS1_16FlashAttnFwdSm90INS1_25CollectiveMainloopFwdSm90ILi2EN4cute5tupleIJNS5_1CILi1EEES8_S8_EEENS6_IJNS7_ILi64EEESA_SA_EEELi512ENS_10bfloat16_tEfNS_4arch4Sm90ELb1ELb0ELb0ELb1ELb0ELb1ELb1ELb0ELb0ELb1ELb0ELb0EEENS1_21CollectiveEpilogueFwdINS6_IJSA_NS7_ILi512EEESA_EEES9_SC_SE_Li256ELb1ELb1ELb0ELb0EEENS1_36VarlenDynamicPersistentTileSchedulerILi64ELi64ELi256ELi128ELb0ELb1ELb1ELb1ELb1ELb1EEEEEEEEEvNT_6ParamsE,(.L_x_73 - _ZN7cutlass13device_kernelIN5flash11enable_sm90INS1_16FlashAttnFwdSm90INS1_25CollectiveMainloopFwdSm90ILi2EN4cute5tupleIJNS5_1CILi1EEES8_S8_EEENS6_IJNS7_ILi64EEESA_SA_EEELi512ENS_10bfloat16_tEfNS_4arch4Sm90ELb1ELb0ELb0ELb1ELb0ELb1ELb1ELb0ELb0ELb1ELb0ELb0EEENS1_21CollectiveEpilogueFwdINS6_IJSA_NS7_ILi512EEESA_EEES9_SC_SE_Li256ELb1ELb1ELb0ELb0EEENS1_36VarlenDynamicPersistentTileSchedulerILi64ELi64ELi256ELi128ELb0ELb1ELb1ELb1ELb1ELb1EEEEEEEEEvNT_6ParamsE)
        .other          _ZN7cutlass13device_kernelIN5flash11enable_sm90INS1_16FlashAttnFwdSm90INS1_25CollectiveMainloopFwdSm90ILi2EN4cute5tupleIJNS5_1CILi1EEES8_S8_EEENS6_IJNS7_ILi64EEESA_SA_EEELi512ENS_10bfloat16_tEfNS_4arch4Sm90ELb1ELb0ELb0ELb1ELb0ELb1ELb1ELb0ELb0ELb1ELb0ELb0EEENS1_21CollectiveEpilogueFwdINS6_IJSA_NS7_ILi512EEESA_EEES9_SC_SE_Li256ELb1ELb1ELb0ELb0EEENS1_36VarlenDynamicPersistentTileSchedulerILi64ELi64ELi256ELi128ELb0ELb1ELb1ELb1ELb1ELb1EEEEEEEEEvNT_6ParamsE,@"STO_CUDA_ENTRY STV_DEFAULT"
_ZN7cutlass13device_kernelIN5flash11enable_sm90INS1_16FlashAttnFwdSm90INS1_25CollectiveMainloopFwdSm90ILi2EN4cute5tupleIJNS5_1CILi1EEES8_S8_EEENS6_IJNS7_ILi64EEESA_SA_EEELi512ENS_10bfloat16_tEfNS_4arch4Sm90ELb1ELb0ELb0ELb1ELb0ELb1ELb1ELb0ELb0ELb1ELb0ELb0EEENS1_21CollectiveEpilogueFwdINS6_IJSA_NS7_ILi512EEESA_EEES9_SC_SE_Li256ELb1ELb1ELb0ELb0EEENS1_36VarlenDynamicPersistentTileSchedulerILi64ELi64ELi256ELi128ELb0ELb1ELb1ELb1ELb1ELb1EEEEEEEEEvNT_6ParamsE:
[----:B------:R-:W-:Y:S01]  /*0000*/  LDC R1, c[0x0][0x37c] ;  /* 0x0000df00ff017b82 */ /* 0x000fe20000000800 */
[----:B------:R-:W-:Y:S05]  /*0010*/  EXIT ;  /* 0x000000000000794d */ /* 0x000fea0003800000 */
.L_x_27:
        /* <DEDUP_REMOVED lines=14> */
.L_x_73:


//--------------------- .text._ZN7cutlass13device_kernelIN5flash11enable_sm90INS1_16FlashAttnFwdSm90INS1_25CollectiveMainloopFwdSm90ILi2EN4cute5tupleIJNS5_1CILi1EEES8_S8_EEENS6_IJNS7_ILi128EEENS7_ILi96EEENS7_ILi64EEEEEELi256ENS_10bfloat16_tEfNS_4arch4Sm90ELb0ELb0ELb0ELb0ELb0ELb0ELb0ELb1ELb0ELb1ELb0ELb0EEENS1_21CollectiveEpilogueFwdINS6_IJSA_NS7_ILi256EEESB_EEES9_SE_SG_Li256ELb0ELb1ELb0ELb0EEENS1_29StaticPersistentTileSchedulerILb0EEEEEEEEEvNT_6ParamsE --------------------------
	.section	.text._ZN7cutlass13device_kernelIN5flash11enable_sm90INS1_16FlashAttnFwdSm90INS1_25CollectiveMainloopFwdSm90ILi2EN4cute5tupleIJNS5_1CILi1EEES8_S8_EEENS6_IJNS7_ILi128EEENS7_ILi96EEENS7_ILi64EEEEEELi256ENS_10bfloat16_tEfNS_4arch4Sm90ELb0ELb0ELb0ELb0ELb0ELb0ELb0ELb1ELb0ELb1ELb0ELb0EEENS1_21CollectiveEpilogueFwdINS6_IJSA_NS7_ILi256EEESB_EEES9_SE_SG_Li256ELb0ELb1ELb0ELb0EEENS1_29StaticPersistentTileSchedulerILb0EEEEEEEEEvNT_6ParamsE,"ax",@progbits
	.align	128
.text._ZN7cutlass13device_kernelIN5flash11enable_sm90INS1_16FlashAttnFwdSm90INS1_25CollectiveMainloopFwdSm90ILi2EN4cute5tupleIJNS5_1CILi1EEES8_S8_EEENS6_IJNS7_ILi128EEENS7_ILi96EEENS7_ILi64EEEEEELi256ENS_10bfloat16_tEfNS_4arch4Sm90ELb0ELb0ELb0ELb0ELb0ELb0ELb0ELb1ELb0ELb1ELb0ELb0EEENS1_21CollectiveEpilogueFwdINS6_IJSA_NS7_ILi256EEESB_EEES9_SE_SG_Li256ELb0ELb1ELb0ELb0EEENS1_29StaticPersistentTileSchedulerILb0EEEEEEEEEvNT_6ParamsE:
        .type           _ZN7cutlass13device_kernelIN5flash11enable_sm90INS1_16FlashAttnFwdSm90INS1_25CollectiveMainloopFwdSm90ILi2EN4cute5tupleIJNS5_1CILi1EEES8_S8_EEENS6_IJNS7_ILi128EEENS7_ILi96EEENS7_ILi64EEEEEELi256ENS_10bfloat16_tEfNS_4arch4Sm90ELb0ELb0ELb0ELb0ELb0ELb0ELb0ELb1ELb0ELb1ELb0ELb0EEENS1_21CollectiveEpilogueFwdINS6_IJSA_NS7_ILi256EEESB_EEES9_SE_SG_Li256ELb0ELb1ELb0ELb0EEENS1_29StaticPersistentTileSchedulerILb0EEEEEEEEEvNT_6ParamsE,@function
        .size           _ZN7cutlass13device_kernelIN5flash11enable_sm90INS1_16FlashAttnFwdSm90INS1_25CollectiveMainloopFwdSm90ILi2EN4cute5tupleIJNS5_1CILi1EEES8_S8_EEENS6_IJNS7_ILi128EEENS7_ILi96EEENS7_ILi64EEEEEELi256ENS_10bfloat16_tEfNS_4arch4Sm90ELb0ELb0ELb0ELb0ELb0ELb0ELb0ELb1ELb0ELb1ELb0ELb0EEENS1_21CollectiveEpilogueFwdINS6_IJSA_NS7_ILi256EEESB_EEES9_SE_SG_Li256ELb0ELb1ELb0ELb0EEENS1_29StaticPersistentTileSchedulerILb0EEEEEEEEEvNT_6ParamsE,(.L_x_74 - _ZN7cutlass13device_kernelIN5flash11enable_sm90INS1_16FlashAttnFwdSm90INS1_25CollectiveMainloopFwdSm90ILi2EN4cute5tupleIJNS5_1CILi1EEES8_S8_EEENS6_IJNS7_ILi128EEENS7_ILi96EEENS7_ILi64EEEEEELi256ENS_10bfloat16_tEfNS_4arch4Sm90ELb0ELb0ELb0ELb0ELb0ELb0ELb0ELb1ELb0ELb1ELb0ELb0EEENS1_21CollectiveEpilogueFwdINS6_IJSA_NS7_ILi256EEESB_EEES9_SE_SG_Li256ELb0ELb1ELb0ELb0EEENS1_29StaticPersistentTileSchedulerILb0EEEEEEEEEvNT_6ParamsE)
        .other          _ZN7cutlass13device_kernelIN5flash11enable_sm90INS1_16FlashAttnFwdSm90INS1_25CollectiveMainloopFwdSm90ILi2EN4cute5tupleIJNS5_1CILi1EEES8_S8_EEENS6_IJNS7_ILi128EEENS7_ILi96EEENS7_ILi64EEEEEELi256ENS_10bfloat16_tEfNS_4arch4Sm90ELb0ELb0ELb0ELb0ELb0ELb0ELb0ELb1ELb0ELb1ELb0ELb0EEENS1_21CollectiveEpilogueFwdINS6_IJSA_NS7_ILi256EEESB_EEES9_SE_SG_Li256ELb0ELb1ELb0ELb0EEENS1_29StaticPersistentTileSchedulerILb0EEEEEEEEEvNT_6ParamsE,@"STO_CUDA_ENTRY STV_DEFAULT"
_ZN7cutlass13device_kernelIN5flash11enable_sm90INS1_16FlashAttnFwdSm90INS1_25CollectiveMainloopFwdSm90ILi2EN4cute5tupleIJNS5_1CILi1EEES8_S8_EEENS6_IJNS7_ILi128EEENS7_ILi96EEENS7_ILi64EEEEEELi256ENS_10bfloat16_tEfNS_4arch4Sm90ELb0ELb0ELb0ELb0ELb0ELb0ELb0ELb1ELb0ELb1ELb0ELb0EEENS1_21CollectiveEpilogueFwdINS6_IJSA_NS7_ILi256EEESB_EEES9_SE_SG_Li256ELb0ELb1ELb0ELb0EEENS1_29StaticPersistentTileSchedulerILb0EEEEEEEEEvNT_6ParamsE:
[----:B------:R-:W-:Y:S01]  /*0000*/  LDC R1, c[0x0][0x37c] ;  /* 0x0000df00ff017b82 */ /* 0x000fe20000000800 */
[----:B------:R-:W-:Y:S05]  /*0010*/  EXIT ;  /* 0x000000000000794d */ /* 0x000fea0003800000 */
.L_x_28:
        /* <DEDUP_REMOVED lines=14> */
.L_x_74:


//--------------------- .text._ZN7cutlass13device_kernelIN5flash11enable_sm90INS1_16FlashAttnFwdSm90INS1_25CollectiveMainloopFwdSm90ILi2EN4cute5tupleIJNS5_1CILi1EEES8_S8_EEENS6_IJNS7_ILi128EEENS7_ILi96EEENS7_ILi64EEEEEELi256ENS_10bfloat16_tEfNS_4arch4Sm90ELb0ELb0ELb0ELb0ELb0ELb0ELb1ELb1ELb0ELb1ELb0ELb0EEENS1_21CollectiveEpilogueFwdINS6_IJSA_NS7_ILi256EEESB_EEES9_SE_SG_Li256ELb0ELb1ELb0ELb0EEENS1_29StaticPersistentTileSchedulerILb0EEEEEEEEEvNT_6ParamsE --------------------------
	.section	.text._ZN7cutlass13device_kernelIN5flash11enable_sm90INS1_16FlashAttnFwdSm90INS1_25CollectiveMainloopFwdSm90ILi2EN4cute5tupleIJNS5_1CILi1EEES8_S8_EEENS6_IJNS7_ILi128EEENS7_ILi96EEENS7_ILi64EEEEEELi256ENS_10bfloat16_tEfNS_4arch4Sm90ELb0ELb0ELb0ELb0ELb0ELb0ELb1ELb1ELb0ELb1ELb0ELb0EEENS1_21CollectiveEpilogueFwdINS6_IJSA_NS7_ILi256EEESB_EEES9_SE_SG_Li256ELb0ELb1ELb0ELb0EEENS1_29StaticPersistentTileSchedulerILb0EEEEEEEEEvNT_6ParamsE,"ax",@progbits
	.align	128
.text._ZN7cutlass13device_kernelIN5flash11enable_sm90INS1_16FlashAttnFwdSm90INS1_25CollectiveMainloopFwdSm90ILi2EN4cute5tupleIJNS5_1CILi1EEES8_S8_EEENS6_IJNS7_ILi128EEENS7_ILi96EEENS7_ILi64EEEEEELi256ENS_10bfloat16_tEfNS_4arch4Sm90ELb0ELb0ELb0ELb0ELb0ELb0ELb1ELb1ELb0ELb1ELb0ELb0EEENS1_21CollectiveEpilogueFwdINS6_IJSA_NS7_ILi256EEESB_EEES9_SE_SG_Li256ELb0ELb1ELb0ELb0EEENS1_29StaticPersistentTileSchedulerILb0EEEEEEEEEvNT_6ParamsE:
        .type           _ZN7cutlass13device_kernelIN5flash11enable_sm90INS1_16FlashAttnFwdSm90INS1_25CollectiveMainloopFwdSm90ILi2EN4cute5tupleIJNS5_1CILi1EEES8_S8_EEENS6_IJNS7_ILi128EEENS7_ILi96EEENS7_ILi64EEEEEELi256ENS_10bfloat16_tEfNS_4arch4Sm90ELb0ELb0ELb0ELb0ELb0ELb0ELb1ELb1ELb0ELb1ELb0ELb0EEENS1_21CollectiveEpilogueFwdINS6_IJSA_NS7_ILi256EEESB_EEES9_SE_SG_Li256ELb0ELb1ELb0ELb0EEENS1_29StaticPersistentTileSchedulerILb0EEEEEEEEEvNT_6ParamsE,@function
        .size           _ZN7cutlass13device_kernelIN5flash11enable_sm90INS1_16FlashAttnFwdSm90INS1_25CollectiveMainloopFwdSm90ILi2EN4cute5tupleIJNS5_1CILi1EEES8_S8_EEENS6_IJNS7_ILi128EEENS7_ILi96EEENS7_ILi64EEEEEELi256ENS_10bfloat16_tEfNS_4arch4Sm90ELb0ELb0ELb0ELb0ELb0ELb0ELb1ELb1ELb0ELb1ELb0ELb0EEENS1_21CollectiveEpilogueFwdINS6_IJSA_NS7_ILi256EEESB_EEES9_SE_SG_Li256ELb0ELb1ELb0ELb0EEENS1_29StaticPersistentTileSchedulerILb0EEEEEEEEEvNT_6ParamsE,(.L_x_75 - _ZN7cutlass13device_kernelIN5flash11enable_sm90INS1_16FlashAttnFwdSm90INS1_25CollectiveMainloopFwdSm90ILi2EN4cute5tupleIJNS5_1CILi1EEES8_S8_EEENS6_IJNS7_ILi128EEENS7_ILi96EEENS7_ILi64EEEEEELi256ENS_10bfloat16_tEfNS_4arch4Sm90ELb0ELb0ELb0ELb0ELb0ELb0ELb1ELb1ELb0ELb1ELb0ELb0EEENS1_21CollectiveEpilogueFwdINS6_IJSA_NS7_ILi256EEESB_EEES9_SE_SG_Li256ELb0ELb1ELb0ELb0EEENS1_29StaticPersistentTileSchedulerILb0EEEEEEEEEvNT_6ParamsE)
        .other          _ZN7cutlass13device_kernelIN5flash11enable_sm90INS1_16FlashAttnFwdSm90INS1_25CollectiveMainloopFwdSm90ILi2EN4cute5tupleIJNS5_1CILi1EEES8_S8_EEENS6_IJNS7_ILi128EEENS7_ILi96EEENS7_ILi64EEEEEELi256ENS_10bfloat16_tEfNS_4arch4Sm90ELb0ELb0ELb0ELb0ELb0ELb0ELb1ELb1ELb0ELb1ELb0ELb0EEENS1_21CollectiveEpilogueFwdINS6_IJSA_NS7_ILi256EEESB_EEES9_SE_SG_Li256ELb0ELb1ELb0ELb0EEENS1_29StaticPersistentTileSchedulerILb0EEEEEEEEEvNT_6ParamsE,@"STO_CUDA_ENTRY STV_DEFAULT"
_ZN7cutlass13device_kernelIN5flash11enable_sm90INS1_16FlashAttnFwdSm90INS1_25CollectiveMainloopFwdSm90ILi2EN4cute5tupleIJNS5_1CILi1EEES8_S8_EEENS6_IJNS7_ILi128EEENS7_ILi96EEENS7_ILi64EEEEEELi256ENS_10bfloat16_tEfNS_4arch4Sm90ELb0ELb0ELb0ELb0ELb0ELb0ELb1ELb1ELb0ELb1ELb0ELb0EEENS1_21CollectiveEpilogueFwdINS6_IJSA_NS7_ILi256EEESB_EEES9_SE_SG_Li256ELb0ELb1ELb0ELb0EEENS1_29StaticPersistentTileSchedulerILb0EEEEEEEEEvNT_6ParamsE:
[----:B------:R-:W-:Y:S01]  /*0000*/  LDC R1, c[0x0][0x37c] ;  /* 0x0000df00ff017b82 */ /* 0x000fe20000000800 */
[----:B------:R-:W-:Y:S05]  /*0010*/  EXIT ;  /* 0x000000000000794d */ /* 0x000fea0003800000 */
.L_x_29:
        /* <DEDUP_REMOVED lines=14> */
.L_x_75:


//--------------------- .text._ZN7cutlass13device_kernelIN5flash11enable_sm90INS1_16FlashAttnFwdSm90INS1_25CollectiveMainloopFwdSm90ILi2EN4cute5tupleIJNS5_1CILi1EEES8_S8_EEENS6_IJNS7_ILi128EEENS7_ILi96EEENS7_ILi64EEEEEELi256ENS_10bfloat16_tEfNS_4arch4Sm90ELb0ELb0ELb0ELb1ELb0ELb0ELb0ELb1ELb0ELb1ELb0ELb0EEENS1_21CollectiveEpilogueFwdINS6_IJSA_NS7_ILi256EEESB_EEES9_SE_SG_Li256ELb1ELb1ELb0ELb0EEENS1_36VarlenDynamicPersistentTileSchedulerILi128ELi96ELi256ELi128ELb0ELb1ELb1ELb0ELb1ELb1EEEEEEEEEvNT_6ParamsE --------------------------
	.section	.text._ZN7cutlass13device_kernelIN5flash11enable_sm90INS1_16FlashAttnFwdSm90INS1_25CollectiveMainloopFwdSm90ILi2EN4cute5tupleIJNS5_1CILi1EEES8_S8_EEENS6_IJNS7_ILi128EEENS7_ILi96EEENS7_ILi64EEEEEELi256ENS_10bfloat16_tEfNS_4arch4Sm90ELb0ELb0ELb0ELb1ELb0ELb0ELb0ELb1ELb0ELb1ELb0ELb0EEENS1_21CollectiveEpilogueFwdINS6_IJSA_NS7_ILi256EEESB_EEES9_SE_SG_Li256ELb1ELb1ELb0ELb0EEENS1_36VarlenDynamicPersistentTileSchedulerILi128ELi96ELi256ELi128ELb0ELb1ELb1ELb0ELb1ELb1EEEEEEEEEvNT_6ParamsE,"ax",@progbits
	.align	128
.text._ZN7cutlass13device_kernelIN5flash11enable_sm90INS1_16FlashAttnFwdSm90INS1_25CollectiveMainloopFwdSm90ILi2EN4cute5tupleIJNS5_1CILi1EEES8_S8_EEENS6_IJNS7_ILi128EEENS7_ILi96EEENS7_ILi64EEEEEELi256ENS_10bfloat16_tEfNS_4arch4Sm90ELb0ELb0ELb0ELb1ELb0ELb0ELb0ELb1ELb0ELb1ELb0ELb0EEENS1_21CollectiveEpilogueFwdINS6_IJSA_NS7_ILi256EEESB_EEES9_SE_SG_Li256ELb1ELb1ELb0ELb0EEENS1_36VarlenDynamicPersistentTileSchedulerILi128ELi96ELi256ELi128ELb0ELb1ELb1ELb0ELb1ELb1EEEEEEEEEvNT_6ParamsE:
        .type           _ZN7cutlass13device_kernelIN5flash11enable_sm90INS1_16FlashAttnFwdSm90INS1_25CollectiveMainloopFwdSm90ILi2EN4cute5tupleIJNS5_1CILi1EEES8_S8_EEENS6_IJNS7_ILi128EEENS7_ILi96EEENS7_ILi64EEEEEELi256ENS_10bfloat16_tEfNS_4arch4Sm90ELb0ELb0ELb0ELb1ELb0ELb0ELb0ELb1ELb0ELb1ELb0ELb0EEENS1_21CollectiveEpilogueFwdINS6_IJSA_NS7_ILi256EEESB_EEES9_SE_SG_Li256ELb1ELb1ELb0ELb0EEENS1_36VarlenDynamicPersistentTileSchedulerILi128ELi96ELi256ELi128ELb0ELb1ELb1ELb0ELb1ELb1EEEEEEEEEvNT_6ParamsE,@function
        .size           _ZN7cutlass13device_kernelIN5flash11enable_sm90INS1_16FlashAttnFwdSm90INS1_25CollectiveMainloopFwdSm90ILi2EN4cute5tupleIJNS5_1CILi1EEES8_S8_EEENS6_IJNS7_ILi128EEENS7_ILi96EEENS7_ILi64EEEEEELi256ENS_10bfloat16_tEfNS_4arch4Sm90ELb0ELb0ELb0ELb1ELb0ELb0ELb0ELb1ELb0ELb1ELb0ELb0EEENS1_21CollectiveEpilogueFwdINS6_IJSA_NS7_ILi256EEESB_EEES9_SE_SG_Li256ELb1ELb1ELb0ELb0EEENS1_36VarlenDynamicPersistentTileSchedulerILi128ELi96ELi256ELi128ELb0ELb1ELb1ELb0ELb1ELb1EEEEEEEEEvNT_6ParamsE,(.L_x_76 - _ZN7cutlass13device_kernelIN5flash11enable_sm90INS1_16FlashAttnFwdSm90INS1_25CollectiveMainloopFwdSm90ILi2EN4cute5tupleIJNS5_1CILi1EEES8_S8_EEENS6_IJNS7_ILi128EEENS7_ILi96EEENS7_ILi64EEEEEELi256ENS_10bfloat16_tEfNS_4arch4Sm90ELb0ELb0ELb0ELb1ELb0ELb0ELb0ELb1ELb0ELb1ELb0ELb0EEENS1_21CollectiveEpilogueFwdINS6_IJSA_NS7_ILi256EEESB_EEES9_SE_SG_Li256ELb1ELb1ELb0ELb0EEENS1_36VarlenDynamicPersistentTileSchedulerILi128ELi96ELi256ELi128ELb0ELb1ELb1ELb0ELb1ELb1EEEEEEEEEvNT_6ParamsE)
        .other          _ZN7cutlass13device_kernelIN5flash11enable_sm90INS1_16FlashAttnFwdSm90INS1_25CollectiveMainloopFwdSm90ILi2EN4cute5tupleIJNS5_1CILi1EEES8_S8_EEENS6_IJNS7_ILi128EEENS7_ILi96EEENS7_ILi64EEEEEELi256ENS_10bfloat16_tEfNS_4arch4Sm90ELb0ELb0ELb0ELb1ELb0ELb0ELb0ELb1ELb0ELb1ELb0ELb0EEENS1_21CollectiveEpilogueFwdINS6_IJSA_NS7_ILi256EEESB_EEES9_SE_SG_Li256ELb1ELb1ELb0ELb0EEENS1_36VarlenDynamicPersistentTileSchedulerILi128ELi96ELi256ELi128ELb0ELb1ELb1ELb0ELb1ELb1EEEEEEEEEvNT_6ParamsE,@"STO_CUDA_ENTRY STV_DEFAULT"
_ZN7cutlass13device_kernelIN5flash11enable_sm90INS1_16FlashAttnFwdSm90INS1_25CollectiveMainloopFwdSm90ILi2EN4cute5tupleIJNS5_1CILi1EEES8_S8_EEENS6_IJNS7_ILi128EEENS7_ILi96EEENS7_ILi64EEEEEELi256ENS_10bfloat16_tEfNS_4arch4Sm90ELb0ELb0ELb0ELb1ELb0ELb0ELb0ELb1ELb0ELb1ELb0ELb0EEENS1_21CollectiveEpilogueFwdINS6_IJSA_NS7_ILi256EEESB_EEES9_SE_SG_Li256ELb1ELb1ELb0ELb0EEENS1_36VarlenDynamicPersistentTileSchedulerILi128ELi96ELi256ELi128ELb0ELb1ELb1ELb0ELb1ELb1EEEEEEEEEvNT_6ParamsE:
[----:B------:R-:W-:Y:S01]  /*0000*/  LDC R1, c[0x0][0x37c] ;  /* 0x0000df00ff017b82 */ /* 0x000fe20000000800 */
[----:B------:R-:W-:Y:S05]  /*0010*/  EXIT ;  /* 0x000000000000794d */ /* 0x000fea0003800000 */
.L_x_30:
        /* <DEDUP_REMOVED lines=14> */
.L_x_76:


//--------------------- .text._ZN7cutlass13device_kernelIN5flash11enable_sm90INS1_16FlashAttnFwdSm90INS1_25CollectiveMainloopFwdSm90ILi2EN4cute5tupleIJNS5_1CILi1EEES8_S8_EEENS6_IJNS7_ILi128EEENS7_ILi96EEENS7_ILi64EEEEEELi256ENS_10bfloat16_tEfNS_4arch4Sm90ELb0ELb0ELb0ELb1ELb0ELb1ELb0ELb1ELb0ELb1ELb0ELb0EEENS1_21CollectiveEpilogueFwdINS6_IJSA_NS7_ILi256EEESB_EEES9_SE_SG_Li256ELb1ELb1ELb0ELb0EEENS1_36VarlenDynamicPersistentTileSchedulerILi128ELi96ELi256ELi128ELb0ELb1ELb1ELb0ELb1ELb1EEEEEEEEEvNT_6ParamsE --------------------------
	.section	.text._ZN7cutlass13device_kernelIN5flash11enable_sm90INS1_16FlashAttnFwdSm90INS1_25CollectiveMainloopFwdSm90ILi2EN4cute5tupleIJNS5_1CILi1EEES8_S8_EEENS6_IJNS7_ILi128EEENS7_ILi96EEENS7_ILi64EEEEEELi256ENS_10bfloat16_tEfNS_4arch4Sm90ELb0ELb0ELb0ELb1ELb0ELb1ELb0ELb1ELb0ELb1ELb0ELb0EEENS1_21CollectiveEpilogueFwdINS6_IJSA_NS7_ILi256EEESB_EEES9_SE_SG_Li256ELb1ELb1ELb0ELb0EEENS1_36VarlenDynamicPersistentTileSchedulerILi128ELi96ELi256ELi128ELb0ELb1ELb1ELb0ELb1ELb1EEEEEEEEEvNT_6ParamsE,"ax",@progbits
	.align	128
.text._ZN7cutlass13device_kernelIN5flash11enable_sm90INS1_16FlashAttnFwdSm90INS1_25CollectiveMainloopFwdSm90ILi2EN4cute5tupleIJNS5_1CILi1EEES8_S8_EEENS6_IJNS7_ILi128EEENS7_ILi96EEENS7_ILi64EEEEEELi256ENS_10bfloat16_tEfNS_4arch4Sm90ELb0ELb0ELb0ELb1ELb0ELb1ELb0ELb1ELb0ELb1ELb0ELb0EEENS1_21CollectiveEpilogueFwdINS6_IJSA_NS7_ILi256EEESB_EEES9_SE_SG_Li256ELb1ELb1ELb0ELb0EEENS1_36VarlenDynamicPersistentTileSchedulerILi128ELi96ELi256ELi128ELb0ELb1ELb1ELb0ELb1ELb1EEEEEEEEEvNT_6ParamsE:
        .type           _ZN7cutlass13device_kernelIN5flash11enable_sm90INS1_16FlashAttnFwdSm90INS1_25CollectiveMainloopFwdSm90ILi2EN4cute5tupleIJNS5_1CILi1EEES8_S8_EEENS6_IJNS7_ILi128EEENS7_ILi96EEENS7_ILi64EEEEEELi256ENS_10bfloat16_tEfNS_4arch4Sm90ELb0ELb0ELb0ELb1ELb0ELb1ELb0ELb1ELb0ELb1ELb0ELb0EEENS1_21CollectiveEpilogueFwdINS6_IJSA_NS7_ILi256EEESB_EEES9_SE_SG_Li256ELb1ELb1ELb0ELb0EEENS1_36VarlenDynamicPersistentTileSchedulerILi128ELi96ELi256ELi128ELb0ELb1ELb1ELb0ELb1ELb1EEEEEEEEEvNT_6ParamsE,@function
        .size           _ZN7cutlass13device_kernelIN5flash11enable_sm90INS1_16FlashAttnFwdSm90INS1_25CollectiveMainloopFwdSm90ILi2EN4cute5tupleIJNS5_1CILi1EEES8_S8_EEENS6_IJNS7_ILi128EEENS7_ILi96EEENS7_ILi64EEEEEELi256ENS_10bfloat16_tEfNS_4arch4Sm90ELb0ELb0ELb0ELb1ELb0ELb1ELb0ELb1ELb0ELb1ELb0ELb0EEENS1_21CollectiveEpilogueFwdINS6_IJSA_NS7_ILi256EEESB_EEES9_SE_SG_Li256ELb1ELb1ELb0ELb0EEENS1_36VarlenDynamicPersistentTileSchedulerILi128ELi96ELi256ELi128ELb0ELb1ELb1ELb0ELb1ELb1EEEEEEEEEvNT_6ParamsE,(.L_x_77 - _ZN7cutlass13device_kernelIN5flash11enable_sm90INS1_16FlashAttnFwdSm90INS1_25CollectiveMainloopFwdSm90ILi2EN4cute5tupleIJNS5_1CILi1EEES8_S8_EEENS6_IJNS7_ILi128EEENS7_ILi96EEENS7_ILi64EEEEEELi256ENS_10bfloat16_tEfNS_4arch4Sm90ELb0ELb0ELb0ELb1ELb0ELb1ELb0ELb1ELb0ELb1ELb0ELb0EEENS1_21CollectiveEpilogueFwdINS6_IJSA_NS7_ILi256EEESB_EEES9_SE_SG_Li256ELb1ELb1ELb0ELb0EEENS1_36VarlenDynamicPersistentTileSchedulerILi128ELi96ELi256ELi128ELb0ELb1ELb1ELb0ELb1ELb1EEEEEEEEEvNT_6ParamsE)
        .other          _ZN7cutlass13device_kernelIN5flash11enable_sm90INS1_16FlashAttnFwdSm90INS1_25CollectiveMainloopFwdSm90ILi2EN4cute5tupleIJNS5_1CILi1EEES8_S8_EEENS6_IJNS7_ILi128EEENS7_ILi96EEENS7_ILi64EEEEEELi256ENS_10bfloat16_tEfNS_4arch4Sm90ELb0ELb0ELb0ELb1ELb0ELb1ELb0ELb1ELb0ELb1ELb0ELb0EEENS1_21CollectiveEpilogueFwdINS6_IJSA_NS7_ILi256EEESB_EEES9_SE_SG_Li256ELb1ELb1ELb0ELb0EEENS1_36VarlenDynamicPersistentTileSchedulerILi128ELi96ELi256ELi128ELb0ELb1ELb1ELb0ELb1ELb1EEEEEEEEEvNT_6ParamsE,@"STO_CUDA_ENTRY STV_DEFAULT"
_ZN7cutlass13device_kernelIN5flash11enable_sm90INS1_16FlashAttnFwdSm90INS1_25CollectiveMainloopFwdSm90ILi2EN4cute5tupleIJNS5_1CILi1EEES8_S8_EEENS6_IJNS7_ILi128EEENS7_ILi96EEENS7_ILi64EEEEEELi256ENS_10bfloat16_tEfNS_4arch4Sm90ELb0ELb0ELb0ELb1ELb0ELb1ELb0ELb1ELb0ELb1ELb0ELb0EEENS1_21CollectiveEpilogueFwdINS6_IJSA_NS7_ILi256EEESB_EEES9_SE_SG_Li256ELb1ELb1ELb0ELb0EEENS1_36VarlenDynamicPersistentTileSchedulerILi128ELi96ELi256ELi128ELb0ELb1ELb1ELb0ELb1ELb1EEEEEEEEEvNT_6ParamsE:
[----:B------:R-:W-:Y:S01]  /*0000*/  LDC R1, c[0x0][0x37c] ;  /* 0x0000df00ff017b82 */ /* 0x000fe20000000800 */
[----:B------:R-:W-:Y:S05]  /*0010*/  EXIT ;  /* 0x000000000000794d */ /* 0x000fea0003800000 */
.L_x_31:
        /* <DEDUP_REMOVED lines=14> */
.L_x_77:


//--------------------- .text._ZN7cutlass13device_kernelIN5flash11enable_sm90INS1_16FlashAttnFwdSm90INS1_25CollectiveMainloopFwdSm90ILi2EN4cute5tupleIJNS5_1CILi1EEES8_S8_EEENS6_IJNS7_ILi128EEENS7_ILi96EEENS7_ILi64EEEEEELi256ENS_10bfloat16_tEfNS_4arch4Sm90ELb0ELb0ELb0ELb1ELb0ELb0ELb1ELb1ELb0ELb1ELb0ELb0EEENS1_21CollectiveEpilogueFwdINS6_IJSA_NS7_ILi256EEESB_EEES9_SE_SG_Li256ELb1ELb1ELb0ELb0EEENS1_36VarlenDynamicPersistentTileSchedulerILi128ELi96ELi256ELi128ELb0ELb1ELb1ELb0ELb1ELb1EEEEEEEEEvNT_6ParamsE --------------------------
	.section	.text._ZN7cutlass13device_kernelIN5flash11enable_sm90INS1_16FlashAttnFwdSm90INS1_25CollectiveMainloopFwdSm90ILi2EN4cute5tupleIJNS5_1CILi1EEES8_S8_EEENS6_IJNS7_ILi128EEENS7_ILi96EEENS7_ILi64EEEEEELi256ENS_10bfloat16_tEfNS_4arch4Sm90ELb0ELb0ELb0ELb1ELb0ELb0ELb1ELb1ELb0ELb1ELb0ELb0EEENS1_21CollectiveEpilogueFwdINS6_IJSA_NS7_ILi256EEESB_EEES9_SE_SG_Li256ELb1ELb1ELb0ELb0EEENS1_36VarlenDynamicPersistentTileSchedulerILi128ELi96ELi256ELi128ELb0ELb1ELb1ELb0ELb1ELb1EEEEEEEEEvNT_6ParamsE,"ax",@progbits
	.align	128
.text._ZN7cutlass13device_kernelIN5flash11enable_sm90INS1_16FlashAttnFwdSm90INS1_25CollectiveMainloopFwdSm90ILi2EN4cute5tupleIJNS5_1CILi1EEES8_S8_EEENS6_IJNS7_ILi128EEENS7_ILi96EEENS7_ILi64EEEEEELi256ENS_10bfloat16_tEfNS_4arch4Sm90ELb0ELb0ELb0ELb1ELb0ELb0ELb1ELb1ELb0ELb1ELb0ELb0EEENS1_21CollectiveEpilogueFwdINS6_IJSA_NS7_ILi256EEESB_EEES9_SE_SG_Li256ELb1ELb1ELb0ELb0EEENS1_36VarlenDynamicPersistentTileSchedulerILi128ELi96ELi256ELi128ELb0ELb1ELb1ELb0ELb1ELb1EEEEEEEEEvNT_6ParamsE:
        .type           _ZN7cutlass13device_kernelIN5flash11enable_sm90INS1_16FlashAttnFwdSm90INS1_25CollectiveMainloopFwdSm90ILi2EN4cute5tupleIJNS5_1CILi1EEES8_S8_EEENS6_IJNS7_ILi128EEENS7_ILi96EEENS7_ILi64EEEEEELi256ENS_10bfloat16_tEfNS_4arch4Sm90ELb0ELb0ELb0ELb1ELb0ELb0ELb1ELb1ELb0ELb1ELb0ELb0EEENS1_21CollectiveEpilogueFwdINS6_IJSA_NS7_ILi256EEESB_EEES9_SE_SG_Li256ELb1ELb1ELb0ELb0EEENS1_36VarlenDynamicPersistentTileSchedulerILi128ELi96ELi256ELi128ELb0ELb1ELb1ELb0ELb1ELb1EEEEEEEEEvNT_6ParamsE,@function
        .size           _ZN7cutlass13device_kernelIN5flash11enable_sm90INS1_16FlashAttnFwdSm90INS1_25CollectiveMainloopFwdSm90ILi2EN4cute5tupleIJNS5_1CILi1EEES8_S8_EEENS6_IJNS7_ILi128EEENS7_ILi96EEENS7_ILi64EEEEEELi256ENS_10bfloat16_tEfNS_4arch4Sm90ELb0ELb0ELb0ELb1ELb0ELb0ELb1ELb1ELb0ELb1ELb0ELb0EEENS1_21CollectiveEpilogueFwdINS6_IJSA_NS7_ILi256EEESB_EEES9_SE_SG_Li256ELb1ELb1ELb0ELb0EEENS1_36VarlenDynamicPersistentTileSchedulerILi128ELi96ELi256ELi128ELb0ELb1ELb1ELb0ELb1ELb1EEEEEEEEEvNT_6ParamsE,(.L_x_78 - _ZN7cutlass13device_kernelIN5flash11enable_sm90INS1_16FlashAttnFwdSm90INS1_25CollectiveMainloopFwdSm90ILi2EN4cute5tupleIJNS5_1CILi1EEES8_S8_EEENS6_IJNS7_ILi128EEENS7_ILi96EEENS7_ILi64EEEEEELi256ENS_10bfloat16_tEfNS_4arch4Sm90ELb0ELb0ELb0ELb1ELb0ELb0ELb1ELb1ELb0ELb1ELb0ELb0EEENS1_21CollectiveEpilogueFwdINS6_IJSA_NS7_ILi256EEESB_EEES9_SE_SG_Li256ELb1ELb1ELb0ELb0EEENS1_36VarlenDynamicPersistentTileSchedulerILi128ELi96ELi256ELi128ELb0ELb1ELb1ELb0ELb1ELb1EEEEEEEEEvNT_6ParamsE)
        .other          _ZN7cutlass13device_kernelIN5flash11enable_sm90INS1_16FlashAttnFwdSm90INS1_25CollectiveMainloopFwdSm90ILi2EN4cute5tupleIJNS5_1CILi1EEES8_S8_EEENS6_IJNS7_ILi128EEENS7_ILi96EEENS7_ILi64EEEEEELi256ENS_10bfloat16_tEfNS_4arch4Sm90ELb0ELb0ELb0ELb1ELb0ELb0ELb1ELb1ELb0ELb1ELb0ELb0EEENS1_21CollectiveEpilogueFwdINS6_IJSA_NS7_ILi256EEESB_EEES9_SE_SG_Li256ELb1ELb1ELb0ELb0EEENS1_36VarlenDynamicPersistentTileSchedulerILi128ELi96ELi256ELi128ELb0ELb1ELb1ELb0ELb1ELb1EEEEEEEEEvNT_6ParamsE,@"STO_CUDA_ENTRY STV_DEFAULT"
_ZN7cutlass13device_kernelIN5flash11enable_sm90INS1_16FlashAttnFwdSm90INS1_25CollectiveMainloopFwdSm90ILi2EN4cute5tupleIJNS5_1CILi1EEES8_S8_EEENS6_IJNS7_ILi128EEENS7_ILi96EEENS7_ILi64EEEEEELi256ENS_10bfloat16_tEfNS_4arch4Sm90ELb0ELb0ELb0ELb1ELb0ELb0ELb1ELb1ELb0ELb1ELb0ELb0EEENS1_21CollectiveEpilogueFwdINS6_IJSA_NS7_ILi256EEESB_EEES9_SE_SG_Li256ELb1ELb1ELb0ELb0EEENS1_36VarlenDynamicPersistentTileSchedulerILi128ELi96ELi256ELi128ELb0ELb1ELb1ELb0ELb1ELb1EEEEEEEEEvNT_6ParamsE:
[----:B------:R-:W-:Y:S01]  /*0000*/  LDC R1, c[0x0][0x37c] ;  /* 0x0000df00ff017b82 */ /* 0x000fe20000000800 */
[----:B------:R-:W-:Y:S05]  /*0010*/  EXIT ;  /* 0x000000000000794d */ /* 0x000fea0003800000 */
.L_x_32:
        /* <DEDUP_REMOVED lines=14> */
.L_x_78:


//--------------------- .text._ZN7cutlass13device_kernelIN5flash11enable_sm90INS1_16FlashAttnFwdSm90INS1_25CollectiveMainloopFwdSm90ILi2EN4cute5tupleIJNS5_1CILi1EEES8_S8_EEENS6_IJNS7_ILi128EEENS7_ILi96EEENS7_ILi64EEEEEELi256ENS_10bfloat16_tEfNS_4arch4Sm90ELb0ELb0ELb0ELb1ELb0ELb1ELb1ELb1ELb0ELb1ELb0ELb0EEENS1_21CollectiveEpilogueFwdINS6_IJSA_NS7_ILi256EEESB_EEES9_SE_SG_Li256ELb1ELb1ELb0ELb0EEENS1_36VarlenDynamicPersistentTileSchedulerILi128ELi96ELi256ELi128ELb0ELb1ELb1ELb0ELb1ELb1EEEEEEEEEvNT_6ParamsE --------------------------
	.section	.text._ZN7cutlass13device_kernelIN5flash11enable_sm90INS1_16FlashAttnFwdSm90INS1_25CollectiveMainloopFwdSm90ILi2EN4cute5tupleIJNS5_1CILi1EEES8_S8_EEENS6_IJNS7_ILi128EEENS7_ILi96EEENS7_ILi64EEEEEELi256ENS_10bfloat16_tEfNS_4arch4Sm90ELb0ELb0ELb0ELb1ELb0ELb1ELb1ELb1ELb0ELb1ELb0ELb0EEENS1_21CollectiveEpilogueFwdINS6_IJSA_NS7_ILi256EEESB_EEES9_SE_SG_Li256ELb1ELb1ELb0ELb0EEENS1_36VarlenDynamicPersistentTileSchedulerILi128ELi96ELi256ELi128ELb0ELb1ELb1ELb0ELb1ELb1EEEEEEEEEvNT_6ParamsE,"ax",@progbits
	.align	128
.text._ZN7cutlass13device_kernelIN5flash11enable_sm90INS1_16FlashAttnFwdSm90INS1_25CollectiveMainloopFwdSm90ILi2EN4cute5tupleIJNS5_1CILi1EEES8_S8_EEENS6_IJNS7_ILi128EEENS7_ILi96EEENS7_ILi64EEEEEELi256ENS_10bfloat16_tEfNS_4arch4Sm90ELb0ELb0ELb0ELb1ELb0ELb1ELb1ELb1ELb0ELb1ELb0ELb0EEENS1_21CollectiveEpilogueFwdINS6_IJSA_NS7_ILi256EEESB_EEES9_SE_SG_Li256ELb1ELb1ELb0ELb0EEENS1_36VarlenDynamicPersistentTileSchedulerILi128ELi96ELi256ELi128ELb0ELb1ELb1ELb0ELb1ELb1EEEEEEEEEvNT_6ParamsE:
        .type           _ZN7cutlass13device_kernelIN5flash11enable_sm90INS1_16FlashAttnFwdSm90INS1_25CollectiveMainloopFwdSm90ILi2EN4cute5tupleIJNS5_1CILi1EEES8_S8_EEENS6_IJNS7_ILi128EEENS7_ILi96EEENS7_ILi64EEEEEELi256ENS_10bfloat16_tEfNS_4arch4Sm90ELb0ELb0ELb0ELb1ELb0ELb1ELb1ELb1ELb0ELb1ELb0ELb0EEENS1_21CollectiveEpilogueFwdINS6_IJSA_NS7_ILi256EEESB_EEES9_SE_SG_Li256ELb1ELb1ELb0ELb0EEENS1_36VarlenDynamicPersistentTileSchedulerILi128ELi96ELi256ELi128ELb0ELb1ELb1ELb0ELb1ELb1EEEEEEEEEvNT_6ParamsE,@function
        .size           _ZN7cutlass13device_kernelIN5flash11enable_sm90INS1_16FlashAttnFwdSm90INS1_25CollectiveMainloopFwdSm90ILi2EN4cute5tupleIJNS5_1CILi1EEES8_S8_EEENS6_IJNS7_ILi128EEENS7_ILi96EEENS7_ILi64EEEEEELi256ENS_10bfloat16_tEfNS_4arch4Sm90ELb0ELb0ELb0ELb1ELb0ELb1ELb1ELb1ELb0ELb1ELb0ELb0EEENS1_21CollectiveEpilogueFwdINS6_IJSA_NS7_ILi256EEESB_EEES9_SE_SG_Li256ELb1ELb1ELb0ELb0EEENS1_36VarlenDynamicPersistentTileSchedulerILi128ELi96ELi256ELi128ELb0ELb1ELb1ELb0ELb1ELb1EEEEEEEEEvNT_6ParamsE,(.L_x_79 - _ZN7cutlass13device_kernelIN5flash11enable_sm90INS1_16FlashAttnFwdSm90INS1_25CollectiveMainloopFwdSm90ILi2EN4cute5tupleIJNS5_1CILi1EEES8_S8_EEENS6_IJNS7_ILi128EEENS7_ILi96EEENS7_ILi64EEEEEELi256ENS_10bfloat16_tEfNS_4arch4Sm90ELb0ELb0ELb0ELb1ELb0ELb1ELb1ELb1ELb0ELb1ELb0ELb0EEENS1_21CollectiveEpilogueFwdINS6_IJSA_NS7_ILi256EEESB_EEES9_SE_SG_Li256ELb1ELb1ELb0ELb0EEENS1_36VarlenDynamicPersistentTileSchedulerILi128ELi96ELi256ELi128ELb0ELb1ELb1ELb0ELb1ELb1EEEEEEEEEvNT_6ParamsE)
        .other          _ZN7cutlass13device_kernelIN5flash11enable_sm90INS1_16FlashAttnFwdSm90INS1_25CollectiveMainloopFwdSm90ILi2EN4cute5tupleIJNS5_1CILi1EEES8_S8_EEENS6_IJNS7_ILi128EEENS7_ILi96EEENS7_ILi64EEEEEELi256ENS_10bfloat16_tEfNS_4arch4Sm90ELb0ELb0ELb0ELb1ELb0ELb1ELb1ELb1ELb0ELb1ELb0ELb0EEENS1_21CollectiveEpilogueFwdINS6_IJSA_NS7_ILi256EEESB_EEES9_SE_SG_Li256ELb1ELb1ELb0ELb0EEENS1_36VarlenDynamicPersistentTileSchedulerILi128ELi96ELi256ELi128ELb0ELb1ELb1ELb0ELb1ELb1EEEEEEEEEvNT_6ParamsE,@"STO_CUDA_ENTRY STV_DEFAULT"
_ZN7cutlass13device_kernelIN5flash11enable_sm90INS1_16FlashAttnFwdSm90INS1_25CollectiveMainloopFwdSm90ILi2EN4cute5tupleIJNS5_1CILi1EEES8_S8_EEENS6_IJNS7_ILi128EEENS7_ILi96EEENS7_ILi64EEEEEELi256ENS_10bfloat16_tEfNS_4arch4Sm90ELb0ELb0ELb0ELb1ELb0ELb1ELb1ELb1ELb0ELb1ELb0ELb0EEENS1_21CollectiveEpilogueFwdINS6_IJSA_NS7_ILi256EEESB_EEES9_SE_SG_Li256ELb1ELb1ELb0ELb0EEENS1_36VarlenDynamicPersistentTileSchedulerILi128ELi96ELi256ELi128ELb0ELb1ELb1ELb0ELb1ELb1EEEEEEEEEvNT_6ParamsE:
[----:B------:R-:W-:Y:S01]  /*0000*/  LDC R1, c[0x0][0x37c] ;  /* 0x0000df00ff017b82 */ /* 0x000fe20000000800 */
[----:B------:R-:W-:Y:S05]  /*0010*/  EXIT ;  /* 0x000000000000794d */ /* 0x000fea0003800000 */
.L_x_33:
        /* <DEDUP_REMOVED lines=14> */
.L_x_79:


//--------------------- .text._ZN7cutlass13device_kernelIN5flash11enable_sm90INS1_16FlashAttnFwdSm90INS1_25CollectiveMainloopFwdSm90ILi2EN4cute5tupleIJNS5_1CILi1EEES8_S8_EEENS6_IJNS7_ILi128EEENS7_ILi96EEENS7_ILi64EEEEEELi256ENS_10bfloat16_tEfNS_4arch4Sm90ELb0ELb1ELb0ELb0ELb0ELb0ELb0ELb1ELb0ELb1ELb0ELb0EEENS1_21CollectiveEpilogueFwdINS6_IJSA_NS7_ILi256EEESB_EEES9_SE_SG_Li256ELb0ELb1ELb0ELb0EEENS1_30DynamicPersistentTileSchedulerILi256ELi128ELb0ELb1ELb1EEEEEEEEEvNT_6ParamsE --------------------------
	.section	.text._ZN7cutlass13device_kernelIN5flash11enable_sm90INS1_16FlashAttnFwdSm90INS1_25CollectiveMainloopFwdSm90ILi2EN4cute5tupleIJNS5_1CILi1EEES8_S8_EEENS6_IJNS7_ILi128EEENS7_ILi96EEENS7_ILi64EEEEEELi256ENS_10bfloat16_tEfNS_4arch4Sm90ELb0ELb1ELb0ELb0ELb0ELb0ELb0ELb1ELb0ELb1ELb0ELb0EEENS1_21CollectiveEpilogueFwdINS6_IJSA_NS7_ILi256EEESB_EEES9_SE_SG_Li256ELb0ELb1ELb0ELb0EEENS1_30DynamicPersistentTileSchedulerILi256ELi128ELb0ELb1ELb1EEEEEEEEEvNT_6ParamsE,"ax",@progbits
	.align	128
.text._ZN7cutlass13device_kernelIN5flash11enable_sm90INS1_16FlashAttnFwdSm90INS1_25CollectiveMainloopFwdSm90ILi2EN4cute5tupleIJNS5_1CILi1EEES8_S8_EEENS6_IJNS7_ILi128EEENS7_ILi96EEENS7_ILi64EEEEEELi256ENS_10bfloat16_tEfNS_4arch4Sm90ELb0ELb1ELb0ELb0ELb0ELb0ELb0ELb1ELb0ELb1ELb0ELb0EEENS1_21CollectiveEpilogueFwdINS6_IJSA_NS7_ILi256EEESB_EEES9_SE_SG_Li256ELb0ELb1ELb0ELb0EEENS1_30DynamicPersistentTileSchedulerILi256ELi128ELb0ELb1ELb1EEEEEEEEEvNT_6ParamsE:
        .type           _ZN7cutlass13device_kernelIN5flash11enable_sm90INS1_16FlashAttnFwdSm90INS1_25CollectiveMainloopFwdSm90ILi2EN4cute5tupleIJNS5_1CILi1EEES8_S8_EEENS6_IJNS7_ILi128EEENS7_ILi96EEENS7_ILi64EEEEEELi256ENS_10bfloat16_tEfNS_4arch4Sm90ELb0ELb1ELb0ELb0ELb0ELb0ELb0ELb1ELb0ELb1ELb0ELb0EEENS1_21CollectiveEpilogueFwdINS6_IJSA_NS7_ILi256EEESB_EEES9_SE_SG_Li256ELb0ELb1ELb0ELb0EEENS1_30DynamicPersistentTileSchedulerILi256ELi128ELb0ELb1ELb1EEEEEEEEEvNT_6ParamsE,@function
        .size           _ZN7cutlass13device_kernelIN5flash11enable_sm90INS1_16FlashAttnFwdSm90INS1_25CollectiveMainloopFwdSm90ILi2EN4cute5tupleIJNS5_1CILi1EEES8_S8_EEENS6_IJNS7_ILi128EEENS7_ILi96EEENS7_ILi64EEEEEELi256ENS_10bfloat16_tEfNS_4arch4Sm90ELb0ELb1ELb0ELb0ELb0ELb0ELb0ELb1ELb0ELb1ELb0ELb0EEENS1_21CollectiveEpilogueFwdINS6_IJSA_NS7_ILi256EEESB_EEES9_SE_SG_Li256ELb0ELb1ELb0ELb0EEENS1_30DynamicPersistentTileSchedulerILi256ELi128ELb0ELb1ELb1EEEEEEEEEvNT_6ParamsE,(.L_x_80 - _ZN7cutlass13device_kernelIN5flash11enable_sm90INS1_16FlashAttnFwdSm90INS1_25CollectiveMainloopFwdSm90ILi2EN4cute5tupleIJNS5_1CILi1EEES8_S8_EEENS6_IJNS7_ILi128EEENS7_ILi96EEENS7_ILi64EEEEEELi256ENS_10bfloat16_tEfNS_4arch4Sm90ELb0ELb1ELb0ELb0ELb0ELb0ELb0ELb1ELb0ELb1ELb0ELb0EEENS1_21CollectiveEpilogueFwdINS6_IJSA_NS7_ILi256EEESB_EEES9_SE_SG_Li256ELb0ELb1ELb0ELb0EEENS1_30DynamicPersistentTileSchedulerILi256ELi128ELb0ELb1ELb1EEEEEEEEEvNT_6ParamsE)
        .other          _ZN7cutlass13device_kernelIN5flash11enable_sm90INS1_16FlashAttnFwdSm90INS1_25CollectiveMainloopFwdSm90ILi2EN4cute5tupleIJNS5_1CILi1EEES8_S8_EEENS6_IJNS7_ILi128EEENS7_ILi96EEENS7_ILi64EEEEEELi256ENS_10bfloat16_tEfNS_4arch4Sm90ELb0ELb1ELb0ELb0ELb0ELb0ELb0ELb1ELb0ELb1ELb0ELb0EEENS1_21CollectiveEpilogueFwdINS6_IJSA_NS7_ILi256EEESB_EEES9_SE_SG_Li256ELb0ELb1ELb0ELb0EEENS1_30DynamicPersistentTileSchedulerILi256ELi128ELb0ELb1ELb1EEEEEEEEEvNT_6ParamsE,@"STO_CUDA_ENTRY STV_DEFAULT"
_ZN7cutlass13device_kernelIN5flash11enable_sm90INS1_16FlashAttnFwdSm90INS1_25CollectiveMainloopFwdSm90ILi2EN4cute5tupleIJNS5_1CILi1EEES8_S8_EEENS6_IJNS7_ILi128EEENS7_ILi96EEENS7_ILi64EEEEEELi256ENS_10bfloat16_tEfNS_4arch4Sm90ELb0ELb1ELb0ELb0ELb0ELb0ELb0ELb1ELb0ELb1ELb0ELb0EEENS1_21CollectiveEpilogueFwdINS6_IJSA_NS7_ILi256EEESB_EEES9_SE_SG_Li256ELb0ELb1ELb0ELb0EEENS1_30DynamicPersistentTileSchedulerILi256ELi128ELb0ELb1ELb1EEEEEEEEEvNT_6ParamsE:
[----:B------:R-:W-:Y:S01]  /*0000*/  LDC R1, c[0x0][0x37c] ;  /* 0x0000df00ff017b82 */ /* 0x000fe20000000800 */
[----:B------:R-:W-:Y:S05]  /*0010*/  EXIT ;  /* 0x000000000000794d */ /* 0x000fea0003800000 */
.L_x_34:
        /* <DEDUP_REMOVED lines=14> */
.L_x_80:


//--------------------- .text._ZN7cutlass13device_kernelIN5flash11enable_sm90INS1_16FlashAttnFwdSm90INS1_25CollectiveMainloopFwdSm90ILi2EN4cute5tupleIJNS5_1CILi1EEES8_S8_EEENS6_IJNS7_ILi128EEENS7_ILi96EEENS7_ILi64EEEEEELi256ENS_10bfloat16_tEfNS_4arch4Sm90ELb0ELb1ELb0ELb0ELb0ELb0ELb1ELb1ELb0ELb1ELb0ELb0EEENS1_21CollectiveEpilogueFwdINS6_IJSA_NS7_ILi256EEESB_EEES9_SE_SG_Li256ELb0ELb1ELb0ELb0EEENS1_30DynamicPersistentTileSchedulerILi256ELi128ELb0ELb1ELb1EEEEEEEEEvNT_6ParamsE --------------------------
	.section	.text._ZN7cutlass13device_kernelIN5flash11enable_sm90INS1_16FlashAttnFwdSm90INS1_25CollectiveMainloopFwdSm90ILi2EN4cute5tupleIJNS5_1CILi1EEES8_S8_EEENS6_IJNS7_ILi128EEENS7_ILi96EEENS7_ILi64EEEEEELi256ENS_10bfloat16_tEfNS_4arch4Sm90ELb0ELb1ELb0ELb0ELb0ELb0ELb1ELb1ELb0ELb1ELb0ELb0EEENS1_21CollectiveEpilogueFwdINS6_IJSA_NS7_ILi256EEESB_EEES9_SE_SG_Li256ELb0ELb1ELb0ELb0EEENS1_30DynamicPersistentTileSchedulerILi256ELi128ELb0ELb1ELb1EEEEEEEEEvNT_6ParamsE,"ax",@progbits
	.align	128
.text._ZN7cutlass13device_kernelIN5flash11enable_sm90INS1_16FlashAttnFwdSm90INS1_25CollectiveMainloopFwdSm90ILi2EN4cute5tupleIJNS5_1CILi1EEES8_S8_EEENS6_IJNS7_ILi128EEENS7_ILi96EEENS7_ILi64EEEEEELi256ENS_10bfloat16_tEfNS_4arch4Sm90ELb0ELb1ELb0ELb0ELb0ELb0ELb1ELb1ELb0ELb1ELb0ELb0EEENS1_21CollectiveEpilogueFwdINS6_IJSA_NS7_ILi256EEESB_EEES9_SE_SG_Li256ELb0ELb1ELb0ELb0EEENS1_30DynamicPersistentTileSchedulerILi256ELi128ELb0ELb1ELb1EEEEEEEEEvNT_6ParamsE:
        .type           _ZN7cutlass13device_kernelIN5flash11enable_sm90INS1_16FlashAttnFwdSm90INS1_25CollectiveMainloopFwdSm90ILi2EN4cute5tupleIJNS5_1CILi1EEES8_S8_EEENS6_IJNS7_ILi128EEENS7_ILi96EEENS7_ILi64EEEEEELi256ENS_10bfloat16_tEfNS_4arch4Sm90ELb0ELb1ELb0ELb0ELb0ELb0ELb1ELb1ELb0ELb1ELb0ELb0EEENS1_21CollectiveEpilogueFwdINS6_IJSA_NS7_ILi256EEESB_EEES9_SE_SG_Li256ELb0ELb1ELb0ELb0EEENS1_30DynamicPersistentTileSchedulerILi256ELi128ELb0ELb1ELb1EEEEEEEEEvNT_6ParamsE,@function
        .size           _ZN7cutlass13device_kernelIN5flash11enable_sm90INS1_16FlashAttnFwdSm90INS1_25CollectiveMainloopFwdSm90ILi2EN4cute5tupleIJNS5_1CILi1EEES8_S8_EEENS6_IJNS7_ILi128EEENS7_ILi96EEENS7_ILi64EEEEEELi256ENS_10bfloat16_tEfNS_4arch4Sm90ELb0ELb1ELb0ELb0ELb0ELb0ELb1ELb1ELb0ELb1ELb0ELb0EEENS1_21CollectiveEpilogueFwdINS6_IJSA_NS7_ILi256EEESB_EEES9_SE_SG_Li256ELb0ELb1ELb0ELb0EEENS1_30DynamicPersistentTileSchedulerILi256ELi128ELb0ELb1ELb1EEEEEEEEEvNT_6ParamsE,(.L_x_81 - _ZN7cutlass13device_kernelIN5flash11enable_sm90INS1_16FlashAttnFwdSm90INS1_25CollectiveMainloopFwdSm90ILi2EN4cute5tupleIJNS5_1CILi1EEES8_S8_EEENS6_IJNS7_ILi128EEENS7_ILi96EEENS7_ILi64EEEEEELi256ENS_10bfloat16_tEfNS_4arch4Sm90ELb0ELb1ELb0ELb0ELb0ELb0ELb1ELb1ELb0ELb1ELb0ELb0EEENS1_21CollectiveEpilogueFwdINS6_IJSA_NS7_ILi256EEESB_EEES9_SE_SG_Li256ELb0ELb1ELb0ELb0EEENS1_30DynamicPersistentTileSchedulerILi256ELi128ELb0ELb1ELb1EEEEEEEEEvNT_6ParamsE)
        .other          _ZN7cutlass13device_kernelIN5flash11enable_sm90INS1_16FlashAttnFwdSm90INS1_25CollectiveMainloopFwdSm90ILi2EN4cute5tupleIJNS5_1CILi1EEES8_S8_EEENS6_IJNS7_ILi128EEENS7_ILi96EEENS7_ILi64EEEEEELi256ENS_10bfloat16_tEfNS_4arch4Sm90ELb0ELb1ELb0ELb0ELb0ELb0ELb1ELb1ELb0ELb1ELb0ELb0EEENS1_21CollectiveEpilogueFwdINS6_IJSA_NS7_ILi256EEESB_EEES9_SE_SG_Li256ELb0ELb1ELb0ELb0EEENS1_30DynamicPersistentTileSchedulerILi256ELi128ELb0ELb1ELb1EEEEEEEEEvNT_6ParamsE,@"STO_CUDA_ENTRY STV_DEFAULT"
_ZN7cutlass13device_kernelIN5flash11enable_sm90INS1_16FlashAttnFwdSm90INS1_25CollectiveMainloopFwdSm90ILi2EN4cute5tupleIJNS5_1CILi1EEES8_S8_EEENS6_IJNS7_ILi128EEENS7_ILi96EEENS7_ILi64EEEEEELi256ENS_10bfloat16_tEfNS_4arch4Sm90ELb0ELb1ELb0ELb0ELb0ELb0ELb1ELb1ELb0ELb1ELb0ELb0EEENS1_21CollectiveEpilogueFwdINS6_IJSA_NS7_ILi256EEESB_EEES9_SE_SG_Li256ELb0ELb1ELb0ELb0EEENS1_30DynamicPersistentTileSchedulerILi256ELi128ELb0ELb1ELb1EEEEEEEEEvNT_6ParamsE:
[----:B------:R-:W-:Y:S01]  /*0000*/  LDC R1, c[0x0][0x37c] ;  /* 0x0000df00ff017b82 */ /* 0x000fe20000000800 */
[----:B------:R-:W-:Y:S05]  /*0010*/  EXIT ;  /* 0x000000000000794d */ /* 0x000fea0003800000 */
.L_x_35:
        /* <DEDUP_REMOVED lines=14> */
.L_x_81:


//--------------------- .text._ZN7cutlass13device_kernelIN5flash11enable_sm90INS1_16FlashAttnFwdSm90INS1_25CollectiveMainloopFwdSm90ILi2EN4cute5tupleIJNS5_1CILi1EEES8_S8_EEENS6_IJNS7_ILi128EEENS7_ILi96EEENS7_ILi64EEEEEELi256ENS_10bfloat16_tEfNS_4arch4Sm90ELb0ELb1ELb0ELb1ELb0ELb0ELb0ELb1ELb0ELb1ELb0ELb0EEENS1_21CollectiveEpilogueFwdINS6_IJSA_NS7_ILi256EEESB_EEES9_SE_SG_Li256ELb1ELb1ELb0ELb0EEENS1_36VarlenDynamicPersistentTileSchedulerILi128ELi96ELi256ELi128ELb0ELb1ELb1ELb1ELb0ELb1EEEEEEEEEvNT_6ParamsE --------------------------
	.section	.text._ZN7cutlass13device_kernelIN5flash11enable_sm90INS1_16FlashAttnFwdSm90INS1_25CollectiveMainloopFwdSm90ILi2EN4cute5tupleIJNS5_1CILi1EEES8_S8_EEENS6_IJNS7_ILi128EEENS7_ILi96EEENS7_ILi64EEEEEELi256ENS_10bfloat16_tEfNS_4arch4Sm90ELb0ELb1ELb0ELb1ELb0ELb0ELb0ELb1ELb0ELb1ELb0ELb0EEENS1_21CollectiveEpilogueFwdINS6_IJSA_NS7_ILi256EEESB_EEES9_SE_SG_Li256ELb1ELb1ELb0ELb0EEENS1_36VarlenDynamicPersistentTileSchedulerILi128ELi96ELi256ELi128ELb0ELb1ELb1ELb1ELb0ELb1EEEEEEEEEvNT_6ParamsE,"ax",@progbits
	.align	128
.text._ZN7cutlass13device_kernelIN5flash11enable_sm90INS1_16FlashAttnFwdSm90INS1_25CollectiveMainloopFwdSm90ILi2EN4cute5tupleIJNS5_1CILi1EEES8_S8_EEENS6_IJNS7_ILi128EEENS7_ILi96EEENS7_ILi64EEEEEELi256ENS_10bfloat16_tEfNS_4arch4Sm90ELb0ELb1ELb0ELb1ELb0ELb0ELb0ELb1ELb0ELb1ELb0ELb0EEENS1_21CollectiveEpilogueFwdINS6_IJSA_NS7_ILi256EEESB_EEES9_SE_SG_Li256ELb1ELb1ELb0ELb0EEENS1_36VarlenDynamicPersistentTileSchedulerILi128ELi96ELi256ELi128ELb0ELb1ELb1ELb1ELb0ELb1EEEEEEEEEvNT_6ParamsE:
        .type           _ZN7cutlass13device_kernelIN5flash11enable_sm90INS1_16FlashAttnFwdSm90INS1_25CollectiveMainloopFwdSm90ILi2EN4cute5tupleIJNS5_1CILi1EEES8_S8_EEENS6_IJNS7_ILi128EEENS7_ILi96EEENS7_ILi64EEEEEELi256ENS_10bfloat16_tEfNS_4arch4Sm90ELb0ELb1ELb0ELb1ELb0ELb0ELb0ELb1ELb0ELb1ELb0ELb0EEENS1_21CollectiveEpilogueFwdINS6_IJSA_NS7_ILi256EEESB_EEES9_SE_SG_Li256ELb1ELb1ELb0ELb0EEENS1_36VarlenDynamicPersistentTileSchedulerILi128ELi96ELi256ELi128ELb0ELb1ELb1ELb1ELb0ELb1EEEEEEEEEvNT_6ParamsE,@function
        .size           _ZN7cutlass13device_kernelIN5flash11enable_sm90INS1_16FlashAttnFwdSm90INS1_25CollectiveMainloopFwdSm90ILi2EN4cute5tupleIJNS5_1CILi1EEES8_S8_EEENS6_IJNS7_ILi128EEENS7_ILi96EEENS7_ILi64EEEEEELi256ENS_10bfloat16_tEfNS_4arch4Sm90ELb0ELb1ELb0ELb1ELb0ELb0ELb0ELb1ELb0ELb1ELb0ELb0EEENS1_21CollectiveEpilogueFwdINS6_IJSA_NS7_ILi256EEESB_EEES9_SE_SG_Li256ELb1ELb1ELb0ELb0EEENS1_36VarlenDynamicPersistentTileSchedulerILi128ELi96ELi256ELi128ELb0ELb1ELb1ELb1ELb0ELb1EEEEEEEEEvNT_6ParamsE,(.L_x_82 - _ZN7cutlass13device_kernelIN5flash11enable_sm90INS1_16FlashAttnFwdSm90INS1_25CollectiveMainloopFwdSm90ILi2EN4cute5tupleIJNS5_1CILi1EEES8_S8_EEENS6_IJNS7_ILi128EEENS7_ILi96EEENS7_ILi64EEEEEELi256ENS_10bfloat16_tEfNS_4arch4Sm90ELb0ELb1ELb0ELb1ELb0ELb0ELb0ELb1ELb0ELb1ELb0ELb0EEENS1_21CollectiveEpilogueFwdINS6_IJSA_NS7_ILi256EEESB_EEES9_SE_SG_Li256ELb1ELb1ELb0ELb0EEENS1_36VarlenDynamicPersistentTileSchedulerILi128ELi96ELi256ELi128ELb0ELb1ELb1ELb1ELb0ELb1EEEEEEEEEvNT_6ParamsE)
        .other          _ZN7cutlass13device_kernelIN5flash11enable_sm90INS1_16FlashAttnFwdSm90INS1_25CollectiveMainloopFwdSm90ILi2EN4cute5tupleIJNS5_1CILi1EEES8_S8_EEENS6_IJNS7_ILi128EEENS7_ILi96EEENS7_ILi64EEEEEELi256ENS_10bfloat16_tEfNS_4arch4Sm90ELb0ELb1ELb0ELb1ELb0ELb0ELb0ELb1ELb0ELb1ELb0ELb0EEENS1_21CollectiveEpilogueFwdINS6_IJSA_NS7_ILi256EEESB_EEES9_SE_SG_Li256ELb1ELb1ELb0ELb0EEENS1_36VarlenDynamicPersistentTileSchedulerILi128ELi96ELi256ELi128ELb0ELb1ELb1ELb1ELb0ELb1EEEEEEEEEvNT_6ParamsE,@"STO_CUDA_ENTRY STV_DEFAULT"
_ZN7cutlass13device_kernelIN5flash11enable_sm90INS1_16FlashAttnFwdSm90INS1_25CollectiveMainloopFwdSm90ILi2EN4cute5tupleIJNS5_1CILi1EEES8_S8_EEENS6_IJNS7_ILi128EEENS7_ILi96EEENS7_ILi64EEEEEELi256ENS_10bfloat16_tEfNS_4arch4Sm90ELb0ELb1ELb0ELb1ELb0ELb0ELb0ELb1ELb0ELb1ELb0ELb0EEENS1_21CollectiveEpilogueFwdINS6_IJSA_NS7_ILi256EEESB_EEES9_SE_SG_Li256ELb1ELb1ELb0ELb0EEENS1_36VarlenDynamicPersistentTileSchedulerILi128ELi96ELi256ELi128ELb0ELb1ELb1ELb1ELb0ELb1EEEEEEEEEvNT_6ParamsE:
[----:B------:R-:W-:Y:S01]  /*0000*/  LDC R1, c[0x0][0x37c] ;  /* 0x0000df00ff017b82 */ /* 0x000fe20000000800 */
[----:B------:R-:W-:Y:S05]  /*0010*/  EXIT ;  /* 0x000000000000794d */ /* 0x000fea0003800000 */
.L_x_36:
        /* <DEDUP_REMOVED lines=14> */
.L_x_82:


//--------------------- .text._ZN7cutlass13device_kernelIN5flash11enable_sm90INS1_16FlashAttnFwdSm90INS1_25CollectiveMainloopFwdSm90ILi2EN4cute5tupleIJNS5_1CILi1EEES8_S8_EEENS6_IJNS7_ILi128EEENS7_ILi96EEENS7_ILi64EEEEEELi256ENS_10bfloat16_tEfNS_4arch4Sm90ELb0ELb1ELb0ELb1ELb0ELb1ELb0ELb1ELb0ELb1ELb0ELb0EEENS1_21CollectiveEpilogueFwdINS6_IJSA_NS7_ILi256EEESB_EEES9_SE_SG_Li256ELb1ELb1ELb0ELb0EEENS1_36VarlenDynamicPersistentTileSchedulerILi128ELi96ELi256ELi128ELb0ELb1ELb1ELb1ELb0ELb1EEEEEEEEEvNT_6ParamsE --------------------------
	.section	.text._ZN7cutlass13device_kernelIN5flash11enable_sm90INS1_16FlashAttnFwdSm90INS1_25CollectiveMainloopFwdSm90ILi2EN4cute5tupleIJNS5_1CILi1EEES8_S8_EEENS6_IJNS7_ILi128EEENS7_ILi96EEENS7_ILi64EEEEEELi256ENS_10bfloat16_tEfNS_4arch4Sm90ELb0ELb1ELb0ELb1ELb0ELb1ELb0ELb1ELb0ELb1ELb0ELb0EEENS1_21CollectiveEpilogueFwdINS6_IJSA_NS7_ILi256EEESB_EEES9_SE_SG_Li256ELb1ELb1ELb0ELb0EEENS1_36VarlenDynamicPersistentTileSchedulerILi128ELi96ELi256ELi128ELb0ELb1ELb1ELb1ELb0ELb1EEEEEEEEEvNT_6ParamsE,"ax",@progbits
	.align	128
.text._ZN7cutlass13device_kernelIN5flash11enable_sm90INS1_16FlashAttnFwdSm90INS1_25CollectiveMainloopFwdSm90ILi2EN4cute5tupleIJNS5_1CILi1EEES8_S8_EEENS6_IJNS7_ILi128EEENS7_ILi96EEENS7_ILi64EEEEEELi256ENS_10bfloat16_tEfNS_4arch4Sm90ELb0ELb1ELb0ELb1ELb0ELb1ELb0ELb1ELb0ELb1ELb0ELb0EEENS1_21CollectiveEpilogueFwdINS6_IJSA_NS7_ILi256EEESB_EEES9_SE_SG_Li256ELb1ELb1ELb0ELb0EEENS1_36VarlenDynamicPersistentTileSchedulerILi128ELi96ELi256ELi128ELb0ELb1ELb1ELb1ELb0ELb1EEEEEEEEEvNT_6ParamsE:
        .type           _ZN7cutlass13device_kernelIN5flash11enable_sm90INS1_16FlashAttnFwdSm90INS1_25CollectiveMainloopFwdSm90ILi2EN4cute5tupleIJNS5_1CILi1EEES8_S8_EEENS6_IJNS7_ILi128EEENS7_ILi96EEENS7_ILi64EEEEEELi256ENS_10bfloat16_tEfNS_4arch4Sm90ELb0ELb1ELb0ELb1ELb0ELb1ELb0ELb1ELb0ELb1ELb0ELb0EEENS1_21CollectiveEpilogueFwdINS6_IJSA_NS7_ILi256EEESB_EEES9_SE_SG_Li256ELb1ELb1ELb0ELb0EEENS1_36VarlenDynamicPersistentTileSchedulerILi128ELi96ELi256ELi128ELb0ELb1ELb1ELb1ELb0ELb1EEEEEEEEEvNT_6ParamsE,@function
        .size           _ZN7cutlass13device_kernelIN5flash11enable_sm90INS1_16FlashAttnFwdSm90INS1_25CollectiveMainloopFwdSm90ILi2EN4cute5tupleIJNS5_1CILi1EEES8_S8_EEENS6_IJNS7_ILi128EEENS7_ILi96EEENS7_ILi64EEEEEELi256ENS_10bfloat16_tEfNS_4arch4Sm90ELb0ELb1ELb0ELb1ELb0ELb1ELb0ELb1ELb0ELb1ELb0ELb0EEENS1_21CollectiveEpilogueFwdINS6_IJSA_NS7_ILi256EEESB_EEES9_SE_SG_Li256ELb1ELb1ELb0ELb0EEENS1_36VarlenDynamicPersistentTileSchedulerILi128ELi96ELi256ELi128ELb0ELb1ELb1ELb1ELb0ELb1EEEEEEEEEvNT_6ParamsE,(.L_x_83 - _ZN7cutlass13device_kernelIN5flash11enable_sm90INS1_16FlashAttnFwdSm90INS1_25CollectiveMainloopFwdSm90ILi2EN4cute5tupleIJNS5_1CILi1EEES8_S8_EEENS6_IJNS7_ILi128EEENS7_ILi96EEENS7_ILi64EEEEEELi256ENS_10bfloat16_tEfNS_4arch4Sm90ELb0ELb1ELb0ELb1ELb0ELb1ELb0ELb1ELb0ELb1ELb0ELb0EEENS1_21CollectiveEpilogueFwdINS6_IJSA_NS7_ILi256EEESB_EEES9_SE_SG_Li256ELb1ELb1ELb0ELb0EEENS1_36VarlenDynamicPersistentTileSchedulerILi128ELi96ELi256ELi128ELb0ELb1ELb1ELb1ELb0ELb1EEEEEEEEEvNT_6ParamsE)
        .other          _ZN7cutlass13device_kernelIN5flash11enable_sm90INS1_16FlashAttnFwdSm90INS1_25CollectiveMainloopFwdSm90ILi2EN4cute5tupleIJNS5_1CILi1EEES8_S8_EEENS6_IJNS7_ILi128EEENS7_ILi96EEENS7_ILi64EEEEEELi256ENS_10bfloat16_tEfNS_4arch4Sm90ELb0ELb1ELb0ELb1ELb0ELb1ELb0ELb1ELb0ELb1ELb0ELb0EEENS1_21CollectiveEpilogueFwdINS6_IJSA_NS7_ILi256EEESB_EEES9_SE_SG_Li256ELb1ELb1ELb0ELb0EEENS1_36VarlenDynamicPersistentTileSchedulerILi128ELi96ELi256ELi128ELb0ELb1ELb1ELb1ELb0ELb1EEEEEEEEEvNT_6ParamsE,@"STO_CUDA_ENTRY STV_DEFAULT"
_ZN7cutlass13device_kernelIN5flash11enable_sm90INS1_16FlashAttnFwdSm90INS1_25CollectiveMainloopFwdSm90ILi2EN4cute5tupleIJNS5_1CILi1EEES8_S8_EEENS6_IJNS7_ILi128EEENS7_ILi96EEENS7_ILi64EEEEEELi256ENS_10bfloat16_tEfNS_4arch4Sm90ELb0ELb1ELb0ELb1ELb0ELb1ELb0ELb1ELb0ELb1ELb0ELb0EEENS1_21CollectiveEpilogueFwdINS6_IJSA_NS7_ILi256EEESB_EEES9_SE_SG_Li256ELb1ELb1ELb0ELb0EEENS1_36VarlenDynamicPersistentTileSchedulerILi128ELi96ELi256ELi128ELb0ELb1ELb1ELb1ELb0ELb1EEEEEEEEEvNT_6ParamsE:
[----:B------:R-:W-:Y:S01]  /*0000*/  LDC R1, c[0x0][0x37c] ;  /* 0x0000df00ff017b82 */ /* 0x000fe20000000800 */
[----:B------:R-:W-:Y:S05]  /*0010*/  EXIT ;  /* 0x000000000000794d */ /* 0x000fea0003800000 */
.L_x_37:
        /* <DEDUP_REMOVED lines=14> */
.L_x_83:


//--------------------- .text._ZN7cutlass13device_kernelIN5flash11enable_sm90INS1_16FlashAttnFwdSm90INS1_25CollectiveMainloopFwdSm90ILi2EN4cute5tupleIJNS5_1CILi1EEES8_S8_EEENS6_IJNS7_ILi128EEENS7_ILi96EEENS7_ILi64EEEEEELi256ENS_10bfloat16_tEfNS_4arch4Sm90ELb0ELb1ELb0ELb1ELb0ELb0ELb1ELb1ELb0ELb1ELb0ELb0EEENS1_21CollectiveEpilogueFwdINS6_IJSA_NS7_ILi256EEESB_EEES9_SE_SG_Li256ELb1ELb1ELb0ELb0EEENS1_36VarlenDynamicPersistentTileSchedulerILi128ELi96ELi256ELi128ELb0ELb1ELb1ELb1ELb0ELb1EEEEEEEEEvNT_6ParamsE --------------------------
	.section	.text._ZN7cutlass13device_kernelIN5flash11enable_sm90INS1_16FlashAttnFwdSm90INS1_25CollectiveMainloopFwdSm90ILi2EN4cute5tupleIJNS5_1CILi1EEES8_S8_EEENS6_IJNS7_ILi128EEENS7_ILi96EEENS7_ILi64EEEEEELi256ENS_10bfloat16_tEfNS_4arch4Sm90ELb0ELb1ELb0ELb1ELb0ELb0ELb1ELb1ELb0ELb1ELb0ELb0EEENS1_21CollectiveEpilogueFwdINS6_IJSA_NS7_ILi256EEESB_EEES9_SE_SG_Li256ELb1ELb1ELb0ELb0EEENS1_36VarlenDynamicPersistentTileSchedulerILi128ELi96ELi256ELi128ELb0ELb1ELb1ELb1ELb0ELb1EEEEEEEEEvNT_6ParamsE,"ax",@progbits
	.align	128
.text._ZN7cutlass13device_kernelIN5flash11enable_sm90INS1_16FlashAttnFwdSm90INS1_25CollectiveMainloopFwdSm90ILi2EN4cute5tupleIJNS5_1CILi1EEES8_S8_EEENS6_IJNS7_ILi128EEENS7_ILi96EEENS7_ILi64EEEEEELi256ENS_10bfloat16_tEfNS_4arch4Sm90ELb0ELb1ELb0ELb1ELb0ELb0ELb1ELb1ELb0ELb1ELb0ELb0EEENS1_21CollectiveEpilogueFwdINS6_IJSA_NS7_ILi256EEESB_EEES9_SE_SG_Li256ELb1ELb1ELb0ELb0EEENS1_36VarlenDynamicPersistentTileSchedulerILi128ELi96ELi256ELi128ELb0ELb1ELb1ELb1ELb0ELb1EEEEEEEEEvNT_6ParamsE:
        .type           _ZN7cutlass13device_kernelIN5flash11enable_sm90INS1_16FlashAttnFwdSm90INS1_25CollectiveMainloopFwdSm90ILi2EN4cute5tupleIJNS5_1CILi1EEES8_S8_EEENS6_IJNS7_ILi128EEENS7_ILi96EEENS7_ILi64EEEEEELi256ENS_10bfloat16_tEfNS_4arch4Sm90ELb0ELb1ELb0ELb1ELb0ELb0ELb1ELb1ELb0ELb1ELb0ELb0EEENS1_21CollectiveEpilogueFwdINS6_IJSA_NS7_ILi256EEESB_EEES9_SE_SG_Li256ELb1ELb1ELb0ELb0EEENS1_36VarlenDynamicPersistentTileSchedulerILi128ELi96ELi256ELi128ELb0ELb1ELb1ELb1ELb0ELb1EEEEEEEEEvNT_6ParamsE,@function
        .size           _ZN7cutlass13device_kernelIN5flash11enable_sm90INS1_16FlashAttnFwdSm90INS1_25CollectiveMainloopFwdSm90ILi2EN4cute5tupleIJNS5_1CILi1EEES8_S8_EEENS6_IJNS7_ILi128EEENS7_ILi96EEENS7_ILi64EEEEEELi256ENS_10bfloat16_tEfNS_4arch4Sm90ELb0ELb1ELb0ELb1ELb0ELb0ELb1ELb1ELb0ELb1ELb0ELb0EEENS1_21CollectiveEpilogueFwdINS6_IJSA_NS7_ILi256EEESB_EEES9_SE_SG_Li256ELb1ELb1ELb0ELb0EEENS1_36VarlenDynamicPersistentTileSchedulerILi128ELi96ELi256ELi128ELb0ELb1ELb1ELb1ELb0ELb1EEEEEEEEEvNT_6ParamsE,(.L_x_84 - _ZN7cutlass13device_kernelIN5flash11enable_sm90INS1_16FlashAttnFwdSm90INS1_25CollectiveMainloopFwdSm90ILi2EN4cute5tupleIJNS5_1CILi1EEES8_S8_EEENS6_IJNS7_ILi128EEENS7_ILi96EEENS7_ILi64EEEEEELi256ENS_10bfloat16_tEfNS_4arch4Sm90ELb0ELb1ELb0ELb1ELb0ELb0ELb1ELb1ELb0ELb1ELb0ELb0EEENS1_21CollectiveEpilogueFwdINS6_IJSA_NS7_ILi256EEESB_EEES9_SE_SG_Li256ELb1ELb1ELb0ELb0EEENS1_36VarlenDynamicPersistentTileSchedulerILi128ELi96ELi256ELi128ELb0ELb1ELb1ELb1ELb0ELb1EEEEEEEEEvNT_6ParamsE)
        .other          _ZN7cutlass13device_kernelIN5flash11enable_sm90INS1_16FlashAttnFwdSm90INS1_25CollectiveMainloopFwdSm90ILi2EN4cute5tupleIJNS5_1CILi1EEES8_S8_EEENS6_IJNS7_ILi128EEENS7_ILi96EEENS7_ILi64EEEEEELi256ENS_10bfloat16_tEfNS_4arch4Sm90ELb0ELb1ELb0ELb1ELb0ELb0ELb1ELb1ELb0ELb1ELb0ELb0EEENS1_21CollectiveEpilogueFwdINS6_IJSA_NS7_ILi256EEESB_EEES9_SE_SG_Li256ELb1ELb1ELb0ELb0EEENS1_36VarlenDynamicPersistentTileSchedulerILi128ELi96ELi256ELi128ELb0ELb1ELb1ELb1ELb0ELb1EEEEEEEEEvNT_6ParamsE,@"STO_CUDA_ENTRY STV_DEFAULT"
_ZN7cutlass13device_kernelIN5flash11enable_sm90INS1_16FlashAttnFwdSm90INS1_25CollectiveMainloopFwdSm90ILi2EN4cute5tupleIJNS5_1CILi1EEES8_S8_EEENS6_IJNS7_ILi128EEENS7_ILi96EEENS7_ILi64EEEEEELi256ENS_10bfloat16_tEfNS_4arch4Sm90ELb0ELb1ELb0ELb1ELb0ELb0ELb1ELb1ELb0ELb1ELb0ELb0EEENS1_21CollectiveEpilogueFwdINS6_IJSA_NS7_ILi256EEESB_EEES9_SE_SG_Li256ELb1ELb1ELb0ELb0EEENS1_36VarlenDynamicPersistentTileSchedulerILi128ELi96ELi256ELi128ELb0ELb1ELb1ELb1ELb0ELb1EEEEEEEEEvNT_6ParamsE:
[----:B------:R-:W-:Y:S01]  /*0000*/  LDC R1, c[0x0][0x37c] ;  /* 0x0000df00ff017b82 */ /* 0x000fe20000000800 */
[----:B------:R-:W-:Y:S05]  /*0010*/  EXIT ;  /* 0x000000000000794d */ /* 0x000fea0003800000 */
.L_x_38:
        /* <DEDUP_REMOVED lines=14> */
.L_x_84:


//--------------------- .text._ZN7cutlass13device_kernelIN5flash11enable_sm90INS1_16FlashAttnFwdSm90INS1_25CollectiveMainloopFwdSm90ILi2EN4cute5tupleIJNS5_1CILi1EEES8_S8_EEENS6_IJNS7_ILi128EEENS7_ILi96EEENS7_ILi64EEEEEELi256ENS_10bfloat16_tEfNS_4arch4Sm90ELb0ELb1ELb0ELb1ELb0ELb1ELb1ELb1ELb0ELb1ELb0ELb0EEENS1_21CollectiveEpilogueFwdINS6_IJSA_NS7_ILi256EEESB_EEES9_SE_SG_Li256ELb1ELb1ELb0ELb0EEENS1_36VarlenDynamicPersistentTileSchedulerILi128ELi96ELi256ELi128ELb0ELb1ELb1ELb1ELb0ELb1EEEEEEEEEvNT_6ParamsE --------------------------
	.section	.text._ZN7cutlass13device_kernelIN5flash11enable_sm90INS1_16FlashAttnFwdSm90INS1_25CollectiveMainloopFwdSm90ILi2EN4cute5tupleIJNS5_1CILi1EEES8_S8_EEENS6_IJNS7_ILi128EEENS7_ILi96EEENS7_ILi64EEEEEELi256ENS_10bfloat16_tEfNS_4arch4Sm90ELb0ELb1ELb0ELb1ELb0ELb1ELb1ELb1ELb0ELb1ELb0ELb0EEENS1_21CollectiveEpilogueFwdINS6_IJSA_NS7_ILi256EEESB_EEES9_SE_SG_Li256ELb1ELb1ELb0ELb0EEENS1_36VarlenDynamicPersistentTileSchedulerILi128ELi96ELi256ELi128ELb0ELb1ELb1ELb1ELb0ELb1EEEEEEEEEvNT_6ParamsE,"ax",@progbits
	.align	128
.text._ZN7cutlass13device_kernelIN5flash11enable_sm90INS1_16FlashAttnFwdSm90INS1_25CollectiveMainloopFwdSm90ILi2EN4cute5tupleIJNS5_1CILi1EEES8_S8_EEENS6_IJNS7_ILi128EEENS7_ILi96EEENS7_ILi64EEEEEELi256ENS_10bfloat16_tEfNS_4arch4Sm90ELb0ELb1ELb0ELb1ELb0ELb1ELb1ELb1ELb0ELb1ELb0ELb0EEENS1_21CollectiveEpilogueFwdINS6_IJSA_NS7_ILi256EEESB_EEES9_SE_SG_Li256ELb1ELb1ELb0ELb0EEENS1_36VarlenDynamicPersistentTileSchedulerILi128ELi96ELi256ELi128ELb0ELb1ELb1ELb1ELb0ELb1EEEEEEEEEvNT_6ParamsE:
        .type           _ZN7cutlass13device_kernelIN5flash11enable_sm90INS1_16FlashAttnFwdSm90INS1_25CollectiveMainloopFwdSm90ILi2EN4cute5tupleIJNS5_1CILi1EEES8_S8_EEENS6_IJNS7_ILi128EEENS7_ILi96EEENS7_ILi64EEEEEELi256ENS_10bfloat16_tEfNS_4arch4Sm90ELb0ELb1ELb0ELb1ELb0ELb1ELb1ELb1ELb0ELb1ELb0ELb0EEENS1_21CollectiveEpilogueFwdINS6_IJSA_NS7_ILi256EEESB_EEES9_SE_SG_Li256ELb1ELb1ELb0ELb0EEENS1_36VarlenDynamicPersistentTileSchedulerILi128ELi96ELi256ELi128ELb0ELb1ELb1ELb1ELb0ELb1EEEEEEEEEvNT_6ParamsE,@function
        .size           _ZN7cutlass13device_kernelIN5flash11enable_sm90INS1_16FlashAttnFwdSm90INS1_25CollectiveMainloopFwdSm90ILi2EN4cute5tupleIJNS5_1CILi1EEES8_S8_EEENS6_IJNS7_ILi128EEENS7_ILi96EEENS7_ILi64EEEEEELi256ENS_10bfloat16_tEfNS_4arch4Sm90ELb0ELb1ELb0ELb1ELb0ELb1ELb1ELb1ELb0ELb1ELb0ELb0EEENS1_21CollectiveEpilogueFwdINS6_IJSA_NS7_ILi256EEESB_EEES9_SE_SG_Li256ELb1ELb1ELb0ELb0EEENS1_36VarlenDynamicPersistentTileSchedulerILi128ELi96ELi256ELi128ELb0ELb1ELb1ELb1ELb0ELb1EEEEEEEEEvNT_6ParamsE,(.L_x_85 - _ZN7cutlass13device_kernelIN5flash11enable_sm90INS1_16FlashAttnFwdSm90INS1_25CollectiveMainloopFwdSm90ILi2EN4cute5tupleIJNS5_1CILi1EEES8_S8_EEENS6_IJNS7_ILi128EEENS7_ILi96EEENS7_ILi64EEEEEELi256ENS_10bfloat16_tEfNS_4arch4Sm90ELb0ELb1ELb0ELb1ELb0ELb1ELb1ELb1ELb0ELb1ELb0ELb0EEENS1_21CollectiveEpilogueFwdINS6_IJSA_NS7_ILi256EEESB_EEES9_SE_SG_Li256ELb1ELb1ELb0ELb0EEENS1_36VarlenDynamicPersistentTileSchedulerILi128ELi96ELi256ELi128ELb0ELb1ELb1ELb1ELb0ELb1EEEEEEEEEvNT_6ParamsE)
        .other          _ZN7cutlass13device_kernelIN5flash11enable_sm90INS1_16FlashAttnFwdSm90INS1_25CollectiveMainloopFwdSm90ILi2EN4cute5tupleIJNS5_1CILi1EEES8_S8_EEENS6_IJNS7_ILi128EEENS7_ILi96EEENS7_ILi64EEEEEELi256ENS_10bfloat16_tEfNS_4arch4Sm90ELb0ELb1ELb0ELb1ELb0ELb1ELb1ELb1ELb0ELb1ELb0ELb0EEENS1_21CollectiveEpilogueFwdINS6_IJSA_NS7_ILi256EEESB_EEES9_SE_SG_Li256ELb1ELb1ELb0ELb0EEENS1_36VarlenDynamicPersistentTileSchedulerILi128ELi96ELi256ELi128ELb0ELb1ELb1ELb1ELb0ELb1EEEEEEEEEvNT_6ParamsE,@"STO_CUDA_ENTRY STV_DEFAULT"
_ZN7cutlass13device_kernelIN5flash11enable_sm90INS1_16FlashAttnFwdSm90INS1_25CollectiveMainloopFwdSm90ILi2EN4cute5tupleIJNS5_1CILi1EEES8_S8_EEENS6_IJNS7_ILi128EEENS7_ILi96EEENS7_ILi64EEEEEELi256ENS_10bfloat16_tEfNS_4arch4Sm90ELb0ELb1ELb0ELb1ELb0ELb1ELb1ELb1ELb0ELb1ELb0ELb0EEENS1_21CollectiveEpilogueFwdINS6_IJSA_NS7_ILi256EEESB_EEES9_SE_SG_Li256ELb1ELb1ELb0ELb0EEENS1_36VarlenDynamicPersistentTileSchedulerILi128ELi96ELi256ELi128ELb0ELb1ELb1ELb1ELb0ELb1EEEEEEEEEvNT_6ParamsE:
[----:B------:R-:W-:Y:S01]  /*0000*/  LDC R1, c[0x0][0x37c] ;  /* 0x0000df00ff017b82 */ /* 0x000fe20000000800 */
[----:B------:R-:W-:Y:S05]  /*0010*/  EXIT ;  /* 0x000000000000794d */ /* 0x000fea0003800000 */
.L_x_39:
        /* <DEDUP_REMOVED lines=14> */
.L_x_85:


//--------------------- .text._ZN7cutlass13device_kernelIN5flash11enable_sm90INS1_16FlashAttnFwdSm90INS1_25CollectiveMainloopFwdSm90ILi2EN4cute5tupleIJNS5_1CILi1EEES8_S8_EEENS6_IJNS7_ILi128EEENS7_ILi96EEENS7_ILi64EEEEEELi256ENS_10bfloat16_tEfNS_4arch4Sm90ELb1ELb0ELb0ELb0ELb0ELb0ELb0ELb1ELb0ELb1ELb0ELb0EEENS1_21CollectiveEpilogueFwdINS6_IJSA_NS7_ILi256EEESB_EEES9_SE_SG_Li256ELb0ELb1ELb0ELb0EEENS1_30DynamicPersistentTileSchedulerILi256ELi128ELb0ELb1ELb1EEEEEEEEEvNT_6ParamsE --------------------------
	.section	.text._ZN7cutlass13device_kernelIN5flash11enable_sm90INS1_16FlashAttnFwdSm90INS1_25CollectiveMainloopFwdSm90ILi2EN4cute5tupleIJNS5_1CILi1EEES8_S8_EEENS6_IJNS7_ILi128EEENS7_ILi96EEENS7_ILi64EEEEEELi256ENS_10bfloat16_tEfNS_4arch4Sm90ELb1ELb0ELb0ELb0ELb0ELb0ELb0ELb1ELb0ELb1ELb0ELb0EEENS1_21CollectiveEpilogueFwdINS6_IJSA_NS7_ILi256EEESB_EEES9_SE_SG_Li256ELb0ELb1ELb0ELb0EEENS1_30DynamicPersistentTileSchedulerILi256ELi128ELb0ELb1ELb1EEEEEEEEEvNT_6ParamsE,"ax",@progbits
	.align	128
.text._ZN7cutlass13device_kernelIN5flash11enable_sm90INS1_16FlashAttnFwdSm90INS1_25CollectiveMainloopFwdSm90ILi2EN4cute5tupleIJNS5_1CILi1EEES8_S8_EEENS6_IJNS7_ILi128EEENS7_ILi96EEENS7_ILi64EEEEEELi256ENS_10bfloat16_tEfNS_4arch4Sm90ELb1ELb0ELb0ELb0ELb0ELb0ELb0ELb1ELb0ELb1ELb0ELb0EEENS1_21CollectiveEpilogueFwdINS6_IJSA_NS7_ILi256EEESB_EEES9_SE_SG_Li256ELb0ELb1ELb0ELb0EEENS1_30DynamicPersistentTileSchedulerILi256ELi128ELb0ELb1ELb1EEEEEEEEEvNT_6ParamsE:
        .type           _ZN7cutlass13device_kernelIN5flash11enable_sm90INS1_16FlashAttnFwdSm90INS1_25CollectiveMainloopFwdSm90ILi2EN4cute5tupleIJNS5_1CILi1EEES8_S8_EEENS6_IJNS7_ILi128EEENS7_ILi96EEENS7_ILi64EEEEEELi256ENS_10bfloat16_tEfNS_4arch4Sm90ELb1ELb0ELb0ELb0ELb0ELb0ELb0ELb1ELb0ELb1ELb0ELb0EEENS1_21CollectiveEpilogueFwdINS6_IJSA_NS7_ILi256EEESB_EEES9_SE_SG_Li256ELb0ELb1ELb0ELb0EEENS1_30DynamicPersistentTileSchedulerILi256ELi128ELb0ELb1ELb1EEEEEEEEEvNT_6ParamsE,@function
        .size           _ZN7cutlass13device_kernelIN5flash11enable_sm90INS1_16FlashAttnFwdSm90INS1_25CollectiveMainloopFwdSm90ILi2EN4cute5tupleIJNS5_1CILi1EEES8_S8_EEENS6_IJNS7_ILi128EEENS7_ILi96EEENS7_ILi64EEEEEELi256ENS_10bfloat16_tEfNS_4arch4Sm90ELb1ELb0ELb0ELb0ELb0ELb0ELb0ELb1ELb0ELb1ELb0ELb0EEENS1_21CollectiveEpilogueFwdINS6_IJSA_NS7_ILi256EEESB_EEES9_SE_SG_Li256ELb0ELb1ELb0ELb0EEENS1_30DynamicPersistentTileSchedulerILi256ELi128ELb0ELb1ELb1EEEEEEEEEvNT_6ParamsE,(.L_x_86 - _ZN7cutlass13device_kernelIN5flash11enable_sm90INS1_16FlashAttnFwdSm90INS1_25CollectiveMainloopFwdSm90ILi2EN4cute5tupleIJNS5_1CILi1EEES8_S8_EEENS6_IJNS7_ILi128EEENS7_ILi96EEENS7_ILi64EEEEEELi256ENS_10bfloat16_tEfNS_4arch4Sm90ELb1ELb0ELb0ELb0ELb0ELb0ELb0ELb1ELb0ELb1ELb0ELb0EEENS1_21CollectiveEpilogueFwdINS6_IJSA_NS7_ILi256EEESB_EEES9_SE_SG_Li256ELb0ELb1ELb0ELb0EEENS1_30DynamicPersistentTileSchedulerILi256ELi128ELb0ELb1ELb1EEEEEEEEEvNT_6ParamsE)
        .other          _ZN7cutlass13device_kernelIN5flash11enable_sm90INS1_16FlashAttnFwdSm90INS1_25CollectiveMainloopFwdSm90ILi2EN4cute5tupleIJNS5_1CILi1EEES8_S8_EEENS6_IJNS7_ILi128EEENS7_ILi96EEENS7_ILi64EEEEEELi256ENS_10bfloat16_tEfNS_4arch4Sm90ELb1ELb0ELb0ELb0ELb0ELb0ELb0ELb1ELb0ELb1ELb0ELb0EEENS1_21CollectiveEpilogueFwdINS6_IJSA_NS7_ILi256EEESB_EEES9_SE_SG_Li256ELb0ELb1ELb0ELb0EEENS1_30DynamicPersistentTileSchedulerILi256ELi128ELb0ELb1ELb1EEEEEEEEEvNT_6ParamsE,@"STO_CUDA_ENTRY STV_DEFAULT"
_ZN7cutlass13device_kernelIN5flash11enable_sm90INS1_16FlashAttnFwdSm90INS1_25CollectiveMainloopFwdSm90ILi2EN4cute5tupleIJNS5_1CILi1EEES8_S8_EEENS6_IJNS7_ILi128EEENS7_ILi96EEENS7_ILi64EEEEEELi256ENS_10bfloat16_tEfNS_4arch4Sm90ELb1ELb0ELb0ELb0ELb0ELb0ELb0ELb1ELb0ELb1ELb0ELb0EEENS1_21CollectiveEpilogueFwdINS6_IJSA_NS7_ILi256EEESB_EEES9_SE_SG_Li256ELb0ELb1ELb0ELb0EEENS1_30DynamicPersistentTileSchedulerILi256ELi128ELb0ELb1ELb1EEEEEEEEEvNT_6ParamsE:
[----:B------:R-:W-:Y:S01]  /*0000*/  LDC R1, c[0x0][0x37c] ;  /* 0x0000df00ff017b82 */ /* 0x000fe20000000800 */
[----:B------:R-:W-:Y:S05]  /*0010*/  EXIT ;  /* 0x000000000000794d */ /* 0x000fea0003800000 */
.L_x_40:
        /* <DEDUP_REMOVED lines=14> */
.L_x_86:


//--------------------- .text._ZN7cutlass13device_kernelIN5flash11enable_sm90INS1_16FlashAttnFwdSm90INS1_25CollectiveMainloopFwdSm90ILi2EN4cute5tupleIJNS5_1CILi1EEES8_S8_EEENS6_IJNS7_ILi128EEENS7_ILi96EEENS7_ILi64EEEEEELi256ENS_10bfloat16_tEfNS_4arch4Sm90ELb1ELb0ELb0ELb0ELb0ELb0ELb1ELb1ELb0ELb1ELb0ELb0EEENS1_21CollectiveEpilogueFwdINS6_IJSA_NS7_ILi256EEESB_EEES9_SE_SG_Li256ELb0ELb1ELb0ELb0EEENS1_30DynamicPersistentTileSchedulerILi256ELi128ELb0ELb1ELb1EEEEEEEEEvNT_6ParamsE --------------------------
	.section	.text._ZN7cutlass13device_kernelIN5flash11enable_sm90INS1_16FlashAttnFwdSm90INS1_25CollectiveMainloopFwdSm90ILi2EN4cute5tupleIJNS5_1CILi1EEES8_S8_EEENS6_IJNS7_ILi128EEENS7_ILi96EEENS7_ILi64EEEEEELi256ENS_10bfloat16_tEfNS_4arch4Sm90ELb1ELb0ELb0ELb0ELb0ELb0ELb1ELb1ELb0ELb1ELb0ELb0EEENS1_21CollectiveEpilogueFwdINS6_IJSA_NS7_ILi256EEESB_EEES9_SE_SG_Li256ELb0ELb1ELb0ELb0EEENS1_30DynamicPersistentTileSchedulerILi256ELi128ELb0ELb1ELb1EEEEEEEEEvNT_6ParamsE,"ax",@progbits
	.align	128
.text._ZN7cutlass13device_kernelIN5flash11enable_sm90INS1_16FlashAttnFwdSm90INS1_25CollectiveMainloopFwdSm90ILi2EN4cute5tupleIJNS5_1CILi1EEES8_S8_EEENS6_IJNS7_ILi128EEENS7_ILi96EEENS7_ILi64EEEEEELi256ENS_10bfloat16_tEfNS_4arch4Sm90ELb1ELb0ELb0ELb0ELb0ELb0ELb1ELb1ELb0ELb1ELb0ELb0EEENS1_21CollectiveEpilogueFwdINS6_IJSA_NS7_ILi256EEESB_EEES9_SE_SG_Li256ELb0ELb1ELb0ELb0EEENS1_30DynamicPersistentTileSchedulerILi256ELi128ELb0ELb1ELb1EEEEEEEEEvNT_6ParamsE:
        .type           _ZN7cutlass13device_kernelIN5flash11enable_sm90INS1_16FlashAttnFwdSm90INS1_25CollectiveMainloopFwdSm90ILi2EN4cute5tupleIJNS5_1CILi1EEES8_S8_EEENS6_IJNS7_ILi128EEENS7_ILi96EEENS7_ILi64EEEEEELi256ENS_10bfloat16_tEfNS_4arch4Sm90ELb1ELb0ELb0ELb0ELb0ELb0ELb1ELb1ELb0ELb1ELb0ELb0EEENS1_21CollectiveEpilogueFwdINS6_IJSA_NS7_ILi256EEESB_EEES9_SE_SG_Li256ELb0ELb1ELb0ELb0EEENS1_30DynamicPersistentTileSchedulerILi256ELi128ELb0ELb1ELb1EEEEEEEEEvNT_6ParamsE,@function
        .size           _ZN7cutlass13device_kernelIN5flash11enable_sm90INS1_16FlashAttnFwdSm90INS1_25CollectiveMainloopFwdSm90ILi2EN4cute5tupleIJNS5_1CILi1EEES8_S8_EEENS6_IJNS7_ILi128EEENS7_ILi96EEENS7_ILi64EEEEEELi256ENS_10bfloat16_tEfNS_4arch4Sm90ELb1ELb0ELb0ELb0ELb0ELb0ELb1ELb1ELb0ELb1ELb0ELb0EEENS1_21CollectiveEpilogueFwdINS6_IJSA_NS7_ILi256EEESB_EEES9_SE_SG_Li256ELb0ELb1ELb0ELb0EEENS1_30DynamicPersistentTileSchedulerILi256ELi128ELb0ELb1ELb1EEEEEEEEEvNT_6ParamsE,(.L_x_87 - _ZN7cutlass13device_kernelIN5flash11enable_sm90INS1_16FlashAttnFwdSm90INS1_25CollectiveMainloopFwdSm90ILi2EN4cute5tupleIJNS5_1CILi1EEES8_S8_EEENS6_IJNS7_ILi128EEENS7_ILi96EEENS7_ILi64EEEEEELi256ENS_10bfloat16_tEfNS_4arch4Sm90ELb1ELb0ELb0ELb0ELb0ELb0ELb1ELb1ELb0ELb1ELb0ELb0EEENS1_21CollectiveEpilogueFwdINS6_IJSA_NS7_ILi256EEESB_EEES9_SE_SG_Li256ELb0ELb1ELb0ELb0EEENS1_30DynamicPersistentTileSchedulerILi256ELi128ELb0ELb1ELb1EEEEEEEEEvNT_6ParamsE)
        .other          _ZN7cutlass13device_kernelIN5flash11enable_sm90INS1_16FlashAttnFwdSm90INS1_25CollectiveMainloopFwdSm90ILi2EN4cute5tupleIJNS5_1CILi1EEES8_S8_EEENS6_IJNS7_ILi128EEENS7_ILi96EEENS7_ILi64EEEEEELi256ENS_10bfloat16_tEfNS_4arch4Sm90ELb1ELb0ELb0ELb0ELb0ELb0ELb1ELb1ELb0ELb1ELb0ELb0EEENS1_21CollectiveEpilogueFwdINS6_IJSA_NS7_ILi256EEESB_EEES9_SE_SG_Li256ELb0ELb1ELb0ELb0EEENS1_30DynamicPersistentTileSchedulerILi256ELi128ELb0ELb1ELb1EEEEEEEEEvNT_6ParamsE,@"STO_CUDA_ENTRY STV_DEFAULT"
_ZN7cutlass13device_kernelIN5flash11enable_sm90INS1_16FlashAttnFwdSm90INS1_25CollectiveMainloopFwdSm90ILi2EN4cute5tupleIJNS5_1CILi1EEES8_S8_EEENS6_IJNS7_ILi128EEENS7_ILi96EEENS7_ILi64EEEEEELi256ENS_10bfloat16_tEfNS_4arch4Sm90ELb1ELb0ELb0ELb0ELb0ELb0ELb1ELb1ELb0ELb1ELb0ELb0EEENS1_21CollectiveEpilogueFwdINS6_IJSA_NS7_ILi256EEESB_EEES9_SE_SG_Li256ELb0ELb1ELb0ELb0EEENS1_30DynamicPersistentTileSchedulerILi256ELi128ELb0ELb1ELb1EEEEEEEEEvNT_6ParamsE:
[----:B------:R-:W-:Y:S01]  /*0000*/  LDC R1, c[0x0][0x37c] ;  /* 0x0000df00ff017b82 */ /* 0x000fe20000000800 */
[----:B------:R-:W-:Y:S05]  /*0010*/  EXIT ;  /* 0x000000000000794d */ /* 0x000fea0003800000 */
.L_x_41:
        /* <DEDUP_REMOVED lines=14> */
.L_x_87:


//--------------------- .text._ZN7cutlass13device_kernelIN5flash11enable_sm90INS1_16FlashAttnFwdSm90INS1_25CollectiveMainloopFwdSm90ILi2EN4cute5tupleIJNS5_1CILi1EEES8_S8_EEENS6_IJNS7_ILi128EEENS7_ILi96EEENS7_ILi64EEEEEELi256ENS_10bfloat16_tEfNS_4arch4Sm90ELb1ELb0ELb0ELb1ELb0ELb0ELb0ELb1ELb0ELb1ELb0ELb0EEENS1_21CollectiveEpilogueFwdINS6_IJSA_NS7_ILi256EEESB_EEES9_SE_SG_Li256ELb1ELb1ELb0ELb0EEENS1_36VarlenDynamicPersistentTileSchedulerILi128ELi96ELi256ELi128ELb0ELb1ELb1ELb1ELb1ELb1EEEEEEEEEvNT_6ParamsE --------------------------
	.section	.text._ZN7cutlass13device_kernelIN5flash11enable_sm90INS1_16FlashAttnFwdSm90INS1_25CollectiveMainloopFwdSm90ILi2EN4cute5tupleIJNS5_1CILi1EEES8_S8_EEENS6_IJNS7_ILi128EEENS7_ILi96EEENS7_ILi64EEEEEELi256ENS_10bfloat16_tEfNS_4arch4Sm90ELb1ELb0ELb0ELb1ELb0ELb0ELb0ELb1ELb0ELb1ELb0ELb0EEENS1_21CollectiveEpilogueFwdINS6_IJSA_NS7_ILi256EEESB_EEES9_SE_SG_Li256ELb1ELb1ELb0ELb0EEENS1_36VarlenDynamicPersistentTileSchedulerILi128ELi96ELi256ELi128ELb0ELb1ELb1ELb1ELb1ELb1EEEEEEEEEvNT_6ParamsE,"ax",@progbits
	.align	128
.text._ZN7cutlass13device_kernelIN5flash11enable_sm90INS1_16FlashAttnFwdSm90INS1_25CollectiveMainloopFwdSm90ILi2EN4cute5tupleIJNS5_1CILi1EEES8_S8_EEENS6_IJNS7_ILi128EEENS7_ILi96EEENS7_ILi64EEEEEELi256ENS_10bfloat16_tEfNS_4arch4Sm90ELb1ELb0ELb0ELb1ELb0ELb0ELb0ELb1ELb0ELb1ELb0ELb0EEENS1_21CollectiveEpilogueFwdINS6_IJSA_NS7_ILi256EEESB_EEES9_SE_SG_Li256ELb1ELb1ELb0ELb0EEENS1_36VarlenDynamicPersistentTileSchedulerILi128ELi96ELi256ELi128ELb0ELb1ELb1ELb1ELb1ELb1EEEEEEEEEvNT_6ParamsE:
        .type           _ZN7cutlass13device_kernelIN5flash11enable_sm90INS1_16FlashAttnFwdSm90INS1_25CollectiveMainloopFwdSm90ILi2EN4cute5tupleIJNS5_1CILi1EEES8_S8_EEENS6_IJNS7_ILi128EEENS7_ILi96EEENS7_ILi64EEEEEELi256ENS_10bfloat16_tEfNS_4arch4Sm90ELb1ELb0ELb0ELb1ELb0ELb0ELb0ELb1ELb0ELb1ELb0ELb0EEENS1_21CollectiveEpilogueFwdINS6_IJSA_NS7_ILi256EEESB_EEES9_SE_SG_Li256ELb1ELb1ELb0ELb0EEENS1_36VarlenDynamicPersistentTileSchedulerILi128ELi96ELi256ELi128ELb0ELb1ELb1ELb1ELb1ELb1EEEEEEEEEvNT_6ParamsE,@function
        .size           _ZN7cutlass13device_kernelIN5flash11enable_sm90INS1_16FlashAttnFwdSm90INS1_25CollectiveMainloopFwdSm90ILi2EN4cute5tupleIJNS5_1CILi1EEES8_S8_EEENS6_IJNS7_ILi128EEENS7_ILi96EEENS7_ILi64EEEEEELi256ENS_10bfloat16_tEfNS_4arch4Sm90ELb1ELb0ELb0ELb1ELb0ELb0ELb0ELb1ELb0ELb1ELb0ELb0EEENS1_21CollectiveEpilogueFwdINS6_IJSA_NS7_ILi256EEESB_EEES9_SE_SG_Li256ELb1ELb1ELb0ELb0EEENS1_36VarlenDynamicPersistentTileSchedulerILi128ELi96ELi256ELi128ELb0ELb1ELb1ELb1ELb1ELb1EEEEEEEEEvNT_6ParamsE,(.L_x_88 - _ZN7cutlass13device_kernelIN5flash11enable_sm90INS1_16FlashAttnFwdSm90INS1_25CollectiveMainloopFwdSm90ILi2EN4cute5tupleIJNS5_1CILi1EEES8_S8_EEENS6_IJNS7_ILi128EEENS7_ILi96EEENS7_ILi64EEEEEELi256ENS_10bfloat16_tEfNS_4arch4Sm90ELb1ELb0ELb0ELb1ELb0ELb0ELb0ELb1ELb0ELb1ELb0ELb0EEENS1_21CollectiveEpilogueFwdINS6_IJSA_NS7_ILi256EEESB_EEES9_SE_SG_Li256ELb1ELb1ELb0ELb0EEENS1_36VarlenDynamicPersistentTileSchedulerILi128ELi96ELi256ELi128ELb0ELb1ELb1ELb1ELb1ELb1EEEEEEEEEvNT_6ParamsE)
        .other          _ZN7cutlass13device_kernelIN5flash11enable_sm90INS1_16FlashAttnFwdSm90INS1_25CollectiveMainloopFwdSm90ILi2EN4cute5tupleIJNS5_1CILi1EEES8_S8_EEENS6_IJNS7_ILi128EEENS7_ILi96EEENS7_ILi64EEEEEELi256ENS_10bfloat16_tEfNS_4arch4Sm90ELb1ELb0ELb0ELb1ELb0ELb0ELb0ELb1ELb0ELb1ELb0ELb0EEENS1_21CollectiveEpilogueFwdINS6_IJSA_NS7_ILi256EEESB_EEES9_SE_SG_Li256ELb1ELb1ELb0ELb0EEENS1_36VarlenDynamicPersistentTileSchedulerILi128ELi96ELi256ELi128ELb0ELb1ELb1ELb1ELb1ELb1EEEEEEEEEvNT_6ParamsE,@"STO_CUDA_ENTRY STV_DEFAULT"
_ZN7cutlass13device_kernelIN5flash11enable_sm90INS1_16FlashAttnFwdSm90INS1_25CollectiveMainloopFwdSm90ILi2EN4cute5tupleIJNS5_1CILi1EEES8_S8_EEENS6_IJNS7_ILi128EEENS7_ILi96EEENS7_ILi64EEEEEELi256ENS_10bfloat16_tEfNS_4arch4Sm90ELb1ELb0ELb0ELb1ELb0ELb0ELb0ELb1ELb0ELb1ELb0ELb0EEENS1_21CollectiveEpilogueFwdINS6_IJSA_NS7_ILi256EEESB_EEES9_SE_SG_Li256ELb1ELb1ELb0ELb0EEENS1_36VarlenDynamicPersistentTileSchedulerILi128ELi96ELi256ELi128ELb0ELb1ELb1ELb1ELb1ELb1EEEEEEEEEvNT_6ParamsE:
[----:B------:R-:W-:Y:S01]  /*0000*/  LDC R1, c[0x0][0x37c] ;  /* 0x0000df00ff017b82 */ /* 0x000fe20000000800 */
[----:B------:R-:W-:Y:S05]  /*0010*/  EXIT ;  /* 0x000000000000794d */ /* 0x000fea0003800000 */
.L_x_42:
        /* <DEDUP_REMOVED lines=14> */
.L_x_88:


//--------------------- .text._ZN7cutlass13device_kernelIN5flash11enable_sm90INS1_16FlashAttnFwdSm90INS1_25CollectiveMainloopFwdSm90ILi2EN4cute5tupleIJNS5_1CILi1EEES8_S8_EEENS6_IJNS7_ILi128EEENS7_ILi96EEENS7_ILi64EEEEEELi256ENS_10bfloat16_tEfNS_4arch4Sm90ELb1ELb0ELb0ELb1ELb0ELb1ELb0ELb1ELb0ELb1ELb0ELb0EEENS1_21CollectiveEpilogueFwdINS6_IJSA_NS7_ILi256EEESB_EEES9_SE_SG_Li256ELb1ELb1ELb0ELb0EEENS1_36VarlenDynamicPersistentTileSchedulerILi128ELi96ELi256ELi128ELb0ELb1ELb1ELb1ELb1ELb1EEEEEEEEEvNT_6ParamsE --------------------------
	.section	.text._ZN7cutlass13device_kernelIN5flash11enable_sm90INS1_16FlashAttnFwdSm90INS1_25CollectiveMainloopFwdSm90ILi2EN4cute5tupleIJNS5_1CILi1EEES8_S8_EEENS6_IJNS7_ILi128EEENS7_ILi96EEENS7_ILi64EEEEEELi256ENS_10bfloat16_tEfNS_4arch4Sm90ELb1ELb0ELb0ELb1ELb0ELb1ELb0ELb1ELb0ELb1ELb0ELb0EEENS1_21CollectiveEpilogueFwdINS6_IJSA_NS7_ILi256EEESB_EEES9_SE_SG_Li256ELb1ELb1ELb0ELb0EEENS1_36VarlenDynamicPersistentTileSchedulerILi128ELi96ELi256ELi128ELb0ELb1ELb1ELb1ELb1ELb1EEEEEEEEEvNT_6ParamsE,"ax",@progbits
	.align	128
.text._ZN7cutlass13device_kernelIN5flash11enable_sm90INS1_16FlashAttnFwdSm90INS1_25CollectiveMainloopFwdSm90ILi2EN4cute5tupleIJNS5_1CILi1EEES8_S8_EEENS6_IJNS7_ILi128EEENS7_ILi96EEENS7_ILi64EEEEEELi256ENS_10bfloat16_tEfNS_4arch4Sm90ELb1ELb0ELb0ELb1ELb0ELb1ELb0ELb1ELb0ELb1ELb0ELb0EEENS1_21CollectiveEpilogueFwdINS6_IJSA_NS7_ILi256EEESB_EEES9_SE_SG_Li256ELb1ELb1ELb0ELb0EEENS1_36VarlenDynamicPersistentTileSchedulerILi128ELi96ELi256ELi128ELb0ELb1ELb1ELb1ELb1ELb1EEEEEEEEEvNT_6ParamsE:
        .type           _ZN7cutlass13device_kernelIN5flash11enable_sm90INS1_16FlashAttnFwdSm90INS1_25CollectiveMainloopFwdSm90ILi2EN4cute5tupleIJNS5_1CILi1EEES8_S8_EEENS6_IJNS7_ILi128EEENS7_ILi96EEENS7_ILi64EEEEEELi256ENS_10bfloat16_tEfNS_4arch4Sm90ELb1ELb0ELb0ELb1ELb0ELb1ELb0ELb1ELb0ELb1ELb0ELb0EEENS1_21CollectiveEpilogueFwdINS6_IJSA_NS7_ILi256EEESB_EEES9_SE_SG_Li256ELb1ELb1ELb0ELb0EEENS1_36VarlenDynamicPersistentTileSchedulerILi128ELi96ELi256ELi128ELb0ELb1ELb1ELb1ELb1ELb1EEEEEEEEEvNT_6ParamsE,@function
        .size           _ZN7cutlass13device_kernelIN5flash11enable_sm90INS1_16FlashAttnFwdSm90INS1_25CollectiveMainloopFwdSm90ILi2EN4cute5tupleIJNS5_1CILi1EEES8_S8_EEENS6_IJNS7_ILi128EEENS7_ILi96EEENS7_ILi64EEEEEELi256ENS_10bfloat16_tEfNS_4arch4Sm90ELb1ELb0ELb0ELb1ELb0ELb1ELb0ELb1ELb0ELb1ELb0ELb0EEENS1_21CollectiveEpilogueFwdINS6_IJSA_NS7_ILi256EEESB_EEES9_SE_SG_Li256ELb1ELb1ELb0ELb0EEENS1_36VarlenDynamicPersistentTileSchedulerILi128ELi96ELi256ELi128ELb0ELb1ELb1ELb1ELb1ELb1EEEEEEEEEvNT_6ParamsE,(.L_x_89 - _ZN7cutlass13device_kernelIN5flash11enable_sm90INS1_16FlashAttnFwdSm90INS1_25CollectiveMainloopFwdSm90ILi2EN4cute5tupleIJNS5_1CILi1EEES8_S8_EEENS6_IJNS7_ILi128EEENS7_ILi96EEENS7_ILi64EEEEEELi256ENS_10bfloat16_tEfNS_4arch4Sm90ELb1ELb0ELb0ELb1ELb0ELb1ELb0ELb1ELb0ELb1ELb0ELb0EEENS1_21CollectiveEpilogueFwdINS6_IJSA_NS7_ILi256EEESB_EEES9_SE_SG_Li256ELb1ELb1ELb0ELb0EEENS1_36VarlenDynamicPersistentTileSchedulerILi128ELi96ELi256ELi128ELb0ELb1ELb1ELb1ELb1ELb1EEEEEEEEEvNT_6ParamsE)
        .other          _ZN7cutlass13device_kernelIN5flash11enable_sm90INS1_16FlashAttnFwdSm90INS1_25CollectiveMainloopFwdSm90ILi2EN4cute5tupleIJNS5_1CILi1EEES8_S8_EEENS6_IJNS7_ILi128EEENS7_ILi96EEENS7_ILi64EEEEEELi256ENS_10bfloat16_tEfNS_4arch4Sm90ELb1ELb0ELb0ELb1ELb0ELb1ELb0ELb1ELb0ELb1ELb0ELb0EEENS1_21CollectiveEpilogueFwdINS6_IJSA_NS7_ILi256EEESB_EEES9_SE_SG_Li256ELb1ELb1ELb0ELb0EEENS1_36VarlenDynamicPersistentTileSchedulerILi128ELi96ELi256ELi128ELb0ELb1ELb1ELb1ELb1ELb1EEEEEEEEEvNT_6ParamsE,@"STO_CUDA_ENTRY STV_DEFAULT"
_ZN7cutlass13device_kernelIN5flash11enable_sm90INS1_16FlashAttnFwdSm90INS1_25CollectiveMainloopFwdSm90ILi2EN4cute5tupleIJNS5_1CILi1EEES8_S8_EEENS6_IJNS7_ILi128EEENS7_ILi96EEENS7_ILi64EEEEEELi256ENS_10bfloat16_tEfNS_4arch4Sm90ELb1ELb0ELb0ELb1ELb0ELb1ELb0ELb1ELb0ELb1ELb0ELb0EEENS1_21CollectiveEpilogueFwdINS6_IJSA_NS7_ILi256EEESB_EEES9_SE_SG_Li256ELb1ELb1ELb0ELb0EEENS1_36VarlenDynamicPersistentTileSchedulerILi128ELi96ELi256ELi128ELb0ELb1ELb1ELb1ELb1ELb1EEEEEEEEEvNT_6ParamsE:
[----:B------:R-:W-:Y:S01]  /*0000*/  LDC R1, c[0x0][0x37c] ;  /* 0x0000df00ff017b82 */ /* 0x000fe20000000800 */
[----:B------:R-:W-:Y:S05]  /*0010*/  EXIT ;  /* 0x000000000000794d */ /* 0x000fea0003800000 */
.L_x_43:
        /* <DEDUP_REMOVED lines=14> */
.L_x_89:


//--------------------- .text._ZN7cutlass13device_kernelIN5flash11enable_sm90INS1_16FlashAttnFwdSm90INS1_25CollectiveMainloopFwdSm90ILi2EN4cute5tupleIJNS5_1CILi1EEES8_S8_EEENS6_IJNS7_ILi128EEENS7_ILi96EEENS7_ILi64EEEEEELi256ENS_10bfloat16_tEfNS_4arch4Sm90ELb1ELb0ELb0ELb1ELb0ELb0ELb1ELb1ELb0ELb1ELb0ELb0EEENS1_21CollectiveEpilogueFwdINS6_IJSA_NS7_ILi256EEESB_EEES9_SE_SG_Li256ELb1ELb1ELb0ELb0EEENS1_36VarlenDynamicPersistentTileSchedulerILi128ELi96ELi256ELi128ELb0ELb1ELb1ELb1ELb1ELb1EEEEEEEEEvNT_6ParamsE --------------------------
	.section	.text._ZN7cutlass13device_kernelIN5flash11enable_sm90INS1_16FlashAttnFwdSm90INS1_25CollectiveMainloopFwdSm90ILi2EN4cute5tupleIJNS5_1CILi1EEES8_S8_EEENS6_IJNS7_ILi128EEENS7_ILi96EEENS7_ILi64EEEEEELi256ENS_10bfloat16_tEfNS_4arch4Sm90ELb1ELb0ELb0ELb1ELb0ELb0ELb1ELb1ELb0ELb1ELb0ELb0EEENS1_21CollectiveEpilogueFwdINS6_IJSA_NS7_ILi256EEESB_EEES9_SE_SG_Li256ELb1ELb1ELb0ELb0EEENS1_36VarlenDynamicPersistentTileSchedulerILi128ELi96ELi256ELi128ELb0ELb1ELb1ELb1ELb1ELb1EEEEEEEEEvNT_6ParamsE,"ax",@progbits
	.align	128
.text._ZN7cutlass13device_kernelIN5flash11enable_sm90INS1_16FlashAttnFwdSm90INS1_25CollectiveMainloopFwdSm90ILi2EN4cute5tupleIJNS5_1CILi1EEES8_S8_EEENS6_IJNS7_ILi128EEENS7_ILi96EEENS7_ILi64EEEEEELi256ENS_10bfloat16_tEfNS_4arch4Sm90ELb1ELb0ELb0ELb1ELb0ELb0ELb1ELb1ELb0ELb1ELb0ELb0EEENS1_21CollectiveEpilogueFwdINS6_IJSA_NS7_ILi256EEESB_EEES9_SE_SG_Li256ELb1ELb1ELb0ELb0EEENS1_36VarlenDynamicPersistentTileSchedulerILi128ELi96ELi256ELi128ELb0ELb1ELb1ELb1ELb1ELb1EEEEEEEEEvNT_6ParamsE:
        .type           _ZN7cutlass13device_kernelIN5flash11enable_sm90INS1_16FlashAttnFwdSm90INS1_25CollectiveMainloopFwdSm90ILi2EN4cute5tupleIJNS5_1CILi1EEES8_S8_EEENS6_IJNS7_ILi128EEENS7_ILi96EEENS7_ILi64EEEEEELi256ENS_10bfloat16_tEfNS_4arch4Sm90ELb1ELb0ELb0ELb1ELb0ELb0ELb1ELb1ELb0ELb1ELb0ELb0EEENS1_21CollectiveEpilogueFwdINS6_IJSA_NS7_ILi256EEESB_EEES9_SE_SG_Li256ELb1ELb1ELb0ELb0EEENS1_36VarlenDynamicPersistentTileSchedulerILi128ELi96ELi256ELi128ELb0ELb1ELb1ELb1ELb1ELb1EEEEEEEEEvNT_6ParamsE,@function
        .size           _ZN7cutlass13device_kernelIN5flash11enable_sm90INS1_16FlashAttnFwdSm90INS1_25CollectiveMainloopFwdSm90ILi2EN4cute5tupleIJNS5_1CILi1EEES8_S8_EEENS6_IJNS7_ILi128EEENS7_ILi96EEENS7_ILi64EEEEEELi256ENS_10bfloat16_tEfNS_4arch4Sm90ELb1ELb0ELb0ELb1ELb0ELb0ELb1ELb1ELb0ELb1ELb0ELb0EEENS1_21CollectiveEpilogueFwdINS6_IJSA_NS7_ILi256EEESB_EEES9_SE_SG_Li256ELb1ELb1ELb0ELb0EEENS1_36VarlenDynamicPersistentTileSchedulerILi128ELi96ELi256ELi128ELb0ELb1ELb1ELb1ELb1ELb1EEEEEEEEEvNT_6ParamsE,(.L_x_90 - _ZN7cutlass13device_kernelIN5flash11enable_sm90INS1_16FlashAttnFwdSm90INS1_25CollectiveMainloopFwdSm90ILi2EN4cute5tupleIJNS5_1CILi1EEES8_S8_EEENS6_IJNS7_ILi128EEENS7_ILi96EEENS7_ILi64EEEEEELi256ENS_10bfloat16_tEfNS_4arch4Sm90ELb1ELb0ELb0ELb1ELb0ELb0ELb1ELb1ELb0ELb1ELb0ELb0EEENS1_21CollectiveEpilogueFwdINS6_IJSA_NS7_ILi256EEESB_EEES9_SE_SG_Li256ELb1ELb1ELb0ELb0EEENS1_36VarlenDynamicPersistentTileSchedulerILi128ELi96ELi256ELi128ELb0ELb1ELb1ELb1ELb1ELb1EEEEEEEEEvNT_6ParamsE)
        .other          _ZN7cutlass13device_kernelIN5flash11enable_sm90INS1_16FlashAttnFwdSm90INS1_25CollectiveMainloopFwdSm90ILi2EN4cute5tupleIJNS5_1CILi1EEES8_S8_EEENS6_IJNS7_ILi128EEENS7_ILi96EEENS7_ILi64EEEEEELi256ENS_10bfloat16_tEfNS_4arch4Sm90ELb1ELb0ELb0ELb1ELb0ELb0ELb1ELb1ELb0ELb1ELb0ELb0EEENS1_21CollectiveEpilogueFwdINS6_IJSA_NS7_ILi256EEESB_EEES9_SE_SG_Li256ELb1ELb1ELb0ELb0EEENS1_36VarlenDynamicPersistentTileSchedulerILi128ELi96ELi256ELi128ELb0ELb1ELb1ELb1ELb1ELb1EEEEEEEEEvNT_6ParamsE,@"STO_CUDA_ENTRY STV_DEFAULT"
_ZN7cutlass13device_kernelIN5flash11enable_sm90INS1_16FlashAttnFwdSm90INS1_25CollectiveMainloopFwdSm90ILi2EN4cute5tupleIJNS5_1CILi1EEES8_S8_EEENS6_IJNS7_ILi128EEENS7_ILi96EEENS7_ILi64EEEEEELi256ENS_10bfloat16_tEfNS_4arch4Sm90ELb1ELb0ELb0ELb1ELb0ELb0ELb1ELb1ELb0ELb1ELb0ELb0EEENS1_21CollectiveEpilogueFwdINS6_IJSA_NS7_ILi256EEESB_EEES9_SE_SG_Li256ELb1ELb1ELb0ELb0EEENS1_36VarlenDynamicPersistentTileSchedulerILi128ELi96ELi256ELi128ELb0ELb1ELb1ELb1ELb1ELb1EEEEEEEEEvNT_6ParamsE:
[----:B------:R-:W-:Y:S01]  /*0000*/  LDC R1, c[0x0][0x37c] ;  /* 0x0000df00ff017b82 */ /* 0x000fe20000000800 */
[----:B------:R-:W-:Y:S05]  /*0010*/  EXIT ;  /* 0x000000000000794d */ /* 0x000fea0003800000 */
.L_x_44:
        /* <DEDUP_REMOVED lines=14> */
.L_x_90:


//--------------------- .text._ZN7cutlass13device_kernelIN5flash11enable_sm90INS1_16FlashAttnFwdSm90INS1_25CollectiveMainloopFwdSm90ILi2EN4cute5tupleIJNS5_1CILi1EEES8_S8_EEENS6_IJNS7_ILi128EEENS7_ILi96EEENS7_ILi64EEEEEELi256ENS_10bfloat16_tEfNS_4arch4Sm90ELb1ELb0ELb0ELb1ELb0ELb1ELb1ELb1ELb0ELb1ELb0ELb0EEENS1_21CollectiveEpilogueFwdINS6_IJSA_NS7_ILi256EEESB_EEES9_SE_SG_Li256ELb1ELb1ELb0ELb0EEENS1_36VarlenDynamicPersistentTileSchedulerILi128ELi96ELi256ELi128ELb0ELb1ELb1ELb1ELb1ELb1EEEEEEEEEvNT_6ParamsE --------------------------
	.section	.text._ZN7cutlass13device_kernelIN5flash11enable_sm90INS1_16FlashAttnFwdSm90INS1_25CollectiveMainloopFwdSm90ILi2EN4cute5tupleIJNS5_1CILi1EEES8_S8_EEENS6_IJNS7_ILi128EEENS7_ILi96EEENS7_ILi64EEEEEELi256ENS_10bfloat16_tEfNS_4arch4Sm90ELb1ELb0ELb0ELb1ELb0ELb1ELb1ELb1ELb0ELb1ELb0ELb0EEENS1_21CollectiveEpilogueFwdINS6_IJSA_NS7_ILi256EEESB_EEES9_SE_SG_Li256ELb1ELb1ELb0ELb0EEENS1_36VarlenDynamicPersistentTileSchedulerILi128ELi96ELi256ELi128ELb0ELb1ELb1ELb1ELb1ELb1EEEEEEEEEvNT_6ParamsE,"ax",@progbits
	.align	128
.text._ZN7cutlass13device_kernelIN5flash11enable_sm90INS1_16FlashAttnFwdSm90INS1_25CollectiveMainloopFwdSm90ILi2EN4cute5tupleIJNS5_1CILi1EEES8_S8_EEENS6_IJNS7_ILi128EEENS7_ILi96EEENS7_ILi64EEEEEELi256ENS_10bfloat16_tEfNS_4arch4Sm90ELb1ELb0ELb0ELb1ELb0ELb1ELb1ELb1ELb0ELb1ELb0ELb0EEENS1_21CollectiveEpilogueFwdINS6_IJSA_NS7_ILi256EEESB_EEES9_SE_SG_Li256ELb1ELb1ELb0ELb0EEENS1_36VarlenDynamicPersistentTileSchedulerILi128ELi96ELi256ELi128ELb0ELb1ELb1ELb1ELb1ELb1EEEEEEEEEvNT_6ParamsE:
        .type           _ZN7cutlass13device_kernelIN5flash11enable_sm90INS1_16FlashAttnFwdSm90INS1_25CollectiveMainloopFwdSm90ILi2EN4cute5tupleIJNS5_1CILi1EEES8_S8_EEENS6_IJNS7_ILi128EEENS7_ILi96EEENS7_ILi64EEEEEELi256ENS_10bfloat16_tEfNS_4arch4Sm90ELb1ELb0ELb0ELb1ELb0ELb1ELb1ELb1ELb0ELb1ELb0ELb0EEENS1_21CollectiveEpilogueFwdINS6_IJSA_NS7_ILi256EEESB_EEES9_SE_SG_Li256ELb1ELb1ELb0ELb0EEENS1_36VarlenDynamicPersistentTileSchedulerILi128ELi96ELi256ELi128ELb0ELb1ELb1ELb1ELb1ELb1EEEEEEEEEvNT_6ParamsE,@function
        .size           _ZN7cutlass13device_kernelIN5flash11enable_sm90INS1_16FlashAttnFwdSm90INS1_25CollectiveMainloopFwdSm90ILi2EN4cute5tupleIJNS5_1CILi1EEES8_S8_EEENS6_IJNS7_ILi128EEENS7_ILi96EEENS7_ILi64EEEEEELi256ENS_10bfloat16_tEfNS_4arch4Sm90ELb1ELb0ELb0ELb1ELb0ELb1ELb1ELb1ELb0ELb1ELb0ELb0EEENS1_21CollectiveEpilogueFwdINS6_IJSA_NS7_ILi256EEESB_EEES9_SE_SG_Li256ELb1ELb1ELb0ELb0EEENS1_36VarlenDynamicPersistentTileSchedulerILi128ELi96ELi256ELi128ELb0ELb1ELb1ELb1ELb1ELb1EEEEEEEEEvNT_6ParamsE,(.L_x_91 - _ZN7cutlass13device_kernelIN5flash11enable_sm90INS1_16FlashAttnFwdSm90INS1_25CollectiveMainloopFwdSm90ILi2EN4cute5tupleIJNS5_1CILi1EEES8_S8_EEENS6_IJNS7_ILi128EEENS7_ILi96EEENS7_ILi64EEEEEELi256ENS_10bfloat16_tEfNS_4arch4Sm90ELb1ELb0ELb0ELb1ELb0ELb1ELb1ELb1ELb0ELb1ELb0ELb0EEENS1_21CollectiveEpilogueFwdINS6_IJSA_NS7_ILi256EEESB_EEES9_SE_SG_Li256ELb1ELb1ELb0ELb0EEENS1_36VarlenDynamicPersistentTileSchedulerILi128ELi96ELi256ELi128ELb0ELb1ELb1ELb1ELb1ELb1EEEEEEEEEvNT_6ParamsE)
        .other          _ZN7cutlass13device_kernelIN5flash11enable_sm90INS1_16FlashAttnFwdSm90INS1_25CollectiveMainloopFwdSm90ILi2EN4cute5tupleIJNS5_1CILi1EEES8_S8_EEENS6_IJNS7_ILi128EEENS7_ILi96EEENS7_ILi64EEEEEELi256ENS_10bfloat16_tEfNS_4arch4Sm90ELb1ELb0ELb0ELb1ELb0ELb1ELb1ELb1ELb0ELb1ELb0ELb0EEENS1_21CollectiveEpilogueFwdINS6_IJSA_NS7_ILi256EEESB_EEES9_SE_SG_Li256ELb1ELb1ELb0ELb0EEENS1_36VarlenDynamicPersistentTileSchedulerILi128ELi96ELi256ELi128ELb0ELb1ELb1ELb1ELb1ELb1EEEEEEEEEvNT_6ParamsE,@"STO_CUDA_ENTRY STV_DEFAULT"
_ZN7cutlass13device_kernelIN5flash11enable_sm90INS1_16FlashAttnFwdSm90INS1_25CollectiveMainloopFwdSm90ILi2EN4cute5tupleIJNS5_1CILi1EEES8_S8_EEENS6_IJNS7_ILi128EEENS7_ILi96EEENS7_ILi64EEEEEELi256ENS_10bfloat16_tEfNS_4arch4Sm90ELb1ELb0ELb0ELb1ELb0ELb1ELb1ELb1ELb0ELb1ELb0ELb0EEENS1_21CollectiveEpilogueFwdINS6_IJSA_NS7_ILi256EEESB_EEES9_SE_SG_Li256ELb1ELb1ELb0ELb0EEENS1_36VarlenDynamicPersistentTileSchedulerILi128ELi96ELi256ELi128ELb0ELb1ELb1ELb1ELb1ELb1EEEEEEEEEvNT_6ParamsE:
[----:B------:R-:W-:Y:S01]  /*0000*/  LDC R1, c[0x0][0x37c] ;  /* 0x0000df00ff017b82 */ /* 0x000fe20000000800 */
[----:B------:R-:W-:Y:S05]  /*0010*/  EXIT ;  /* 0x000000000000794d */ /* 0x000fea0003800000 */
.L_x_45:
        /* <DEDUP_REMOVED lines=14> */
.L_x_91:


//--------------------- .nv.shared.reserved.0     --------------------------
	.section	.nv.shared.reserved.0,"aw",@nobits
	.weak		__nv_reservedSMEM_offset_0_alias
	.size		__nv_reservedSMEM_offset_0_alias, 0, 64
	.other		__nv_reservedSMEM_offset_0_alias,@"STO_CUDA_RESERVED_SHARED STV_DEFAULT"
__nv_reservedSMEM_offset_0_alias:
	.zero		0
	.zero		64


//--------------------- .nv.global                --------------------------
	.section	.nv.global,"aw",@nobits
.nv.global:
	.type		_ZN75_INTERNAL_05d65701_39_flash_fwd_hdimdiff_bf16_packgqa_sm90_cu_a6473388_37824cute1_E,@object
	.size		_ZN75_INTERNAL_05d65701_39_flash_fwd_hdimdiff_bf16_packgqa_sm90_cu_a6473388_37824cute1_E,(_ZN75_INTERNAL_05d65701_39_flash_fwd_hdimdiff_bf16_packgqa_sm90_cu_a6473388_37824cuda3std3__45__cpo6cbeginE - _ZN75_INTERNAL_05d65701_39_flash_fwd_hdimdiff_bf16_packgqa_sm90_cu_a6473388_37824cute1_E)
_ZN75_INTERNAL_05d65701_39_flash_fwd_hdimdiff_bf16_packgqa_sm90_cu_a6473388_37824cute1_E:
	.zero		1
	.type		_ZN75_INTERNAL_05d65701_39_flash_fwd_hdimdiff_bf16_packgqa_sm90_cu_a6473388_37824cuda3std3__45__cpo6cbeginE,@object
	.size		_ZN75_INTERNAL_05d65701_39_flash_fwd_hdimdiff_bf16_packgqa_sm90_cu_a6473388_37824cuda3std3__45__cpo6cbeginE,(_ZN75_INTERNAL_05d65701_39_flash_fwd_hdimdiff_bf16_packgqa_sm90_cu_a6473388_37824cuda3std3__48in_placeE - _ZN75_INTERNAL_05d65701_39_flash_fwd_hdimdiff_bf16_packgqa_sm90_cu_a6473388_37824cuda3std3__45__cpo6cbeginE)
_ZN75_INTERNAL_05d65701_39_flash_fwd_hdimdiff_bf16_packgqa_sm90_cu_a6473388_37824cuda3std3__45__cpo6cbeginE:
	.zero		1
	.type		_ZN75_INTERNAL_05d65701_39_flash_fwd_hdimdiff_bf16_packgqa_sm90_cu_a6473388_37824cuda3std3__48in_placeE,@object
	.size		_ZN75_INTERNAL_05d65701_39_flash_fwd_hdimdiff_bf16_packgqa_sm90_cu_a6473388_37824cuda3std3__48in_placeE,(_ZN75_INTERNAL_05d65701_39_flash_fwd_hdimdiff_bf16_packgqa_sm90_cu_a6473388_37824cuda3std6ranges3__45__cpo9iter_moveE - _ZN75_INTERNAL_05d65701_39_flash_fwd_hdimdiff_bf16_packgqa_sm90_cu_a6473388_37824cuda3std3__48in_placeE)
_ZN75_INTERNAL_05d65701_39_flash_fwd_hdimdiff_bf16_packgqa_sm90_cu_a6473388_37824cuda3std3__48in_placeE:
	.zero		1
	.type		_ZN75_INTERNAL_05d65701_39_flash_fwd_hdimdiff_bf16_packgqa_sm90_cu_a6473388_37824cuda3std6ranges3__45__cpo9iter_moveE,@object
	.size		_ZN75_INTERNAL_05d65701_39_flash_fwd_hdimdiff_bf16_packgqa_sm90_cu_a6473388_37824cuda3std6ranges3__45__cpo9iter_moveE,(_ZN75_INTERNAL_05d65701_39_flash_fwd_hdimdiff_bf16_packgqa_sm90_cu_a6473388_37824cuda3std3__45__cpo5beginE - _ZN75_INTERNAL_05d65701_39_flash_fwd_hdimdiff_bf16_packgqa_sm90_cu_a6473388_37824cuda3std6ranges3__45__cpo9iter_moveE)
_ZN75_INTERNAL_05d65701_39_flash_fwd_hdimdiff_bf16_packgqa_sm90_cu_a6473388_37824cuda3std6ranges3__45__cpo9iter_moveE:
	.zero		1
	.type		_ZN75_INTERNAL_05d65701_39_flash_fwd_hdimdiff_bf16_packgqa_sm90_cu_a6473388_37824cuda3std3__45__cpo5beginE,@object
	.size		_ZN75_INTERNAL_05d65701_39_flash_fwd_hdimdiff_bf16_packgqa_sm90_cu_a6473388_37824cuda3std3__45__cpo5beginE,(_ZN75_INTERNAL_05d65701_39_flash_fwd_hdimdiff_bf16_packgqa_sm90_cu_a6473388_37824cuda3std3__477_GLOBAL__N__05d65701_39_flash_fwd_hdimdiff_bf16_packgqa_sm90_cu_a6473388_37826ignoreE - _ZN75_INTERNAL_05d65701_39_flash_fwd_hdimdiff_bf16_packgqa_sm90_cu_a6473388_37824cuda3std3__45__cpo5beginE)
_ZN75_INTERNAL_05d65701_39_flash_fwd_hdimdiff_bf16_packgqa_sm90_cu_a6473388_37824cuda3std3__45__cpo5beginE:
	.zero		1
	.type		_ZN75_INTERNAL_05d65701_39_flash_fwd_hdimdiff_bf16_packgqa_sm90_cu_a6473388_37824cuda3std3__477_GLOBAL__N__05d65701_39_flash_fwd_hdimdiff_bf16_packgqa_sm90_cu_a6473388_37826ignoreE,@object
	.size		_ZN75_INTERNAL_05d65701_39_flash_fwd_hdimdiff_bf16_packgqa_sm90_cu_a6473388_37824cuda3std3__477_GLOBAL__N__05d65701_39_flash_fwd_hdimdiff_bf16_packgqa_sm90_cu_a6473388_37826ignoreE,(_ZN75_INTERNAL_05d65701_39_flash_fwd_hdimdiff_bf16_packgqa_sm90_cu_a6473388_37824cute7productE - _ZN75_INTERNAL_05d65701_39_flash_fwd_hdimdiff_bf16_packgqa_sm90_cu_a6473388_37824cuda3std3__477_GLOBAL__N__05d65701_39_flash_fwd_hdimdiff_bf16_packgqa_sm90_cu_a6473388_37826ignoreE)
_ZN75_INTERNAL_05d65701_39_flash_fwd_hdimdiff_bf16_packgqa_sm90_cu_a6473388_37824cuda3std3__477_GLOBAL__N__05d65701_39_flash_fwd_hdimdiff_bf16_packgqa_sm90_cu_a6473388_37826ignoreE:
	.zero		1
	.type		_ZN75_INTERNAL_05d65701_39_flash_fwd_hdimdiff_bf16_packgqa_sm90_cu_a6473388_37824cute7productE,@object
	.size		_ZN75_INTERNAL_05d65701_39_flash_fwd_hdimdiff_bf16_packgqa_sm90_cu_a6473388_37824cute7productE,(_ZN75_INTERNAL_05d65701_39_flash_fwd_hdimdiff_bf16_packgqa_sm90_cu_a6473388_37824cuda3std3__45__cpo3endE - _ZN75_INTERNAL_05d65701_39_flash_fwd_hdimdiff_bf16_packgqa_sm90_cu_a6473388_37824cute7productE)
_ZN75_INTERNAL_05d65701_39_flash_fwd_hdimdiff_bf16_packgqa_sm90_cu_a6473388_37824cute7productE:
	.zero		1
	.type		_ZN75_INTERNAL_05d65701_39_flash_fwd_hdimdiff_bf16_packgqa_sm90_cu_a6473388_37824cuda3std3__45__cpo3endE,@object
	.size		_ZN75_INTERNAL_05d65701_39_flash_fwd_hdimdiff_bf16_packgqa_sm90_cu_a6473388_37824cuda3std3__45__cpo3endE,(_ZN75_INTERNAL_05d65701_39_flash_fwd_hdimdiff_bf16_packgqa_sm90_cu_a6473388_37824cuda3std3__419piecewise_constructE - _ZN75_INTERNAL_05d65701_39_flash_fwd_hdimdiff_bf16_packgqa_sm90_cu_a6473388_37824cuda3std3__45__cpo3endE)
_ZN75_INTERNAL_05d65701_39_flash_fwd_hdimdiff_bf16_packgqa_sm90_cu_a6473388_37824cuda3std3__45__cpo3endE:
	.zero		1
	.type		_ZN75_INTERNAL_05d65701_39_flash_fwd_hdimdiff_bf16_packgqa_sm90_cu_a6473388_37824cuda3std3__419piecewise_constructE,@object
	.size		_ZN75_INTERNAL_05d65701_39_flash_fwd_hdimdiff_bf16_packgqa_sm90_cu_a6473388_37824cuda3std3__419piecewise_constructE,(_ZN75_INTERNAL_05d65701_39_flash_fwd_hdimdiff_bf16_packgqa_sm90_cu_a6473388_37824cuda3std3__45__cpo4cendE - _ZN75_INTERNAL_05d65701_39_flash_fwd_hdimdiff_bf16_packgqa_sm90_cu_a6473388_37824cuda3std3__419piecewise_constructE)
_ZN75_INTERNAL_05d65701_39_flash_fwd_hdimdiff_bf16_packgqa_sm90_cu_a6473388_37824cuda3std3__419piecewise_constructE:
	.zero		1
	.type		_ZN75_INTERNAL_05d65701_39_flash_fwd_hdimdiff_bf16_packgqa_sm90_cu_a6473388_37824cuda3std3__45__cpo4cendE,@object
	.size		_ZN75_INTERNAL_05d65701_39_flash_fwd_hdimdiff_bf16_packgqa_sm90_cu_a6473388_37824cuda3std3__45__cpo4cendE,(_ZN75_INTERNAL_05d65701_39_flash_fwd_hdimdiff_bf16_packgqa_sm90_cu_a6473388_37824cuda3std6ranges3__45__cpo4swapE - _ZN75_INTERNAL_05d65701_39_flash_fwd_hdimdiff_bf16_packgqa_sm90_cu_a6473388_37824cuda3std3__45__cpo4cendE)
_ZN75_INTERNAL_05d65701_39_flash_fwd_hdimdiff_bf16_packgqa_sm90_cu_a6473388_37824cuda3std3__45__cpo4cendE:
	.zero		1
	.type		_ZN75_INTERNAL_05d65701_39_flash_fwd_hdimdiff_bf16_packgqa_sm90_cu_a6473388_37824cuda3std6ranges3__45__cpo4swapE,@object
	.size		_ZN75_INTERNAL_05d65701_39_flash_fwd_hdimdiff_bf16_packgqa_sm90_cu_a6473388_37824cuda3std6ranges3__45__cpo4swapE,(.L_7 - _ZN75_INTERNAL_05d65701_39_flash_fwd_hdimdiff_bf16_packgqa_sm90_cu_a6473388_37824cuda3std6ranges3__45__cpo4swapE)
_ZN75_INTERNAL_05d65701_39_flash_fwd_hdimdiff_bf16_packgqa_sm90_cu_a6473388_37824cuda3std6ranges3__45__cpo4swapE:
	.zero		1
.L_7:


//--------------------- .nv.constant0._ZN7cutlass13device_kernelIN5flash11enable_sm90INS1_16FlashAttnFwdSm90INS1_25CollectiveMainloopFwdSm90ILi2EN4cute5tupleIJNS5_1CILi1EEES8_S8_EEENS6_IJNS7_ILi128EEESA_NS7_ILi192EEEEEELi128ENS_10bfloat16_tEfNS_4arch4Sm90ELb0ELb0ELb0ELb0ELb0ELb0ELb0ELb1ELb1ELb1ELb0ELb0EEENS1_21CollectiveEpilogueFwdINS6_IJSA_SA_SA_EEES9_SD_SF_Li256ELb0ELb1ELb0ELb0EEENS1_29StaticPersistentTileSchedulerILb0EEEEEEEEEvNT_6ParamsE --------------------------
	.section	.nv.constant0._ZN7cutlass13device_kernelIN5flash11enable_sm90INS1_16FlashAttnFwdSm90INS1_25CollectiveMainloopFwdSm90ILi2EN4cute5tupleIJNS5_1CILi1EEES8_S8_EEENS6_IJNS7_ILi128EEESA_NS7_ILi192EEEEEELi128ENS_10bfloat16_tEfNS_4arch4Sm90ELb0ELb0ELb0ELb0ELb0ELb0ELb0ELb1ELb1ELb1ELb0ELb0EEENS1_21CollectiveEpilogueFwdINS6_IJSA_SA_SA_EEES9_SD_SF_Li256ELb0ELb1ELb0ELb0EEENS1_29StaticPersistentTileSchedulerILb0EEEEEEEEEvNT_6ParamsE,"a",@progbits
	.sectionflags	@""
	.align	4
.nv.constant0._ZN7cutlass13device_kernelIN5flash11enable_sm90INS1_16FlashAttnFwdSm90INS1_25CollectiveMainloopFwdSm90ILi2EN4cute5tupleIJNS5_1CILi1EEES8_S8_EEENS6_IJNS7_ILi128EEESA_NS7_ILi192EEEEEELi128ENS_10bfloat16_tEfNS_4arch4Sm90ELb0ELb0ELb0ELb0ELb0ELb0ELb0ELb1ELb1ELb1ELb0ELb0EEENS1_21CollectiveEpilogueFwdINS6_IJSA_SA_SA_EEES9_SD_SF_Li256ELb0ELb1ELb0ELb0EEENS1_29StaticPersistentTileSchedulerILb0EEEEEEEEEvNT_6ParamsE:
	.zero		3456


//--------------------- .nv.constant0._ZN7cutlass13device_kernelIN5flash11enable_sm90INS1_16FlashAttnFwdSm90INS1_25CollectiveMainloopFwdSm90ILi2EN4cute5tupleIJNS5_1CILi2EEENS7_ILi1EEES9_EEENS6_IJNS7_ILi128EEESB_NS7_ILi192EEEEEELi128ENS_10bfloat16_tEfNS_4arch4Sm90ELb0ELb0ELb0ELb0ELb0ELb0ELb0ELb1ELb1ELb1ELb0ELb0EEENS1_21CollectiveEpilogueFwdINS6_IJSB_SB_SB_EEESA_SE_SG_Li256ELb0ELb1ELb0ELb0EEENS1_29StaticPersistentTileSchedulerILb0EEEEEEEEEvNT_6ParamsE --------------------------
	.section	.nv.constant0._ZN7cutlass13device_kernelIN5flash11enable_sm90INS1_16FlashAttnFwdSm90INS1_25CollectiveMainloopFwdSm90ILi2EN4cute5tupleIJNS5_1CILi2EEENS7_ILi1EEES9_EEENS6_IJNS7_ILi128EEESB_NS7_ILi192EEEEEELi128ENS_10bfloat16_tEfNS_4arch4Sm90ELb0ELb0ELb0ELb0ELb0ELb0ELb0ELb1ELb1ELb1ELb0ELb0EEENS1_21CollectiveEpilogueFwdINS6_IJSB_SB_SB_EEESA_SE_SG_Li256ELb0ELb1ELb0ELb0EEENS1_29StaticPersistentTileSchedulerILb0EEEEEEEEEvNT_6ParamsE,"a",@progbits
	.sectionflags	@""
	.align	4
.nv.constant0._ZN7cutlass13device_kernelIN5flash11enable_sm90INS1_16FlashAttnFwdSm90INS1_25CollectiveMainloopFwdSm90ILi2EN4cute5tupleIJNS5_1CILi2EEENS7_ILi1EEES9_EEENS6_IJNS7_ILi128EEESB_NS7_ILi192EEEEEELi128ENS_10bfloat16_tEfNS_4arch4Sm90ELb0ELb0ELb0ELb0ELb0ELb0ELb0ELb1ELb1ELb1ELb0ELb0EEENS1_21CollectiveEpilogueFwdINS6_IJSB_SB_SB_EEESA_SE_SG_Li256ELb0ELb1ELb0ELb0EEENS1_29StaticPersistentTileSchedulerILb0EEEEEEEEEvNT_6ParamsE:
	.zero		3456


//--------------------- .nv.constant0._ZN7cutlass13device_kernelIN5flash11enable_sm90INS1_16FlashAttnFwdSm90INS1_25CollectiveMainloopFwdSm90ILi2EN4cute5tupleIJNS5_1CILi1EEES8_S8_EEENS6_IJNS7_ILi128EEESA_NS7_ILi192EEEEEELi128ENS_10bfloat16_tEfNS_4arch4Sm90ELb0ELb0ELb0ELb1ELb0ELb0ELb0ELb1ELb1ELb1ELb0ELb0EEENS1_21CollectiveEpilogueFwdINS6_IJSA_SA_SA_EEES9_SD_SF_Li256ELb1ELb1ELb0ELb0EEENS1_36VarlenDynamicPersistentTileSchedulerILi128ELi128ELi256ELi128ELb0ELb1ELb1ELb0ELb1ELb1EEEEEEEEEvNT_6ParamsE --------------------------
	.section	.nv.constant0._ZN7cutlass13device_kernelIN5flash11enable_sm90INS1_16FlashAttnFwdSm90INS1_25CollectiveMainloopFwdSm90ILi2EN4cute5tupleIJNS5_1CILi1EEES8_S8_EEENS6_IJNS7_ILi128EEESA_NS7_ILi192EEEEEELi128ENS_10bfloat16_tEfNS_4arch4Sm90ELb0ELb0ELb0ELb1ELb0ELb0ELb0ELb1ELb1ELb1ELb0ELb0EEENS1_21CollectiveEpilogueFwdINS6_IJSA_SA_SA_EEES9_SD_SF_Li256ELb1ELb1ELb0ELb0EEENS1_36VarlenDynamicPersistentTileSchedulerILi128ELi128ELi256ELi128ELb0ELb1ELb1ELb0ELb1ELb1EEEEEEEEEvNT_6ParamsE,"a",@progbits
	.sectionflags	@""
	.align	4
.nv.constant0._ZN7cutlass13device_kernelIN5flash11enable_sm90INS1_16FlashAttnFwdSm90INS1_25CollectiveMainloopFwdSm90ILi2EN4cute5tupleIJNS5_1CILi1EEES8_S8_EEENS6_IJNS7_ILi128EEESA_NS7_ILi192EEEEEELi128ENS_10bfloat16_tEfNS_4arch4Sm90ELb0ELb0ELb0ELb1ELb0ELb0ELb0ELb1ELb1ELb1ELb0ELb0EEENS1_21CollectiveEpilogueFwdINS6_IJSA_SA_SA_EEES9_SD_SF_Li256ELb1ELb1ELb0ELb0EEENS1_36VarlenDynamicPersistentTileSchedulerILi128ELi128ELi256ELi128ELb0ELb1ELb1ELb0ELb1ELb1EEEEEEEEEvNT_6ParamsE:
	.zero		3584


//--------------------- .nv.constant0._ZN7cutlass13device_kernelIN5flash11enable_sm90INS1_16FlashAttnFwdSm90INS1_25CollectiveMainloopFwdSm90ILi2EN4cute5tupleIJNS5_1CILi1EEES8_S8_EEENS6_IJNS7_ILi128EEESA_NS7_ILi192EEEEEELi128ENS_10bfloat16_tEfNS_4arch4Sm90ELb0ELb0ELb0ELb1ELb0ELb1ELb0ELb1ELb1ELb1ELb0ELb0EEENS1_21CollectiveEpilogueFwdINS6_IJSA_SA_SA_EEES9_SD_SF_Li256ELb1ELb1ELb0ELb0EEENS1_36VarlenDynamicPersistentTileSchedulerILi128ELi128ELi256ELi128ELb0ELb1ELb1ELb0ELb1ELb1EEEEEEEEEvNT_6ParamsE --------------------------
	.section	.nv.constant0._ZN7cutlass13device_kernelIN5flash11enable_sm90INS1_16FlashAttnFwdSm90INS1_25CollectiveMainloopFwdSm90ILi2EN4cute5tupleIJNS5_1CILi1EEES8_S8_EEENS6_IJNS7_ILi128EEESA_NS7_ILi192EEEEEELi128ENS_10bfloat16_tEfNS_4arch4Sm90ELb0ELb0ELb0ELb1ELb0ELb1ELb0ELb1ELb1ELb1ELb0ELb0EEENS1_21CollectiveEpilogueFwdINS6_IJSA_SA_SA_EEES9_SD_SF_Li256ELb1ELb1ELb0ELb0EEENS1_36VarlenDynamicPersistentTileSchedulerILi128ELi128ELi256ELi128ELb0ELb1ELb1ELb0ELb1ELb1EEEEEEEEEvNT_6ParamsE,"a",@progbits
	.sectionflags	@""
	.align	4
.nv.constant0._ZN7cutlass13device_kernelIN5flash11enable_sm90INS1_16FlashAttnFwdSm90INS1_25CollectiveMainloopFwdSm90ILi2EN4cute5tupleIJNS5_1CILi1EEES8_S8_EEENS6_IJNS7_ILi128EEESA_NS7_ILi192EEEEEELi128ENS_10bfloat16_tEfNS_4arch4Sm90ELb0ELb0ELb0ELb1ELb0ELb1ELb0ELb1ELb1ELb1ELb0ELb0EEENS1_21CollectiveEpilogueFwdINS6_IJSA_SA_SA_EEES9_SD_SF_Li256ELb1ELb1ELb0ELb0EEENS1_36VarlenDynamicPersistentTileSchedulerILi128ELi128ELi256ELi128ELb0ELb1ELb1ELb0ELb1ELb1EEEEEEEEEvNT_6ParamsE:
	.zero		3584


//--------------------- .nv.constant0._ZN7cutlass13device_kernelIN5flash11enable_sm90INS1_16FlashAttnFwdSm90INS1_25CollectiveMainloopFwdSm90ILi2EN4cute5tupleIJNS5_1CILi1EEES8_S8_EEENS6_IJNS7_ILi128EEENS7_ILi96EEENS7_ILi192EEEEEELi128ENS_10bfloat16_tEfNS_4arch4Sm90ELb0ELb1ELb0ELb0ELb0ELb0ELb0ELb1ELb1ELb1ELb0ELb0EEENS1_21CollectiveEpilogueFwdINS6_IJSA_SA_SB_EEES9_SE_SG_Li256ELb0ELb1ELb0ELb0EEENS1_30DynamicPersistentTileSchedulerILi256ELi128ELb0ELb1ELb1EEEEEEEEEvNT_6ParamsE --------------------------
	.section	.nv.constant0._ZN7cutlass13device_kernelIN5flash11enable_sm90INS1_16FlashAttnFwdSm90INS1_25CollectiveMainloopFwdSm90ILi2EN4cute5tupleIJNS5_1CILi1EEES8_S8_EEENS6_IJNS7_ILi128EEENS7_ILi96EEENS7_ILi192EEEEEELi128ENS_10bfloat16_tEfNS_4arch4Sm90ELb0ELb1ELb0ELb0ELb0ELb0ELb0ELb1ELb1ELb1ELb0ELb0EEENS1_21CollectiveEpilogueFwdINS6_IJSA_SA_SB_EEES9_SE_SG_Li256ELb0ELb1ELb0ELb0EEENS1_30DynamicPersistentTileSchedulerILi256ELi128ELb0ELb1ELb1EEEEEEEEEvNT_6ParamsE,"a",@progbits
	.sectionflags	@""
	.align	4
.nv.constant0._ZN7cutlass13device_kernelIN5flash11enable_sm90INS1_16FlashAttnFwdSm90INS1_25CollectiveMainloopFwdSm90ILi2EN4cute5tupleIJNS5_1CILi1EEES8_S8_EEENS6_IJNS7_ILi128EEENS7_ILi96EEENS7_ILi192EEEEEELi128ENS_10bfloat16_tEfNS_4arch4Sm90ELb0ELb1ELb0ELb0ELb0ELb0ELb0ELb1ELb1ELb1ELb0ELb0EEENS1_21CollectiveEpilogueFwdINS6_IJSA_SA_SB_EEES9_SE_SG_Li256ELb0ELb1ELb0ELb0EEENS1_30DynamicPersistentTileSchedulerILi256ELi128ELb0ELb1ELb1EEEEEEEEEvNT_6ParamsE:
	.zero		3584


//--------------------- .nv.constant0._ZN7cutlass13device_kernelIN5flash11enable_sm90INS1_16FlashAttnFwdSm90INS1_25CollectiveMainloopFwdSm90ILi2EN4cute5tupleIJNS5_1CILi1EEES8_S8_EEENS6_IJNS7_ILi128EEENS7_ILi96EEENS7_ILi192EEEEEELi128ENS_10bfloat16_tEfNS_4arch4Sm90ELb0ELb1ELb0ELb1ELb0ELb0ELb0ELb1ELb1ELb1ELb0ELb0EEENS1_21CollectiveEpilogueFwdINS6_IJSA_SA_SB_EEES9_SE_SG_Li256ELb1ELb1ELb0ELb0EEENS1_36VarlenDynamicPersistentTileSchedulerILi128ELi96ELi256ELi128ELb0ELb1ELb1ELb1ELb0ELb1EEEEEEEEEvNT_6ParamsE --------------------------
	.section	.nv.constant0._ZN7cutlass13device_kernelIN5flash11enable_sm90INS1_16FlashAttnFwdSm90INS1_25CollectiveMainloopFwdSm90ILi2EN4cute5tupleIJNS5_1CILi1EEES8_S8_EEENS6_IJNS7_ILi128EEENS7_ILi96EEENS7_ILi192EEEEEELi128ENS_10bfloat16_tEfNS_4arch4Sm90ELb0ELb1ELb0ELb1ELb0ELb0ELb0ELb1ELb1ELb1ELb0ELb0EEENS1_21CollectiveEpilogueFwdINS6_IJSA_SA_SB_EEES9_SE_SG_Li256ELb1ELb1ELb0ELb0EEENS1_36VarlenDynamicPersistentTileSchedulerILi128ELi96ELi256ELi128ELb0ELb1ELb1ELb1ELb0ELb1EEEEEEEEEvNT_6ParamsE,"a",@progbits
	.sectionflags	@""
	.align	4
.nv.constant0._ZN7cutlass13device_kernelIN5flash11enable_sm90INS1_16FlashAttnFwdSm90INS1_25CollectiveMainloopFwdSm90ILi2EN4cute5tupleIJNS5_1CILi1EEES8_S8_EEENS6_IJNS7_ILi128EEENS7_ILi96EEENS7_ILi192EEEEEELi128ENS_10bfloat16_tEfNS_4arch4Sm90ELb0ELb1ELb0ELb1ELb0ELb0ELb0ELb1ELb1ELb1ELb0ELb0EEENS1_21CollectiveEpilogueFwdINS6_IJSA_SA_SB_EEES9_SE_SG_Li256ELb1ELb1ELb0ELb0EEENS1_36VarlenDynamicPersistentTileSchedulerILi128ELi96ELi256ELi128ELb0ELb1ELb1ELb1ELb0ELb1EEEEEEEEEvNT_6ParamsE:
	.zero		3584


//--------------------- .nv.constant0._ZN7cutlass13device_kernelIN5flash11enable_sm90INS1_16FlashAttnFwdSm90INS1_25CollectiveMainloopFwdSm90ILi2EN4cute5tupleIJNS5_1CILi1EEES8_S8_EEENS6_IJNS7_ILi128EEENS7_ILi96EEENS7_ILi192EEEEEELi128ENS_10bfloat16_tEfNS_4arch4Sm90ELb0ELb1ELb0ELb1ELb0ELb1ELb0ELb1ELb1ELb1ELb0ELb0EEENS1_21CollectiveEpilogueFwdINS6_IJSA_SA_SB_EEES9_SE_SG_Li256ELb1ELb1ELb0ELb0EEENS1_36VarlenDynamicPersistentTileSchedulerILi128ELi96ELi256ELi128ELb0ELb1ELb1ELb1ELb0ELb1EEEEEEEEEvNT_6ParamsE --------------------------
	.section	.nv.constant0._ZN7cutlass13device_kernelIN5flash11enable_sm90INS1_16FlashAttnFwdSm90INS1_25CollectiveMainloopFwdSm90ILi2EN4cute5tupleIJNS5_1CILi1EEES8_S8_EEENS6_IJNS7_ILi128EEENS7_ILi96EEENS7_ILi192EEEEEELi128ENS_10bfloat16_tEfNS_4arch4Sm90ELb0ELb1ELb0ELb1ELb0ELb1ELb0ELb1ELb1ELb1ELb0ELb0EEENS1_21CollectiveEpilogueFwdINS6_IJSA_SA_SB_EEES9_SE_SG_Li256ELb1ELb1ELb0ELb0EEENS1_36VarlenDynamicPersistentTileSchedulerILi128ELi96ELi256ELi128ELb0ELb1ELb1ELb1ELb0ELb1EEEEEEEEEvNT_6ParamsE,"a",@progbits
	.sectionflags	@""
	.align	4
.nv.constant0._ZN7cutlass13device_kernelIN5flash11enable_sm90INS1_16FlashAttnFwdSm90INS1_25CollectiveMainloopFwdSm90ILi2EN4cute5tupleIJNS5_1CILi1EEES8_S8_EEENS6_IJNS7_ILi128EEENS7_ILi96EEENS7_ILi192EEEEEELi128ENS_10bfloat16_tEfNS_4arch4Sm90ELb0ELb1ELb0ELb1ELb0ELb1ELb0ELb1ELb1ELb1ELb0ELb0EEENS1_21CollectiveEpilogueFwdINS6_IJSA_SA_SB_EEES9_SE_SG_Li256ELb1ELb1ELb0ELb0EEENS1_36VarlenDynamicPersistentTileSchedulerILi128ELi96ELi256ELi128ELb0ELb1ELb1ELb1ELb0ELb1EEEEEEEEEvNT_6ParamsE:
	.zero		3584


//--------------------- .nv.constant0._ZN7cutlass13device_kernelIN5flash11enable_sm90INS1_16FlashAttnFwdSm90INS1_25CollectiveMainloopFwdSm90ILi2EN4cute5tupleIJNS5_1CILi1EEES8_S8_EEENS6_IJNS7_ILi128EEESA_NS7_ILi192EEEEEELi128ENS_10bfloat16_tEfNS_4arch4Sm90ELb1ELb0ELb0ELb0ELb0ELb0ELb0ELb1ELb1ELb1ELb0ELb0EEENS1_21CollectiveEpilogueFwdINS6_IJSA_SA_SA_EEES9_SD_SF_Li256ELb0ELb1ELb0ELb0EEENS1_30DynamicPersistentTileSchedulerILi256ELi128ELb0ELb1ELb1EEEEEEEEEvNT_6ParamsE --------------------------
	.section	.nv.constant0._ZN7cutlass13device_kernelIN5flash11enable_sm90INS1_16FlashAttnFwdSm90INS1_25CollectiveMainloopFwdSm90ILi2EN4cute5tupleIJNS5_1CILi1EEES8_S8_EEENS6_IJNS7_ILi128EEESA_NS7_ILi192EEEEEELi128ENS_10bfloat16_tEfNS_4arch4Sm90ELb1ELb0ELb0ELb0ELb0ELb0ELb0ELb1ELb1ELb1ELb0ELb0EEENS1_21CollectiveEpilogueFwdINS6_IJSA_SA_SA_EEES9_SD_SF_Li256ELb0ELb1ELb0ELb0EEENS1_30DynamicPersistentTileSchedulerILi256ELi128ELb0ELb1ELb1EEEEEEEEEvNT_6ParamsE,"a",@progbits
	.sectionflags	@""
	.align	4
.nv.constant0._ZN7cutlass13device_kernelIN5flash11enable_sm90INS1_16FlashAttnFwdSm90INS1_25CollectiveMainloopFwdSm90ILi2EN4cute5tupleIJNS5_1CILi1EEES8_S8_EEENS6_IJNS7_ILi128EEESA_NS7_ILi192EEEEEELi128ENS_10bfloat16_tEfNS_4arch4Sm90ELb1ELb0ELb0ELb0ELb0ELb0ELb0ELb1ELb1ELb1ELb0ELb0EEENS1_21CollectiveEpilogueFwdINS6_IJSA_SA_SA_EEES9_SD_SF_Li256ELb0ELb1ELb0ELb0EEENS1_30DynamicPersistentTileSchedulerILi256ELi128ELb0ELb1ELb1EEEEEEEEEvNT_6ParamsE:
	.zero		3584


//--------------------- .nv.constant0._ZN7cutlass13device_kernelIN5flash11enable_sm90INS1_16FlashAttnFwdSm90INS1_25CollectiveMainloopFwdSm90ILi2EN4cute5tupleIJNS5_1CILi1EEES8_S8_EEENS6_IJNS7_ILi128EEESA_NS7_ILi192EEEEEELi128ENS_10bfloat16_tEfNS_4arch4Sm90ELb1ELb0ELb0ELb1ELb0ELb0ELb0ELb1ELb1ELb1ELb0ELb0EEENS1_21CollectiveEpilogueFwdINS6_IJSA_SA_SA_EEES9_SD_SF_Li256ELb1ELb1ELb0ELb0EEENS1_36VarlenDynamicPersistentTileSchedulerILi128ELi128ELi256ELi128ELb0ELb1ELb1ELb1ELb1ELb1EEEEEEEEEvNT_6ParamsE --------------------------
	.section	.nv.constant0._ZN7cutlass13device_kernelIN5flash11enable_sm90INS1_16FlashAttnFwdSm90INS1_25CollectiveMainloopFwdSm90ILi2EN4cute5tupleIJNS5_1CILi1EEES8_S8_EEENS6_IJNS7_ILi128EEESA_NS7_ILi192EEEEEELi128ENS_10bfloat16_tEfNS_4arch4Sm90ELb1ELb0ELb0ELb1ELb0ELb0ELb0ELb1ELb1ELb1ELb0ELb0EEENS1_21CollectiveEpilogueFwdINS6_IJSA_SA_SA_EEES9_SD_SF_Li256ELb1ELb1ELb0ELb0EEENS1_36VarlenDynamicPersistentTileSchedulerILi128ELi128ELi256ELi128ELb0ELb1ELb1ELb1ELb1ELb1EEEEEEEEEvNT_6ParamsE,"a",@progbits
	.sectionflags	@""
	.align	4
.nv.constant0._ZN7cutlass13device_kernelIN5flash11enable_sm90INS1_16FlashAttnFwdSm90INS1_25CollectiveMainloopFwdSm90ILi2EN4cute5tupleIJNS5_1CILi1EEES8_S8_EEENS6_IJNS7_ILi128EEESA_NS7_ILi192EEEEEELi128ENS_10bfloat16_tEfNS_4arch4Sm90ELb1ELb0ELb0ELb1ELb0ELb0ELb0ELb1ELb1ELb1ELb0ELb0EEENS1_21CollectiveEpilogueFwdINS6_IJSA_SA_SA_EEES9_SD_SF_Li256ELb1ELb1ELb0ELb0EEENS1_36VarlenDynamicPersistentTileSchedulerILi128ELi128ELi256ELi128ELb0ELb1ELb1ELb1ELb1ELb1EEEEEEEEEvNT_6ParamsE:
	.zero		3584


//--------------------- .nv.constant0._ZN7cutlass13device_kernelIN5flash11enable_sm90INS1_16FlashAttnFwdSm90INS1_25CollectiveMainloopFwdSm90ILi2EN4cute5tupleIJNS5_1CILi1EEES8_S8_EEENS6_IJNS7_ILi128EEESA_NS7_ILi192EEEEEELi128ENS_10bfloat16_tEfNS_4arch4Sm90ELb1ELb0ELb0ELb1ELb0ELb1ELb0ELb1ELb1ELb1ELb0ELb0EEENS1_21CollectiveEpilogueFwdINS6_IJSA_SA_SA_EEES9_SD_SF_Li256ELb1ELb1ELb0ELb0EEENS1_36VarlenDynamicPersistentTileSchedulerILi128ELi128ELi256ELi128ELb0ELb1ELb1ELb1ELb1ELb1EEEEEEEEEvNT_6ParamsE --------------------------
	.section	.nv.constant0._ZN7cutlass13device_kernelIN5flash11enable_sm90INS1_16FlashAttnFwdSm90INS1_25CollectiveMainloopFwdSm90ILi2EN4cute5tupleIJNS5_1CILi1EEES8_S8_EEENS6_IJNS7_ILi128EEESA_NS7_ILi192EEEEEELi128ENS_10bfloat16_tEfNS_4arch4Sm90ELb1ELb0ELb0ELb1ELb0ELb1ELb0ELb1ELb1ELb1ELb0ELb0EEENS1_21CollectiveEpilogueFwdINS6_IJSA_SA_SA_EEES9_SD_SF_Li256ELb1ELb1ELb0ELb0EEENS1_36VarlenDynamicPersistentTileSchedulerILi128ELi128ELi256ELi128ELb0ELb1ELb1ELb1ELb1ELb1EEEEEEEEEvNT_6ParamsE,"a",@progbits
	.sectionflags	@""
	.align	4
.nv.constant0._ZN7cutlass13device_kernelIN5flash11enable_sm90INS1_16FlashAttnFwdSm90INS1_25CollectiveMainloopFwdSm90ILi2EN4cute5tupleIJNS5_1CILi1EEES8_S8_EEENS6_IJNS7_ILi128EEESA_NS7_ILi192EEEEEELi128ENS_10bfloat16_tEfNS_4arch4Sm90ELb1ELb0ELb0ELb1ELb0ELb1ELb0ELb1ELb1ELb1ELb0ELb0EEENS1_21CollectiveEpilogueFwdINS6_IJSA_SA_SA_EEES9_SD_SF_Li256ELb1ELb1ELb0ELb0EEENS1_36VarlenDynamicPersistentTileSchedulerILi128ELi128ELi256ELi128ELb0ELb1ELb1ELb1ELb1ELb1EEEEEEEEEvNT_6ParamsE:
	.zero		3584


//--------------------- .nv.constant0._ZN7cutlass13device_kernelIN5flash11enable_sm90INS1_16FlashAttnFwdSm90INS1_25CollectiveMainloopFwdSm90ILi2EN4cute5tupleIJNS5_1CILi1EEES8_S8_EEENS6_IJNS7_ILi64EEESA_SA_EEELi512ENS_10bfloat16_tEfNS_4arch4Sm90ELb0ELb0ELb0ELb0ELb0ELb0ELb0ELb0ELb0ELb1ELb0ELb0EEENS1_21CollectiveEpilogueFwdINS6_IJSA_NS7_ILi512EEESA_EEES9_SC_SE_Li256ELb0ELb1ELb0ELb0EEENS1_29StaticPersistentTileSchedulerILb0EEEEEEEEEvNT_6ParamsE --------------------------
	.section	.nv.constant0._ZN7cutlass13device_kernelIN5flash11enable_sm90INS1_16FlashAttnFwdSm90INS1_25CollectiveMainloopFwdSm90ILi2EN4cute5tupleIJNS5_1CILi1EEES8_S8_EEENS6_IJNS7_ILi64EEESA_SA_EEELi512ENS_10bfloat16_tEfNS_4arch4Sm90ELb0ELb0ELb0ELb0ELb0ELb0ELb0ELb0ELb0ELb1ELb0ELb0EEENS1_21CollectiveEpilogueFwdINS6_IJSA_NS7_ILi512EEESA_EEES9_SC_SE_Li256ELb0ELb1ELb0ELb0EEENS1_29StaticPersistentTileSchedulerILb0EEEEEEEEEvNT_6ParamsE,"a",@progbits
	.sectionflags	@""
	.align	4
.nv.constant0._ZN7cutlass13device_kernelIN5flash11enable_sm90INS1_16FlashAttnFwdSm90INS1_25CollectiveMainloopFwdSm90ILi2EN4cute5tupleIJNS5_1CILi1EEES8_S8_EEENS6_IJNS7_ILi64EEESA_SA_EEELi512ENS_10bfloat16_tEfNS_4arch4Sm90ELb0ELb0ELb0ELb0ELb0ELb0ELb0ELb0ELb0ELb1ELb0ELb0EEENS1_21CollectiveEpilogueFwdINS6_IJSA_NS7_ILi512EEESA_EEES9_SC_SE_Li256ELb0ELb1ELb0ELb0EEENS1_29StaticPersistentTileSchedulerILb0EEEEEEEEEvNT_6ParamsE:
	.zero		3456


//--------------------- .nv.constant0._ZN7cutlass13device_kernelIN5flash11enable_sm90INS1_16FlashAttnFwdSm90INS1_25CollectiveMainloopFwdSm90ILi2EN4cute5tupleIJNS5_1CILi1EEES8_S8_EEENS6_IJNS7_ILi64EEESA_SA_EEELi512ENS_10bfloat16_tEfNS_4arch4Sm90ELb0ELb0ELb0ELb0ELb0ELb0ELb1ELb0ELb0ELb1ELb0ELb0EEENS1_21CollectiveEpilogueFwdINS6_IJSA_NS7_ILi512EEESA_EEES9_SC_SE_Li256ELb0ELb1ELb0ELb0EEENS1_29StaticPersistentTileSchedulerILb0EEEEEEEEEvNT_6ParamsE --------------------------
	.section	.nv.constant0._ZN7cutlass13device_kernelIN5flash11enable_sm90INS1_16FlashAttnFwdSm90INS1_25CollectiveMainloopFwdSm90ILi2EN4cute5tupleIJNS5_1CILi1EEES8_S8_EEENS6_IJNS7_ILi64EEESA_SA_EEELi512ENS_10bfloat16_tEfNS_4arch4Sm90ELb0ELb0ELb0ELb0ELb0ELb0ELb1ELb0ELb0ELb1ELb0ELb0EEENS1_21CollectiveEpilogueFwdINS6_IJSA_NS7_ILi512EEESA_EEES9_SC_SE_Li256ELb0ELb1ELb0ELb0EEENS1_29StaticPersistentTileSchedulerILb0EEEEEEEEEvNT_6ParamsE,"a",@progbits
	.sectionflags	@""
	.align	4
.nv.constant0._ZN7cutlass13device_kernelIN5flash11enable_sm90INS1_16FlashAttnFwdSm90INS1_25CollectiveMainloopFwdSm90ILi2EN4cute5tupleIJNS5_1CILi1EEES8_S8_EEENS6_IJNS7_ILi64EEESA_SA_EEELi512ENS_10bfloat16_tEfNS_4arch4Sm90ELb0ELb0ELb0ELb0ELb0ELb0ELb1ELb0ELb0ELb1ELb0ELb0EEENS1_21CollectiveEpilogueFwdINS6_IJSA_NS7_ILi512EEESA_EEES9_SC_SE_Li256ELb0ELb1ELb0ELb0EEENS1_29StaticPersistentTileSchedulerILb0EEEEEEEEEvNT_6ParamsE:
	.zero		3712


//--------------------- .nv.constant0._ZN7cutlass13device_kernelIN5flash11enable_sm90INS1_16FlashAttnFwdSm90INS1_25CollectiveMainloopFwdSm90ILi2EN4cute5tupleIJNS5_1CILi1EEES8_S8_EEENS6_IJNS7_ILi64EEESA_SA_EEELi512ENS_10bfloat16_tEfNS_4arch4Sm90ELb0ELb0ELb0ELb1ELb0ELb0ELb0ELb0ELb0ELb1ELb0ELb0EEENS1_21CollectiveEpilogueFwdINS6_IJSA_NS7_ILi512EEESA_EEES9_SC_SE_Li256ELb1ELb1ELb0ELb0EEENS1_36VarlenDynamicPersistentTileSchedulerILi64ELi64ELi256ELi128ELb0ELb1ELb1ELb0ELb1ELb1EEEEEEEEEvNT_6ParamsE --------------------------
	.section	.nv.constant0._ZN7cutlass13device_kernelIN5flash11enable_sm90INS1_16FlashAttnFwdSm90INS1_25CollectiveMainloopFwdSm90ILi2EN4cute5tupleIJNS5_1CILi1EEES8_S8_EEENS6_IJNS7_ILi64EEESA_SA_EEELi512ENS_10bfloat16_tEfNS_4arch4Sm90ELb0ELb0ELb0ELb1ELb0ELb0ELb0ELb0ELb0ELb1ELb0ELb0EEENS1_21CollectiveEpilogueFwdINS6_IJSA_NS7_ILi512EEESA_EEES9_SC_SE_Li256ELb1ELb1ELb0ELb0EEENS1_36VarlenDynamicPersistentTileSchedulerILi64ELi64ELi256ELi128ELb0ELb1ELb1ELb0ELb1ELb1EEEEEEEEEvNT_6ParamsE,"a",@progbits
	.sectionflags	@""
	.align	4
.nv.constant0._ZN7cutlass13device_kernelIN5flash11enable_sm90INS1_16FlashAttnFwdSm90INS1_25CollectiveMainloopFwdSm90ILi2EN4cute5tupleIJNS5_1CILi1EEES8_S8_EEENS6_IJNS7_ILi64EEESA_SA_EEELi512ENS_10bfloat16_tEfNS_4arch4Sm90ELb0ELb0ELb0ELb1ELb0ELb0ELb0ELb0ELb0ELb1ELb0ELb0EEENS1_21CollectiveEpilogueFwdINS6_IJSA_NS7_ILi512EEESA_EEES9_SC_SE_Li256ELb1ELb1ELb0ELb0EEENS1_36VarlenDynamicPersistentTileSchedulerILi64ELi64ELi256ELi128ELb0ELb1ELb1ELb0ELb1ELb1EEEEEEEEEvNT_6ParamsE:
	.zero		3584


//--------------------- .nv.constant0._ZN7cutlass13device_kernelIN5flash11enable_sm90INS1_16FlashAttnFwdSm90INS1_25CollectiveMainloopFwdSm90ILi2EN4cute5tupleIJNS5_1CILi1EEES8_S8_EEENS6_IJNS7_ILi64EEESA_SA_EEELi512ENS_10bfloat16_tEfNS_4arch4Sm90ELb0ELb0ELb0ELb1ELb0ELb1ELb0ELb0ELb0ELb1ELb0ELb0EEENS1_21CollectiveEpilogueFwdINS6_IJSA_NS7_ILi512EEESA_EEES9_SC_SE_Li256ELb1ELb1ELb0ELb0EEENS1_36VarlenDynamicPersistentTileSchedulerILi64ELi64ELi256ELi128ELb0ELb1ELb1ELb0ELb1ELb1EEEEEEEEEvNT_6ParamsE --------------------------
	.section	.nv.constant0._ZN7cutlass13device_kernelIN5flash11enable_sm90INS1_16FlashAttnFwdSm90INS1_25CollectiveMainloopFwdSm90ILi2EN4cute5tupleIJNS5_1CILi1EEES8_S8_EEENS6_IJNS7_ILi64EEESA_SA_EEELi512ENS_10bfloat16_tEfNS_4arch4Sm90ELb0ELb0ELb0ELb1ELb0ELb1ELb0ELb0ELb0ELb1ELb0ELb0EEENS1_21CollectiveEpilogueFwdINS6_IJSA_NS7_ILi512EEESA_EEES9_SC_SE_Li256ELb1ELb1ELb0ELb0EEENS1_36VarlenDynamicPersistentTileSchedulerILi64ELi64ELi256ELi128ELb0ELb1ELb1ELb0ELb1ELb1EEEEEEEEEvNT_6ParamsE,"a",@progbits
	.sectionflags	@""
	.align	4
.nv.constant0._ZN7cutlass13device_kernelIN5flash11enable_sm90INS1_16FlashAttnFwdSm90INS1_25CollectiveMainloopFwdSm90ILi2EN4cute5tupleIJNS5_1CILi1EEES8_S8_EEENS6_IJNS7_ILi64EEESA_SA_EEELi512ENS_10bfloat16_tEfNS_4arch4Sm90ELb0ELb0ELb0ELb1ELb0ELb1ELb0ELb0ELb0ELb1ELb0ELb0EEENS1_21CollectiveEpilogueFwdINS6_IJSA_NS7_ILi512EEESA_EEES9_SC_SE_Li256ELb1ELb1ELb0ELb0EEENS1_36VarlenDynamicPersistentTileSchedulerILi64ELi64ELi256ELi128ELb0ELb1ELb1ELb0ELb1ELb1EEEEEEEEEvNT_6ParamsE:
	.zero		3584


//--------------------- .nv.constant0._ZN7cutlass13device_kernelIN5flash11enable_sm90INS1_16FlashAttnFwdSm90INS1_25CollectiveMainloopFwdSm90ILi2EN4cute5tupleIJNS5_1CILi1EEES8_S8_EEENS6_IJNS7_ILi64EEESA_SA_EEELi512ENS_10bfloat16_tEfNS_4arch4Sm90ELb0ELb0ELb0ELb1ELb0ELb0ELb1ELb0ELb0ELb1ELb0ELb0EEENS1_21CollectiveEpilogueFwdINS6_IJSA_NS7_ILi512EEESA_EEES9_SC_SE_Li256ELb1ELb1ELb0ELb0EEENS1_36VarlenDynamicPersistentTileSchedulerILi64ELi64ELi256ELi128ELb0ELb1ELb1ELb0ELb1ELb1EEEEEEEEEvNT_6ParamsE --------------------------
	.section	.nv.constant0._ZN7cutlass13device_kernelIN5flash11enable_sm90INS1_16FlashAttnFwdSm90INS1_25CollectiveMainloopFwdSm90ILi2EN4cute5tupleIJNS5_1CILi1EEES8_S8_EEENS6_IJNS7_ILi64EEESA_SA_EEELi512ENS_10bfloat16_tEfNS_4arch4Sm90ELb0ELb0ELb0ELb1ELb0ELb0ELb1ELb0ELb0ELb1ELb0ELb0EEENS1_21CollectiveEpilogueFwdINS6_IJSA_NS7_ILi512EEESA_EEES9_SC_SE_Li256ELb1ELb1ELb0ELb0EEENS1_36VarlenDynamicPersistentTileSchedulerILi64ELi64ELi256ELi128ELb0ELb1ELb1ELb0ELb1ELb1EEEEEEEEEvNT_6ParamsE,"a",@progbits
	.sectionflags	@""
	.align	4
.nv.constant0._ZN7cutlass13device_kernelIN5flash11enable_sm90INS1_16FlashAttnFwdSm90INS1_25CollectiveMainloopFwdSm90ILi2EN4cute5tupleIJNS5_1CILi1EEES8_S8_EEENS6_IJNS7_ILi64EEESA_SA_EEELi512ENS_10bfloat16_tEfNS_4arch4Sm90ELb0ELb0ELb0ELb1ELb0ELb0ELb1ELb0ELb0ELb1ELb0ELb0EEENS1_21CollectiveEpilogueFwdINS6_IJSA_NS7_ILi512EEESA_EEES9_SC_SE_Li256ELb1ELb1ELb0ELb0EEENS1_36VarlenDynamicPersistentTileSchedulerILi64ELi64ELi256ELi128ELb0ELb1ELb1ELb0ELb1ELb1EEEEEEEEEvNT_6ParamsE:
	.zero		3840


//--------------------- .nv.constant0._ZN7cutlass13device_kernelIN5flash11enable_sm90INS1_16FlashAttnFwdSm90INS1_25CollectiveMainloopFwdSm90ILi2EN4cute5tupleIJNS5_1CILi1EEES8_S8_EEENS6_IJNS7_ILi64EEESA_SA_EEELi512ENS_10bfloat16_tEfNS_4arch4Sm90ELb0ELb0ELb0ELb1ELb0ELb1ELb1ELb0ELb0ELb1ELb0ELb0EEENS1_21CollectiveEpilogueFwdINS6_IJSA_NS7_ILi512EEESA_EEES9_SC_SE_Li256ELb1ELb1ELb0ELb0EEENS1_36VarlenDynamicPersistentTileSchedulerILi64ELi64ELi256ELi128ELb0ELb1ELb1ELb0ELb1ELb1EEEEEEEEEvNT_6ParamsE --------------------------
	.section	.nv.constant0._ZN7cutlass13device_kernelIN5flash11enable_sm90INS1_16FlashAttnFwdSm90INS1_25CollectiveMainloopFwdSm90ILi2EN4cute5tupleIJNS5_1CILi1EEES8_S8_EEENS6_IJNS7_ILi64EEESA_SA_EEELi512ENS_10bfloat16_tEfNS_4arch4Sm90ELb0ELb0ELb0ELb1ELb0ELb1ELb1ELb0ELb0ELb1ELb0ELb0EEENS1_21CollectiveEpilogueFwdINS6_IJSA_NS7_ILi512EEESA_EEES9_SC_SE_Li256ELb1ELb1ELb0ELb0EEENS1_36VarlenDynamicPersistentTileSchedulerILi64ELi64ELi256ELi128ELb0ELb1ELb1ELb0ELb1ELb1EEEEEEEEEvNT_6ParamsE,"a",@progbits
	.sectionflags	@""
	.align	4
.nv.constant0._ZN7cutlass13device_kernelIN5flash11enable_sm90INS1_16FlashAttnFwdSm90INS1_25CollectiveMainloopFwdSm90ILi2EN4cute5tupleIJNS5_1CILi1EEES8_S8_EEENS6_IJNS7_ILi64EEESA_SA_EEELi512ENS_10bfloat16_tEfNS_4arch4Sm90ELb0ELb0ELb0ELb1ELb0ELb1ELb1ELb0ELb0ELb1ELb0ELb0EEENS1_21CollectiveEpilogueFwdINS6_IJSA_NS7_ILi512EEESA_EEES9_SC_SE_Li256ELb1ELb1ELb0ELb0EEENS1_36VarlenDynamicPersistentTileSchedulerILi64ELi64ELi256ELi128ELb0ELb1ELb1ELb0ELb1ELb1EEEEEEEEEvNT_6ParamsE:
	.zero		3840


//--------------------- .nv.constant0._ZN7cutlass13device_kernelIN5flash11enable_sm90INS1_16FlashAttnFwdSm90INS1_25CollectiveMainloopFwdSm90ILi2EN4cute5tupleIJNS5_1CILi1EEES8_S8_EEENS6_IJNS7_ILi64EEESA_SA_EEELi512ENS_10bfloat16_tEfNS_4arch4Sm90ELb0ELb1ELb0ELb0ELb0ELb0ELb0ELb0ELb0ELb1ELb0ELb0EEENS1_21CollectiveEpilogueFwdINS6_IJSA_NS7_ILi512EEESA_EEES9_SC_SE_Li256ELb0ELb1ELb0ELb0EEENS1_30DynamicPersistentTileSchedulerILi256ELi128ELb0ELb1ELb1EEEEEEEEEvNT_6ParamsE --------------------------
	.section	.nv.constant0._ZN7cutlass13device_kernelIN5flash11enable_sm90INS1_16FlashAttnFwdSm90INS1_25CollectiveMainloopFwdSm90ILi2EN4cute5tupleIJNS5_1CILi1EEES8_S8_EEENS6_IJNS7_ILi64EEESA_SA_EEELi512ENS_10bfloat16_tEfNS_4arch4Sm90ELb0ELb1ELb0ELb0ELb0ELb0ELb0ELb0ELb0ELb1ELb0ELb0EEENS1_21CollectiveEpilogueFwdINS6_IJSA_NS7_ILi512EEESA_EEES9_SC_SE_Li256ELb0ELb1ELb0ELb0EEENS1_30DynamicPersistentTileSchedulerILi256ELi128ELb0ELb1ELb1EEEEEEEEEvNT_6ParamsE,"a",@progbits
	.sectionflags	@""
	.align	4
.nv.constant0._ZN7cutlass13device_kernelIN5flash11enable_sm90INS1_16FlashAttnFwdSm90INS1_25CollectiveMainloopFwdSm90ILi2EN4cute5tupleIJNS5_1CILi1EEES8_S8_EEENS6_IJNS7_ILi64EEESA_SA_EEELi512ENS_10bfloat16_tEfNS_4arch4Sm90ELb0ELb1ELb0ELb0ELb0ELb0ELb0ELb0ELb0ELb1ELb0ELb0EEENS1_21CollectiveEpilogueFwdINS6_IJSA_NS7_ILi512EEESA_EEES9_SC_SE_Li256ELb0ELb1ELb0ELb0EEENS1_30DynamicPersistentTileSchedulerILi256ELi128ELb0ELb1ELb1EEEEEEEEEvNT_6ParamsE:
	.zero		3584


//--------------------- .nv.constant0._ZN7cutlass13device_kernelIN5flash11enable_sm90INS1_16FlashAttnFwdSm90INS1_25CollectiveMainloopFwdSm90ILi2EN4cute5tupleIJNS5_1CILi1EEES8_S8_EEENS6_IJNS7_ILi64EEESA_SA_EEELi512ENS_10bfloat16_tEfNS_4arch4Sm90ELb0ELb1ELb0ELb0ELb0ELb0ELb1ELb0ELb0ELb1ELb0ELb0EEENS1_21CollectiveEpilogueFwdINS6_IJSA_NS7_ILi512EEESA_EEES9_SC_SE_Li256ELb0ELb1ELb0ELb0EEENS1_30DynamicPersistentTileSchedulerILi256ELi128ELb0ELb1ELb1EEEEEEEEEvNT_6ParamsE --------------------------
	.section	.nv.constant0._ZN7cutlass13device_kernelIN5flash11enable_sm90INS1_16FlashAttnFwdSm90INS1_25CollectiveMainloopFwdSm90ILi2EN4cute5tupleIJNS5_1CILi1EEES8_S8_EEENS6_IJNS7_ILi64EEESA_SA_EEELi512ENS_10bfloat16_tEfNS_4arch4Sm90ELb0ELb1ELb0ELb0ELb0ELb0ELb1ELb0ELb0ELb1ELb0ELb0EEENS1_21CollectiveEpilogueFwdINS6_IJSA_NS7_ILi512EEESA_EEES9_SC_SE_Li256ELb0ELb1ELb0ELb0EEENS1_30DynamicPersistentTileSchedulerILi256ELi128ELb0ELb1ELb1EEEEEEEEEvNT_6ParamsE,"a",@progbits
	.sectionflags	@""
	.align	4
.nv.constant0._ZN7cutlass13device_kernelIN5flash11enable_sm90INS1_16FlashAttnFwdSm90INS1_25CollectiveMainloopFwdSm90ILi2EN4cute5tupleIJNS5_1CILi1EEES8_S8_EEENS6_IJNS7_ILi64EEESA_SA_EEELi512ENS_10bfloat16_tEfNS_4arch4Sm90ELb0ELb1ELb0ELb0ELb0ELb0ELb1ELb0ELb0ELb1ELb0ELb0EEENS1_21CollectiveEpilogueFwdINS6_IJSA_NS7_ILi512EEESA_EEES9_SC_SE_Li256ELb0ELb1ELb0ELb0EEENS1_30DynamicPersistentTileSchedulerILi256ELi128ELb0ELb1ELb1EEEEEEEEEvNT_6ParamsE:
	.zero		3840


//--------------------- .nv.constant0._ZN7cutlass13device_kernelIN5flash11enable_sm90INS1_16FlashAttnFwdSm90INS1_25CollectiveMainloopFwdSm90ILi2EN4cute5tupleIJNS5_1CILi1EEES8_S8_EEENS6_IJNS7_ILi64EEESA_SA_EEELi512ENS_10bfloat16_tEfNS_4arch4Sm90ELb0ELb1ELb0ELb1ELb0ELb0ELb0ELb0ELb0ELb1ELb0ELb0EEENS1_21CollectiveEpilogueFwdINS6_IJSA_NS7_ILi512EEESA_EEES9_SC_SE_Li256ELb1ELb1ELb0ELb0EEENS1_36VarlenDynamicPersistentTileSchedulerILi64ELi64ELi256ELi128ELb0ELb1ELb1ELb1ELb0ELb1EEEEEEEEEvNT_6ParamsE --------------------------
	.section	.nv.constant0._ZN7cutlass13device_kernelIN5flash11enable_sm90INS1_16FlashAttnFwdSm90INS1_25CollectiveMainloopFwdSm90ILi2EN4cute5tupleIJNS5_1CILi1EEES8_S8_EEENS6_IJNS7_ILi64EEESA_SA_EEELi512ENS_10bfloat16_tEfNS_4arch4Sm90ELb0ELb1ELb0ELb1ELb0ELb0ELb0ELb0ELb0ELb1ELb0ELb0EEENS1_21CollectiveEpilogueFwdINS6_IJSA_NS7_ILi512EEESA_EEES9_SC_SE_Li256ELb1ELb1ELb0ELb0EEENS1_36VarlenDynamicPersistentTileSchedulerILi64ELi64ELi256ELi128ELb0ELb1ELb1ELb1ELb0ELb1EEEEEEEEEvNT_6ParamsE,"a",@progbits
	.sectionflags	@""
	.align	4
.nv.constant0._ZN7cutlass13device_kernelIN5flash11enable_sm90INS1_16FlashAttnFwdSm90INS1_25CollectiveMainloopFwdSm90ILi2EN4cute5tupleIJNS5_1CILi1EEES8_S8_EEENS6_IJNS7_ILi64EEESA_SA_EEELi512ENS_10bfloat16_tEfNS_4arch4Sm90ELb0ELb1ELb0ELb1ELb0ELb0ELb0ELb0ELb0ELb1ELb0ELb0EEENS1_21CollectiveEpilogueFwdINS6_IJSA_NS7_ILi512EEESA_EEES9_SC_SE_Li256ELb1ELb1ELb0ELb0EEENS1_36VarlenDynamicPersistentTileSchedulerILi64ELi64ELi256ELi128ELb0ELb1ELb1ELb1ELb0ELb1EEEEEEEEEvNT_6ParamsE:
	.zero		3584


//--------------------- .nv.constant0._ZN7cutlass13device_kernelIN5flash11enable_sm90INS1_16FlashAttnFwdSm90INS1_25CollectiveMainloopFwdSm90ILi2EN4cute5tupleIJNS5_1CILi1EEES8_S8_EEENS6_IJNS7_ILi64EEESA_SA_EEELi512ENS_10bfloat16_tEfNS_4arch4Sm90ELb0ELb1ELb0ELb1ELb0ELb1ELb0ELb0ELb0ELb1ELb0ELb0EEENS1_21CollectiveEpilogueFwdINS6_IJSA_NS7_ILi512EEESA_EEES9_SC_SE_Li256ELb1ELb1ELb0ELb0EEENS1_36VarlenDynamicPersistentTileSchedulerILi64ELi64ELi256ELi128ELb0ELb1ELb1ELb1ELb0ELb1EEEEEEEEEvNT_6ParamsE --------------------------
	.section	.nv.constant0._ZN7cutlass13device_kernelIN5flash11enable_sm90INS1_16FlashAttnFwdSm90INS1_25CollectiveMainloopFwdSm90ILi2EN4cute5tupleIJNS5_1CILi1EEES8_S8_EEENS6_IJNS7_ILi64EEESA_SA_EEELi512ENS_10bfloat16_tEfNS_4arch4Sm90ELb0ELb1ELb0ELb1ELb0ELb1ELb0ELb0ELb0ELb1ELb0ELb0EEENS1_21CollectiveEpilogueFwdINS6_IJSA_NS7_ILi512EEESA_EEES9_SC_SE_Li256ELb1ELb1ELb0ELb0EEENS1_36VarlenDynamicPersistentTileSchedulerILi64ELi64ELi256ELi128ELb0ELb1ELb1ELb1ELb0ELb1EEEEEEEEEvNT_6ParamsE,"a",@progbits
	.sectionflags	@""
	.align	4
.nv.constant0._ZN7cutlass13device_kernelIN5flash11enable_sm90INS1_16FlashAttnFwdSm90INS1_25CollectiveMainloopFwdSm90ILi2EN4cute5tupleIJNS5_1CILi1EEES8_S8_EEENS6_IJNS7_ILi64EEESA_SA_EEELi512ENS_10bfloat16_tEfNS_4arch4Sm90ELb0ELb1ELb0ELb1ELb0ELb1ELb0ELb0ELb0ELb1ELb0ELb0EEENS1_21CollectiveEpilogueFwdINS6_IJSA_NS7_ILi512EEESA_EEES9_SC_SE_Li256ELb1ELb1ELb0ELb0EEENS1_36VarlenDynamicPersistentTileSchedulerILi64ELi64ELi256ELi128ELb0ELb1ELb1ELb1ELb0ELb1EEEEEEEEEvNT_6ParamsE:
	.zero		3584


//--------------------- .nv.constant0._ZN7cutlass13device_kernelIN5flash11enable_sm90INS1_16FlashAttnFwdSm90INS1_25CollectiveMainloopFwdSm90ILi2EN4cute5tupleIJNS5_1CILi1EEES8_S8_EEENS6_IJNS7_ILi64EEESA_SA_EEELi512ENS_10bfloat16_tEfNS_4arch4Sm90ELb0ELb1ELb0ELb1ELb0ELb0ELb1ELb0ELb0ELb1ELb0ELb0EEENS1_21CollectiveEpilogueFwdINS6_IJSA_NS7_ILi512EEESA_EEES9_SC_SE_Li256ELb1ELb1ELb0ELb0EEENS1_36VarlenDynamicPersistentTileSchedulerILi64ELi64ELi256ELi128ELb0ELb1ELb1ELb1ELb0ELb1EEEEEEEEEvNT_6ParamsE --------------------------
	.section	.nv.constant0._ZN7cutlass13device_kernelIN5flash11enable_sm90INS1_16FlashAttnFwdSm90INS1_25CollectiveMainloopFwdSm90ILi2EN4cute5tupleIJNS5_1CILi1EEES8_S8_EEENS6_IJNS7_ILi64EEESA_SA_EEELi512ENS_10bfloat16_tEfNS_4arch4Sm90ELb0ELb1ELb0ELb1ELb0ELb0ELb1ELb0ELb0ELb1ELb0ELb0EEENS1_21CollectiveEpilogueFwdINS6_IJSA_NS7_ILi512EEESA_EEES9_SC_SE_Li256ELb1ELb1ELb0ELb0EEENS1_36VarlenDynamicPersistentTileSchedulerILi64ELi64ELi256ELi128ELb0ELb1ELb1ELb1ELb0ELb1EEEEEEEEEvNT_6ParamsE,"a",@progbits
	.sectionflags	@""
	.align	4
.nv.constant0._ZN7cutlass13device_kernelIN5flash11enable_sm90INS1_16FlashAttnFwdSm90INS1_25CollectiveMainloopFwdSm90ILi2EN4cute5tupleIJNS5_1CILi1EEES8_S8_EEENS6_IJNS7_ILi64EEESA_SA_EEELi512ENS_10bfloat16_tEfNS_4arch4Sm90ELb0ELb1ELb0ELb1ELb0ELb0ELb1ELb0ELb0ELb1ELb0ELb0EEENS1_21CollectiveEpilogueFwdINS6_IJSA_NS7_ILi512EEESA_EEES9_SC_SE_Li256ELb1ELb1ELb0ELb0EEENS1_36VarlenDynamicPersistentTileSchedulerILi64ELi64ELi256ELi128ELb0ELb1ELb1ELb1ELb0ELb1EEEEEEEEEvNT_6ParamsE:
	.zero		3840


//--------------------- .nv.constant0._ZN7cutlass13device_kernelIN5flash11enable_sm90INS1_16FlashAttnFwdSm90INS1_25CollectiveMainloopFwdSm90ILi2EN4cute5tupleIJNS5_1CILi1EEES8_S8_EEENS6_IJNS7_ILi64EEESA_SA_EEELi512ENS_10bfloat16_tEfNS_4arch4Sm90ELb0ELb1ELb0ELb1ELb0ELb1ELb1ELb0ELb0ELb1ELb0ELb0EEENS1_21CollectiveEpilogueFwdINS6_IJSA_NS7_ILi512EEESA_EEES9_SC_SE_Li256ELb1ELb1ELb0ELb0EEENS1_36VarlenDynamicPersistentTileSchedulerILi64ELi64ELi256ELi128ELb0ELb1ELb1ELb1ELb0ELb1EEEEEEEEEvNT_6ParamsE --------------------------
	.section	.nv.constant0._ZN7cutlass13device_kernelIN5flash11enable_sm90INS1_16FlashAttnFwdSm90INS1_25CollectiveMainloopFwdSm90ILi2EN4cute5tupleIJNS5_1CILi1EEES8_S8_EEENS6_IJNS7_ILi64EEESA_SA_EEELi512ENS_10bfloat16_tEfNS_4arch4Sm90ELb0ELb1ELb0ELb1ELb0ELb1ELb1ELb0ELb0ELb1ELb0ELb0EEENS1_21CollectiveEpilogueFwdINS6_IJSA_NS7_ILi512EEESA_EEES9_SC_SE_Li256ELb1ELb1ELb0ELb0EEENS1_36VarlenDynamicPersistentTileSchedulerILi64ELi64ELi256ELi128ELb0ELb1ELb1ELb1ELb0ELb1EEEEEEEEEvNT_6ParamsE,"a",@progbits
	.sectionflags	@""
	.align	4
.nv.constant0._ZN7cutlass13device_kernelIN5flash11enable_sm90INS1_16FlashAttnFwdSm90INS1_25CollectiveMainloopFwdSm90ILi2EN4cute5tupleIJNS5_1CILi1EEES8_S8_EEENS6_IJNS7_ILi64EEESA_SA_EEELi512ENS_10bfloat16_tEfNS_4arch4Sm90ELb0ELb1ELb0ELb1ELb0ELb1ELb1ELb0ELb0ELb1ELb0ELb0EEENS1_21CollectiveEpilogueFwdINS6_IJSA_NS7_ILi512EEESA_EEES9_SC_SE_Li256ELb1ELb1ELb0ELb0EEENS1_36VarlenDynamicPersistentTileSchedulerILi64ELi64ELi256ELi128ELb0ELb1ELb1ELb1ELb0ELb1EEEEEEEEEvNT_6ParamsE:
	.zero		3840


//--------------------- .nv.constant0._ZN7cutlass13device_kernelIN5flash11enable_sm90INS1_16FlashAttnFwdSm90INS1_25CollectiveMainloopFwdSm90ILi2EN4cute5tupleIJNS5_1CILi1EEES8_S8_EEENS6_IJNS7_ILi64EEESA_SA_EEELi512ENS_10bfloat16_tEfNS_4arch4Sm90ELb1ELb0ELb0ELb0ELb0ELb0ELb0ELb0ELb0ELb1ELb0ELb0EEENS1_21CollectiveEpilogueFwdINS6_IJSA_NS7_ILi512EEESA_EEES9_SC_SE_Li256ELb0ELb1ELb0ELb0EEENS1_30DynamicPersistentTileSchedulerILi256ELi128ELb0ELb1ELb1EEEEEEEEEvNT_6ParamsE --------------------------
	.section	.nv.constant0._ZN7cutlass13device_kernelIN5flash11enable_sm90INS1_16FlashAttnFwdSm90INS1_25CollectiveMainloopFwdSm90ILi2EN4cute5tupleIJNS5_1CILi1EEES8_S8_EEENS6_IJNS7_ILi64EEESA_SA_EEELi512ENS_10bfloat16_tEfNS_4arch4Sm90ELb1ELb0ELb0ELb0ELb0ELb0ELb0ELb0ELb0ELb1ELb0ELb0EEENS1_21CollectiveEpilogueFwdINS6_IJSA_NS7_ILi512EEESA_EEES9_SC_SE_Li256ELb0ELb1ELb0ELb0EEENS1_30DynamicPersistentTileSchedulerILi256ELi128ELb0ELb1ELb1EEEEEEEEEvNT_6ParamsE,"a",@progbits
	.sectionflags	@""
	.align	4
.nv.constant0._ZN7cutlass13device_kernelIN5flash11enable_sm90INS1_16FlashAttnFwdSm90INS1_25CollectiveMainloopFwdSm90ILi2EN4cute5tupleIJNS5_1CILi1EEES8_S8_EEENS6_IJNS7_ILi64EEESA_SA_EEELi512ENS_10bfloat16_tEfNS_4arch4Sm90ELb1ELb0ELb0ELb0ELb0ELb0ELb0ELb0ELb0ELb1ELb0ELb0EEENS1_21CollectiveEpilogueFwdINS6_IJSA_NS7_ILi512EEESA_EEES9_SC_SE_Li256ELb0ELb1ELb0ELb0EEENS1_30DynamicPersistentTileSchedulerILi256ELi128ELb0ELb1ELb1EEEEEEEEEvNT_6ParamsE:
	.zero		3584


//--------------------- .nv.constant0._ZN7cutlass13device_kernelIN5flash11enable_sm90INS1_16FlashAttnFwdSm90INS1_25CollectiveMainloopFwdSm90ILi2EN4cute5tupleIJNS5_1CILi1EEES8_S8_EEENS6_IJNS7_ILi64EEESA_SA_EEELi512ENS_10bfloat16_tEfNS_4arch4Sm90ELb1ELb0ELb0ELb0ELb0ELb0ELb1ELb0ELb0ELb1ELb0ELb0EEENS1_21CollectiveEpilogueFwdINS6_IJSA_NS7_ILi512EEESA_EEES9_SC_SE_Li256ELb0ELb1ELb0ELb0EEENS1_30DynamicPersistentTileSchedulerILi256ELi128ELb0ELb1ELb1EEEEEEEEEvNT_6ParamsE --------------------------
	.section	.nv.constant0._ZN7cutlass13device_kernelIN5flash11enable_sm90INS1_16FlashAttnFwdSm90INS1_25CollectiveMainloopFwdSm90ILi2EN4cute5tupleIJNS5_1CILi1EEES8_S8_EEENS6_IJNS7_ILi64EEESA_SA_EEELi512ENS_10bfloat16_tEfNS_4arch4Sm90ELb1ELb0ELb0ELb0ELb0ELb0ELb1ELb0ELb0ELb1ELb0ELb0EEENS1_21CollectiveEpilogueFwdINS6_IJSA_NS7_ILi512EEESA_EEES9_SC_SE_Li256ELb0ELb1ELb0ELb0EEENS1_30DynamicPersistentTileSchedulerILi256ELi128ELb0ELb1ELb1EEEEEEEEEvNT_6ParamsE,"a",@progbits
	.sectionflags	@""
	.align	4
.nv.constant0._ZN7cutlass13device_kernelIN5flash11enable_sm90INS1_16FlashAttnFwdSm90INS1_25CollectiveMainloopFwdSm90ILi2EN4cute5tupleIJNS5_1CILi1EEES8_S8_EEENS6_IJNS7_ILi64EEESA_SA_EEELi512ENS_10bfloat16_tEfNS_4arch4Sm90ELb1ELb0ELb0ELb0ELb0ELb0ELb1ELb0ELb0ELb1ELb0ELb0EEENS1_21CollectiveEpilogueFwdINS6_IJSA_NS7_ILi512EEESA_EEES9_SC_SE_Li256ELb0ELb1ELb0ELb0EEENS1_30DynamicPersistentTileSchedulerILi256ELi128ELb0ELb1ELb1EEEEEEEEEvNT_6ParamsE:
	.zero		3840


//--------------------- .nv.constant0._ZN7cutlass13device_kernelIN5flash11enable_sm90INS1_16FlashAttnFwdSm90INS1_25CollectiveMainloopFwdSm90ILi2EN4cute5tupleIJNS5_1CILi1EEES8_S8_EEENS6_IJNS7_ILi64EEESA_SA_EEELi512ENS_10bfloat16_tEfNS_4arch4Sm90ELb1ELb0ELb0ELb1ELb0ELb0ELb0ELb0ELb0ELb1ELb0ELb0EEENS1_21CollectiveEpilogueFwdINS6_IJSA_NS7_ILi512EEESA_EEES9_SC_SE_Li256ELb1ELb1ELb0ELb0EEENS1_36VarlenDynamicPersistentTileSchedulerILi64ELi64ELi256ELi128ELb0ELb1ELb1ELb1ELb1ELb1EEEEEEEEEvNT_6ParamsE --------------------------
	.section	.nv.constant0._ZN7cutlass13device_kernelIN5flash11enable_sm90INS1_16FlashAttnFwdSm90INS1_25CollectiveMainloopFwdSm90ILi2EN4cute5tupleIJNS5_1CILi1EEES8_S8_EEENS6_IJNS7_ILi64EEESA_SA_EEELi512ENS_10bfloat16_tEfNS_4arch4Sm90ELb1ELb0ELb0ELb1ELb0ELb0ELb0ELb0ELb0ELb1ELb0ELb0EEENS1_21CollectiveEpilogueFwdINS6_IJSA_NS7_ILi512EEESA_EEES9_SC_SE_Li256ELb1ELb1ELb0ELb0EEENS1_36VarlenDynamicPersistentTileSchedulerILi64ELi64ELi256ELi128ELb0ELb1ELb1ELb1ELb1ELb1EEEEEEEEEvNT_6ParamsE,"a",@progbits
	.sectionflags	@""
	.align	4
.nv.constant0._ZN7cutlass13device_kernelIN5flash11enable_sm90INS1_16FlashAttnFwdSm90INS1_25CollectiveMainloopFwdSm90ILi2EN4cute5tupleIJNS5_1CILi1EEES8_S8_EEENS6_IJNS7_ILi64EEESA_SA_EEELi512ENS_10bfloat16_tEfNS_4arch4Sm90ELb1ELb0ELb0ELb1ELb0ELb0ELb0ELb0ELb0ELb1ELb0ELb0EEENS1_21CollectiveEpilogueFwdINS6_IJSA_NS7_ILi512EEESA_EEES9_SC_SE_Li256ELb1ELb1ELb0ELb0EEENS1_36VarlenDynamicPersistentTileSchedulerILi64ELi64ELi256ELi128ELb0ELb1ELb1ELb1ELb1ELb1EEEEEEEEEvNT_6ParamsE:
	.zero		3584


//--------------------- .nv.constant0._ZN7cutlass13device_kernelIN5flash11enable_sm90INS1_16FlashAttnFwdSm90INS1_25CollectiveMainloopFwdSm90ILi2EN4cute5tupleIJNS5_1CILi1EEES8_S8_EEENS6_IJNS7_ILi64EEESA_SA_EEELi512ENS_10bfloat16_tEfNS_4arch4Sm90ELb1ELb0ELb0ELb1ELb0ELb1ELb0ELb0ELb0ELb1ELb0ELb0EEENS1_21CollectiveEpilogueFwdINS6_IJSA_NS7_ILi512EEESA_EEES9_SC_SE_Li256ELb1ELb1ELb0ELb0EEENS1_36VarlenDynamicPersistentTileSchedulerILi64ELi64ELi256ELi128ELb0ELb1ELb1ELb1ELb1ELb1EEEEEEEEEvNT_6ParamsE --------------------------
	.section	.nv.constant0._ZN7cutlass13device_kernelIN5flash11enable_sm90INS1_16FlashAttnFwdSm90INS1_25CollectiveMainloopFwdSm90ILi2EN4cute5tupleIJNS5_1CILi1EEES8_S8_EEENS6_IJNS7_ILi64EEESA_SA_EEELi512ENS_10bfloat16_tEfNS_4arch4Sm90ELb1ELb0ELb0ELb1ELb0ELb1ELb0ELb0ELb0ELb1ELb0ELb0EEENS1_21CollectiveEpilogueFwdINS6_IJSA_NS7_ILi512EEESA_EEES9_SC_SE_Li256ELb1ELb1ELb0ELb0EEENS1_36VarlenDynamicPersistentTileSchedulerILi64ELi64ELi256ELi128ELb0ELb1ELb1ELb1ELb1ELb1EEEEEEEEEvNT_6ParamsE,"a",@progbits
	.sectionflags	@""
	.align	4
.nv.constant0._ZN7cutlass13device_kernelIN5flash11enable_sm90INS1_16FlashAttnFwdSm90INS1_25CollectiveMainloopFwdSm90ILi2EN4cute5tupleIJNS5_1CILi1EEES8_S8_EEENS6_IJNS7_ILi64EEESA_SA_EEELi512ENS_10bfloat16_tEfNS_4arch4Sm90ELb1ELb0ELb0ELb1ELb0ELb1ELb0ELb0ELb0ELb1ELb0ELb0EEENS1_21CollectiveEpilogueFwdINS6_IJSA_NS7_ILi512EEESA_EEES9_SC_SE_Li256ELb1ELb1ELb0ELb0EEENS1_36VarlenDynamicPersistentTileSchedulerILi64ELi64ELi256ELi128ELb0ELb1ELb1ELb1ELb1ELb1EEEEEEEEEvNT_6ParamsE:
	.zero		3584


//--------------------- .nv.constant0._ZN7cutlass13device_kernelIN5flash11enable_sm90INS1_16FlashAttnFwdSm90INS1_25CollectiveMainloopFwdSm90ILi2EN4cute5tupleIJNS5_1CILi1EEES8_S8_EEENS6_IJNS7_ILi64EEESA_SA_EEELi512ENS_10bfloat16_tEfNS_4arch4Sm90ELb1ELb0ELb0ELb1ELb0ELb0ELb1ELb0ELb0ELb1ELb0ELb0EEENS1_21CollectiveEpilogueFwdINS6_IJSA_NS7_ILi512EEESA_EEES9_SC_SE_Li256ELb1ELb1ELb0ELb0EEENS1_36VarlenDynamicPersistentTileSchedulerILi64ELi64ELi256ELi128ELb0ELb1ELb1ELb1ELb1ELb1EEEEEEEEEvNT_6ParamsE --------------------------
	.section	.nv.constant0._ZN7cutlass13device_kernelIN5flash11enable_sm90INS1_16FlashAttnFwdSm90INS1_25CollectiveMainloopFwdSm90ILi2EN4cute5tupleIJNS5_1CILi1EEES8_S8_EEENS6_IJNS7_ILi64EEESA_SA_EEELi512ENS_10bfloat16_tEfNS_4arch4Sm90ELb1ELb0ELb0ELb1ELb0ELb0ELb1ELb0ELb0ELb1ELb0ELb0EEENS1_21CollectiveEpilogueFwdINS6_IJSA_NS7_ILi512EEESA_EEES9_SC_SE_Li256ELb1ELb1ELb0ELb0EEENS1_36VarlenDynamicPersistentTileSchedulerILi64ELi64ELi256ELi128ELb0ELb1ELb1ELb1ELb1ELb1EEEEEEEEEvNT_6ParamsE,"a",@progbits
	.sectionflags	@""
	.align	4
.nv.constant0._ZN7cutlass13device_kernelIN5flash11enable_sm90INS1_16FlashAttnFwdSm90INS1_25CollectiveMainloopFwdSm90ILi2EN4cute5tupleIJNS5_1CILi1EEES8_S8_EEENS6_IJNS7_ILi64EEESA_SA_EEELi512ENS_10bfloat16_tEfNS_4arch4Sm90ELb1ELb0ELb0ELb1ELb0ELb0ELb1ELb0ELb0ELb1ELb0ELb0EEENS1_21CollectiveEpilogueFwdINS6_IJSA_NS7_ILi512EEESA_EEES9_SC_SE_Li256ELb1ELb1ELb0ELb0EEENS1_36VarlenDynamicPersistentTileSchedulerILi64ELi64ELi256ELi128ELb0ELb1ELb1ELb1ELb1ELb1EEEEEEEEEvNT_6ParamsE:
	.zero		3840


//--------------------- .nv.constant0._ZN7cutlass13device_kernelIN5flash11enable_sm90INS1_16FlashAttnFwdSm90INS1_25CollectiveMainloopFwdSm90ILi2EN4cute5tupleIJNS5_1CILi1EEES8_S8_EEENS6_IJNS7_ILi64EEESA_SA_EEELi512ENS_10bfloat16_tEfNS_4arch4Sm90ELb1ELb0ELb0ELb1ELb0ELb1ELb1ELb0ELb0ELb1ELb0ELb0EEENS1_21CollectiveEpilogueFwdINS6_IJSA_NS7_ILi512EEESA_EEES9_SC_SE_Li256ELb1ELb1ELb0ELb0EEENS1_36VarlenDynamicPersistentTileSchedulerILi64ELi64ELi256ELi128ELb0ELb1ELb1ELb1ELb1ELb1EEEEEEEEEvNT_6ParamsE --------------------------
	.section	.nv.constant0._ZN7cutlass13device_kernelIN5flash11enable_sm90INS1_16FlashAttnFwdSm90INS1_25CollectiveMainloopFwdSm90ILi2EN4cute5tupleIJNS5_1CILi1EEES8_S8_EEENS6_IJNS7_ILi64EEESA_SA_EEELi512ENS_10bfloat16_tEfNS_4arch4Sm90ELb1ELb0ELb0ELb1ELb0ELb1ELb1ELb0ELb0ELb1ELb0ELb0EEENS1_21CollectiveEpilogueFwdINS6_IJSA_NS7_ILi512EEESA_EEES9_SC_SE_Li256ELb1ELb1ELb0ELb0EEENS1_36VarlenDynamicPersistentTileSchedulerILi64ELi64ELi256ELi128ELb0ELb1ELb1ELb1ELb1ELb1EEEEEEEEEvNT_6ParamsE,"a",@progbits
	.sectionflags	@""
	.align	4
.nv.constant0._ZN7cutlass13device_kernelIN5flash11enable_sm90INS1_16FlashAttnFwdSm90INS1_25CollectiveMainloopFwdSm90ILi2EN4cute5tupleIJNS5_1CILi1EEES8_S8_EEENS6_IJNS7_ILi64EEESA_SA_EEELi512ENS_10bfloat16_tEfNS_4arch4Sm90ELb1ELb0ELb0ELb1ELb0ELb1ELb1ELb0ELb0ELb1ELb0ELb0EEENS1_21CollectiveEpilogueFwdINS6_IJSA_NS7_ILi512EEESA_EEES9_SC_SE_Li256ELb1ELb1ELb0ELb0EEENS1_36VarlenDynamicPersistentTileSchedulerILi64ELi64ELi256ELi128ELb0ELb1ELb1ELb1ELb1ELb1EEEEEEEEEvNT_6ParamsE:
	.zero		3840


//--------------------- .nv.constant0._ZN7cutlass13device_kernelIN5flash11enable_sm90INS1_16FlashAttnFwdSm90INS1_25CollectiveMainloopFwdSm90ILi2EN4cute5tupleIJNS5_1CILi1EEES8_S8_EEENS6_IJNS7_ILi128EEENS7_ILi96EEENS7_ILi64EEEEEELi256ENS_10bfloat16_tEfNS_4arch4Sm90ELb0ELb0ELb0ELb0ELb0ELb0ELb0ELb1ELb0ELb1ELb0ELb0EEENS1_21CollectiveEpilogueFwdINS6_IJSA_NS7_ILi256EEESB_EEES9_SE_SG_Li256ELb0ELb1ELb0ELb0EEENS1_29StaticPersistentTileSchedulerILb0EEEEEEEEEvNT_6ParamsE --------------------------
	.section	.nv.constant0._ZN7cutlass13device_kernelIN5flash11enable_sm90INS1_16FlashAttnFwdSm90INS1_25CollectiveMainloopFwdSm90ILi2EN4cute5tupleIJNS5_1CILi1EEES8_S8_EEENS6_IJNS7_ILi128EEENS7_ILi96EEENS7_ILi64EEEEEELi256ENS_10bfloat16_tEfNS_4arch4Sm90ELb0ELb0ELb0ELb0ELb0ELb0ELb0ELb1ELb0ELb1ELb0ELb0EEENS1_21CollectiveEpilogueFwdINS6_IJSA_NS7_ILi256EEESB_EEES9_SE_SG_Li256ELb0ELb1ELb0ELb0EEENS1_29StaticPersistentTileSchedulerILb0EEEEEEEEEvNT_6ParamsE,"a",@progbits
	.sectionflags	@""
	.align	4
.nv.constant0._ZN7cutlass13device_kernelIN5flash11enable_sm90INS1_16FlashAttnFwdSm90INS1_25CollectiveMainloopFwdSm90ILi2EN4cute5tupleIJNS5_1CILi1EEES8_S8_EEENS6_IJNS7_ILi128EEENS7_ILi96EEENS7_ILi64EEEEEELi256ENS_10bfloat16_tEfNS_4arch4Sm90ELb0ELb0ELb0ELb0ELb0ELb0ELb0ELb1ELb0ELb1ELb0ELb0EEENS1_21CollectiveEpilogueFwdINS6_IJSA_NS7_ILi256EEESB_EEES9_SE_SG_Li256ELb0ELb1ELb0ELb0EEENS1_29StaticPersistentTileSchedulerILb0EEEEEEEEEvNT_6ParamsE:
	.zero		3456


//--------------------- .nv.constant0._ZN7cutlass13device_kernelIN5flash11enable_sm90INS1_16FlashAttnFwdSm90INS1_25CollectiveMainloopFwdSm90ILi2EN4cute5tupleIJNS5_1CILi1EEES8_S8_EEENS6_IJNS7_ILi128EEENS7_ILi96EEENS7_ILi64EEEEEELi256ENS_10bfloat16_tEfNS_4arch4Sm90ELb0ELb0ELb0ELb0ELb0ELb0ELb1ELb1ELb0ELb1ELb0ELb0EEENS1_21CollectiveEpilogueFwdINS6_IJSA_NS7_ILi256EEESB_EEES9_SE_SG_Li256ELb0ELb1ELb0ELb0EEENS1_29StaticPersistentTileSchedulerILb0EEEEEEEEEvNT_6ParamsE --------------------------
	.section	.nv.constant0._ZN7cutlass13device_kernelIN5flash11enable_sm90INS1_16FlashAttnFwdSm90INS1_25CollectiveMainloopFwdSm90ILi2EN4cute5tupleIJNS5_1CILi1EEES8_S8_EEENS6_IJNS7_ILi128EEENS7_ILi96EEENS7_ILi64EEEEEELi256ENS_10bfloat16_tEfNS_4arch4Sm90ELb0ELb0ELb0ELb0ELb0ELb0ELb1ELb1ELb0ELb1ELb0ELb0EEENS1_21CollectiveEpilogueFwdINS6_IJSA_NS7_ILi256EEESB_EEES9_SE_SG_Li256ELb0ELb1ELb0ELb0EEENS1_29StaticPersistentTileSchedulerILb0EEEEEEEEEvNT_6ParamsE,"a",@progbits
	.sectionflags	@""
	.align	4
.nv.constant0._ZN7cutlass13device_kernelIN5flash11enable_sm90INS1_16FlashAttnFwdSm90INS1_25CollectiveMainloopFwdSm90ILi2EN4cute5tupleIJNS5_1CILi1EEES8_S8_EEENS6_IJNS7_ILi128EEENS7_ILi96EEENS7_ILi64EEEEEELi256ENS_10bfloat16_tEfNS_4arch4Sm90ELb0ELb0ELb0ELb0ELb0ELb0ELb1ELb1ELb0ELb1ELb0ELb0EEENS1_21CollectiveEpilogueFwdINS6_IJSA_NS7_ILi256EEESB_EEES9_SE_SG_Li256ELb0ELb1ELb0ELb0EEENS1_29StaticPersistentTileSchedulerILb0EEEEEEEEEvNT_6ParamsE:
	.zero		3712


//--------------------- .nv.constant0._ZN7cutlass13device_kernelIN5flash11enable_sm90INS1_16FlashAttnFwdSm90INS1_25CollectiveMainloopFwdSm90ILi2EN4cute5tupleIJNS5_1CILi1EEES8_S8_EEENS6_IJNS7_ILi128EEENS7_ILi96EEENS7_ILi64EEEEEELi256ENS_10bfloat16_tEfNS_4arch4Sm90ELb0ELb0ELb0ELb1ELb0ELb0ELb0ELb1ELb0ELb1ELb0ELb0EEENS1_21CollectiveEpilogueFwdINS6_IJSA_NS7_ILi256EEESB_EEES9_SE_SG_Li256ELb1ELb1ELb0ELb0EEENS1_36VarlenDynamicPersistentTileSchedulerILi128ELi96ELi256ELi128ELb0ELb1ELb1ELb0ELb1ELb1EEEEEEEEEvNT_6ParamsE --------------------------
	.section	.nv.constant0._ZN7cutlass13device_kernelIN5flash11enable_sm90INS1_16FlashAttnFwdSm90INS1_25CollectiveMainloopFwdSm90ILi2EN4cute5tupleIJNS5_1CILi1EEES8_S8_EEENS6_IJNS7_ILi128EEENS7_ILi96EEENS7_ILi64EEEEEELi256ENS_10bfloat16_tEfNS_4arch4Sm90ELb0ELb0ELb0ELb1ELb0ELb0ELb0ELb1ELb0ELb1ELb0ELb0EEENS1_21CollectiveEpilogueFwdINS6_IJSA_NS7_ILi256EEESB_EEES9_SE_SG_Li256ELb1ELb1ELb0ELb0EEENS1_36VarlenDynamicPersistentTileSchedulerILi128ELi96ELi256ELi128ELb0ELb1ELb1ELb0ELb1ELb1EEEEEEEEEvNT_6ParamsE,"a",@progbits
	.sectionflags	@""
	.align	4
.nv.constant0._ZN7cutlass13device_kernelIN5flash11enable_sm90INS1_16FlashAttnFwdSm90INS1_25CollectiveMainloopFwdSm90ILi2EN4cute5tupleIJNS5_1CILi1EEES8_S8_EEENS6_IJNS7_ILi128EEENS7_ILi96EEENS7_ILi64EEEEEELi256ENS_10bfloat16_tEfNS_4arch4Sm90ELb0ELb0ELb0ELb1ELb0ELb0ELb0ELb1ELb0ELb1ELb0ELb0EEENS1_21CollectiveEpilogueFwdINS6_IJSA_NS7_ILi256EEESB_EEES9_SE_SG_Li256ELb1ELb1ELb0ELb0EEENS1_36VarlenDynamicPersistentTileSchedulerILi128ELi96ELi256ELi128ELb0ELb1ELb1ELb0ELb1ELb1EEEEEEEEEvNT_6ParamsE:
	.zero		3584


//--------------------- .nv.constant0._ZN7cutlass13device_kernelIN5flash11enable_sm90INS1_16FlashAttnFwdSm90INS1_25CollectiveMainloopFwdSm90ILi2EN4cute5tupleIJNS5_1CILi1EEES8_S8_EEENS6_IJNS7_ILi128EEENS7_ILi96EEENS7_ILi64EEEEEELi256ENS_10bfloat16_tEfNS_4arch4Sm90ELb0ELb0ELb0ELb1ELb0ELb1ELb0ELb1ELb0ELb1ELb0ELb0EEENS1_21CollectiveEpilogueFwdINS6_IJSA_NS7_ILi256EEESB_EEES9_SE_SG_Li256ELb1ELb1ELb0ELb0EEENS1_36VarlenDynamicPersistentTileSchedulerILi128ELi96ELi256ELi128ELb0ELb1ELb1ELb0ELb1ELb1EEEEEEEEEvNT_6ParamsE --------------------------
	.section	.nv.constant0._ZN7cutlass13device_kernelIN5flash11enable_sm90INS1_16FlashAttnFwdSm90INS1_25CollectiveMainloopFwdSm90ILi2EN4cute5tupleIJNS5_1CILi1EEES8_S8_EEENS6_IJNS7_ILi128EEENS7_ILi96EEENS7_ILi64EEEEEELi256ENS_10bfloat16_tEfNS_4arch4Sm90ELb0ELb0ELb0ELb1ELb0ELb1ELb0ELb1ELb0ELb1ELb0ELb0EEENS1_21CollectiveEpilogueFwdINS6_IJSA_NS7_ILi256EEESB_EEES9_SE_SG_Li256ELb1ELb1ELb0ELb0EEENS1_36VarlenDynamicPersistentTileSchedulerILi128ELi96ELi256ELi128ELb0ELb1ELb1ELb0ELb1ELb1EEEEEEEEEvNT_6ParamsE,"a",@progbits
	.sectionflags	@""
	.align	4
.nv.constant0._ZN7cutlass13device_kernelIN5flash11enable_sm90INS1_16FlashAttnFwdSm90INS1_25CollectiveMainloopFwdSm90ILi2EN4cute5tupleIJNS5_1CILi1EEES8_S8_EEENS6_IJNS7_ILi128EEENS7_ILi96EEENS7_ILi64EEEEEELi256ENS_10bfloat16_tEfNS_4arch4Sm90ELb0ELb0ELb0ELb1ELb0ELb1ELb0ELb1ELb0ELb1ELb0ELb0EEENS1_21CollectiveEpilogueFwdINS6_IJSA_NS7_ILi256EEESB_EEES9_SE_SG_Li256ELb1ELb1ELb0ELb0EEENS1_36VarlenDynamicPersistentTileSchedulerILi128ELi96ELi256ELi128ELb0ELb1ELb1ELb0ELb1ELb1EEEEEEEEEvNT_6ParamsE:
	.zero		3584


//--------------------- .nv.constant0._ZN7cutlass13device_kernelIN5flash11enable_sm90INS1_16FlashAttnFwdSm90INS1_25CollectiveMainloopFwdSm90ILi2EN4cute5tupleIJNS5_1CILi1EEES8_S8_EEENS6_IJNS7_ILi128EEENS7_ILi96EEENS7_ILi64EEEEEELi256ENS_10bfloat16_tEfNS_4arch4Sm90ELb0ELb0ELb0ELb1ELb0ELb0ELb1ELb1ELb0ELb1ELb0ELb0EEENS1_21CollectiveEpilogueFwdINS6_IJSA_NS7_ILi256EEESB_EEES9_SE_SG_Li256ELb1ELb1ELb0ELb0EEENS1_36VarlenDynamicPersistentTileSchedulerILi128ELi96ELi256ELi128ELb0ELb1ELb1ELb0ELb1ELb1EEEEEEEEEvNT_6ParamsE --------------------------
	.section	.nv.constant0._ZN7cutlass13device_kernelIN5flash11enable_sm90INS1_16FlashAttnFwdSm90INS1_25CollectiveMainloopFwdSm90ILi2EN4cute5tupleIJNS5_1CILi1EEES8_S8_EEENS6_IJNS7_ILi128EEENS7_ILi96EEENS7_ILi64EEEEEELi256ENS_10bfloat16_tEfNS_4arch4Sm90ELb0ELb0ELb0ELb1ELb0ELb0ELb1ELb1ELb0ELb1ELb0ELb0EEENS1_21CollectiveEpilogueFwdINS6_IJSA_NS7_ILi256EEESB_EEES9_SE_SG_Li256ELb1ELb1ELb0ELb0EEENS1_36VarlenDynamicPersistentTileSchedulerILi128ELi96ELi256ELi128ELb0ELb1ELb1ELb0ELb1ELb1EEEEEEEEEvNT_6ParamsE,"a",@progbits
	.sectionflags	@""
	.align	4
.nv.constant0._ZN7cutlass13device_kernelIN5flash11enable_sm90INS1_16FlashAttnFwdSm90INS1_25CollectiveMainloopFwdSm90ILi2EN4cute5tupleIJNS5_1CILi1EEES8_S8_EEENS6_IJNS7_ILi128EEENS7_ILi96EEENS7_ILi64EEEEEELi256ENS_10bfloat16_tEfNS_4arch4Sm90ELb0ELb0ELb0ELb1ELb0ELb0ELb1ELb1ELb0ELb1ELb0ELb0EEENS1_21CollectiveEpilogueFwdINS6_IJSA_NS7_ILi256EEESB_EEES9_SE_SG_Li256ELb1ELb1ELb0ELb0EEENS1_36VarlenDynamicPersistentTileSchedulerILi128ELi96ELi256ELi128ELb0ELb1ELb1ELb0ELb1ELb1EEEEEEEEEvNT_6ParamsE:
	.zero		3840


//--------------------- .nv.constant0._ZN7cutlass13device_kernelIN5flash11enable_sm90INS1_16FlashAttnFwdSm90INS1_25CollectiveMainloopFwdSm90ILi2EN4cute5tupleIJNS5_1CILi1EEES8_S8_EEENS6_IJNS7_ILi128EEENS7_ILi96EEENS7_ILi64EEEEEELi256ENS_10bfloat16_tEfNS_4arch4Sm90ELb0ELb0ELb0ELb1ELb0ELb1ELb1ELb1ELb0ELb1ELb0ELb0EEENS1_21CollectiveEpilogueFwdINS6_IJSA_NS7_ILi256EEESB_EEES9_SE_SG_Li256ELb1ELb1ELb0ELb0EEENS1_36VarlenDynamicPersistentTileSchedulerILi128ELi96ELi256ELi128ELb0ELb1ELb1ELb0ELb1ELb1EEEEEEEEEvNT_6ParamsE --------------------------
	.section	.nv.constant0._ZN7cutlass13device_kernelIN5flash11enable_sm90INS1_16FlashAttnFwdSm90INS1_25CollectiveMainloopFwdSm90ILi2EN4cute5tupleIJNS5_1CILi1EEES8_S8_EEENS6_IJNS7_ILi128EEENS7_ILi96EEENS7_ILi64EEEEEELi256ENS_10bfloat16_tEfNS_4arch4Sm90ELb0ELb0ELb0ELb1ELb0ELb1ELb1ELb1ELb0ELb1ELb0ELb0EEENS1_21CollectiveEpilogueFwdINS6_IJSA_NS7_ILi256EEESB_EEES9_SE_SG_Li256ELb1ELb1ELb0ELb0EEENS1_36VarlenDynamicPersistentTileSchedulerILi128ELi96ELi256ELi128ELb0ELb1ELb1ELb0ELb1ELb1EEEEEEEEEvNT_6ParamsE,"a",@progbits
	.sectionflags	@""
	.align	4
.nv.constant0._ZN7cutlass13device_kernelIN5flash11enable_sm90INS1_16FlashAttnFwdSm90INS1_25CollectiveMainloopFwdSm90ILi2EN4cute5tupleIJNS5_1CILi1EEES8_S8_EEENS6_IJNS7_ILi128EEENS7_ILi96EEENS7_ILi64EEEEEELi256ENS_10bfloat16_tEfNS_4arch4Sm90ELb0ELb0ELb0ELb1ELb0ELb1ELb1ELb1ELb0ELb1ELb0ELb0EEENS1_21CollectiveEpilogueFwdINS6_IJSA_NS7_ILi256EEESB_EEES9_SE_SG_Li256ELb1ELb1ELb0ELb0EEENS1_36VarlenDynamicPersistentTileSchedulerILi128ELi96ELi256ELi128ELb0ELb1ELb1ELb0ELb1ELb1EEEEEEEEEvNT_6ParamsE:
	.zero		3840


//--------------------- .nv.constant0._ZN7cutlass13device_kernelIN5flash11enable_sm90INS1_16FlashAttnFwdSm90INS1_25CollectiveMainloopFwdSm90ILi2EN4cute5tupleIJNS5_1CILi1EEES8_S8_EEENS6_IJNS7_ILi128EEENS7_ILi96EEENS7_ILi64EEEEEELi256ENS_10bfloat16_tEfNS_4arch4Sm90ELb0ELb1ELb0ELb0ELb0ELb0ELb0ELb1ELb0ELb1ELb0ELb0EEENS1_21CollectiveEpilogueFwdINS6_IJSA_NS7_ILi256EEESB_EEES9_SE_SG_Li256ELb0ELb1ELb0ELb0EEENS1_30DynamicPersistentTileSchedulerILi256ELi128ELb0ELb1ELb1EEEEEEEEEvNT_6ParamsE --------------------------
	.section	.nv.constant0._ZN7cutlass13device_kernelIN5flash11enable_sm90INS1_16FlashAttnFwdSm90INS1_25CollectiveMainloopFwdSm90ILi2EN4cute5tupleIJNS5_1CILi1EEES8_S8_EEENS6_IJNS7_ILi128EEENS7_ILi96EEENS7_ILi64EEEEEELi256ENS_10bfloat16_tEfNS_4arch4Sm90ELb0ELb1ELb0ELb0ELb0ELb0ELb0ELb1ELb0ELb1ELb0ELb0EEENS1_21CollectiveEpilogueFwdINS6_IJSA_NS7_ILi256EEESB_EEES9_SE_SG_Li256ELb0ELb1ELb0ELb0EEENS1_30DynamicPersistentTileSchedulerILi256ELi128ELb0ELb1ELb1EEEEEEEEEvNT_6ParamsE,"a",@progbits
	.sectionflags	@""
	.align	4
.nv.constant0._ZN7cutlass13device_kernelIN5flash11enable_sm90INS1_16FlashAttnFwdSm90INS1_25CollectiveMainloopFwdSm90ILi2EN4cute5tupleIJNS5_1CILi1EEES8_S8_EEENS6_IJNS7_ILi128EEENS7_ILi96EEENS7_ILi64EEEEEELi256ENS_10bfloat16_tEfNS_4arch4Sm90ELb0ELb1ELb0ELb0ELb0ELb0ELb0ELb1ELb0ELb1ELb0ELb0EEENS1_21CollectiveEpilogueFwdINS6_IJSA_NS7_ILi256EEESB_EEES9_SE_SG_Li256ELb0ELb1ELb0ELb0EEENS1_30DynamicPersistentTileSchedulerILi256ELi128ELb0ELb1ELb1EEEEEEEEEvNT_6ParamsE:
	.zero		3584


//--------------------- .nv.constant0._ZN7cutlass13device_kernelIN5flash11enable_sm90INS1_16FlashAttnFwdSm90INS1_25CollectiveMainloopFwdSm90ILi2EN4cute5tupleIJNS5_1CILi1EEES8_S8_EEENS6_IJNS7_ILi128EEENS7_ILi96EEENS7_ILi64EEEEEELi256ENS_10bfloat16_tEfNS_4arch4Sm90ELb0ELb1ELb0ELb0ELb0ELb0ELb1ELb1ELb0ELb1ELb0ELb0EEENS1_21CollectiveEpilogueFwdINS6_IJSA_NS7_ILi256EEESB_EEES9_SE_SG_Li256ELb0ELb1ELb0ELb0EEENS1_30DynamicPersistentTileSchedulerILi256ELi128ELb0ELb1ELb1EEEEEEEEEvNT_6ParamsE --------------------------
	.section	.nv.constant0._ZN7cutlass13device_kernelIN5flash11enable_sm90INS1_16FlashAttnFwdSm90INS1_25CollectiveMainloopFwdSm90ILi2EN4cute5tupleIJNS5_1CILi1EEES8_S8_EEENS6_IJNS7_ILi128EEENS7_ILi96EEENS7_ILi64EEEEEELi256ENS_10bfloat16_tEfNS_4arch4Sm90ELb0ELb1ELb0ELb0ELb0ELb0ELb1ELb1ELb0ELb1ELb0ELb0EEENS1_21CollectiveEpilogueFwdINS6_IJSA_NS7_ILi256EEESB_EEES9_SE_SG_Li256ELb0ELb1ELb0ELb0EEENS1_30DynamicPersistentTileSchedulerILi256ELi128ELb0ELb1ELb1EEEEEEEEEvNT_6ParamsE,"a",@progbits
	.sectionflags	@""
	.align	4
.nv.constant0._ZN7cutlass13device_kernelIN5flash11enable_sm90INS1_16FlashAttnFwdSm90INS1_25CollectiveMainloopFwdSm90ILi2EN4cute5tupleIJNS5_1CILi1EEES8_S8_EEENS6_IJNS7_ILi128EEENS7_ILi96EEENS7_ILi64EEEEEELi256ENS_10bfloat16_tEfNS_4arch4Sm90ELb0ELb1ELb0ELb0ELb0ELb0ELb1ELb1ELb0ELb1ELb0ELb0EEENS1_21CollectiveEpilogueFwdINS6_IJSA_NS7_ILi256EEESB_EEES9_SE_SG_Li256ELb0ELb1ELb0ELb0EEENS1_30DynamicPersistentTileSchedulerILi256ELi128ELb0ELb1ELb1EEEEEEEEEvNT_6ParamsE:
	.zero		3840


//--------------------- .nv.constant0._ZN7cutlass13device_kernelIN5flash11enable_sm90INS1_16FlashAttnFwdSm90INS1_25CollectiveMainloopFwdSm90ILi2EN4cute5tupleIJNS5_1CILi1EEES8_S8_EEENS6_IJNS7_ILi128EEENS7_ILi96EEENS7_ILi64EEEEEELi256ENS_10bfloat16_tEfNS_4arch4Sm90ELb0ELb1ELb0ELb1ELb0ELb0ELb0ELb1ELb0ELb1ELb0ELb0EEENS1_21CollectiveEpilogueFwdINS6_IJSA_NS7_ILi256EEESB_EEES9_SE_SG_Li256ELb1ELb1ELb0ELb0EEENS1_36VarlenDynamicPersistentTileSchedulerILi128ELi96ELi256ELi128ELb0ELb1ELb1ELb1ELb0ELb1EEEEEEEEEvNT_6ParamsE --------------------------
	.section	.nv.constant0._ZN7cutlass13device_kernelIN5flash11enable_sm90INS1_16FlashAttnFwdSm90INS1_25CollectiveMainloopFwdSm90ILi2EN4cute5tupleIJNS5_1CILi1EEES8_S8_EEENS6_IJNS7_ILi128EEENS7_ILi96EEENS7_ILi64EEEEEELi256ENS_10bfloat16_tEfNS_4arch4Sm90ELb0ELb1ELb0ELb1ELb0ELb0ELb0ELb1ELb0ELb1ELb0ELb0EEENS1_21CollectiveEpilogueFwdINS6_IJSA_NS7_ILi256EEESB_EEES9_SE_SG_Li256ELb1ELb1ELb0ELb0EEENS1_36VarlenDynamicPersistentTileSchedulerILi128ELi96ELi256ELi128ELb0ELb1ELb1ELb1ELb0ELb1EEEEEEEEEvNT_6ParamsE,"a",@progbits
	.sectionflags	@""
	.align	4
.nv.constant0._ZN7cutlass13device_kernelIN5flash11enable_sm90INS1_16FlashAttnFwdSm90INS1_25CollectiveMainloopFwdSm90ILi2EN4cute5tupleIJNS5_1CILi1EEES8_S8_EEENS6_IJNS7_ILi128EEENS7_ILi96EEENS7_ILi64EEEEEELi256ENS_10bfloat16_tEfNS_4arch4Sm90ELb0ELb1ELb0ELb1ELb0ELb0ELb0ELb1ELb0ELb1ELb0ELb0EEENS1_21CollectiveEpilogueFwdINS6_IJSA_NS7_ILi256EEESB_EEES9_SE_SG_Li256ELb1ELb1ELb0ELb0EEENS1_36VarlenDynamicPersistentTileSchedulerILi128ELi96ELi256ELi128ELb0ELb1ELb1ELb1ELb0ELb1EEEEEEEEEvNT_6ParamsE:
	.zero		3584


//--------------------- .nv.constant0._ZN7cutlass13device_kernelIN5flash11enable_sm90INS1_16FlashAttnFwdSm90INS1_25CollectiveMainloopFwdSm90ILi2EN4cute5tupleIJNS5_1CILi1EEES8_S8_EEENS6_IJNS7_ILi128EEENS7_ILi96EEENS7_ILi64EEEEEELi256ENS_10bfloat16_tEfNS_4arch4Sm90ELb0ELb1ELb0ELb1ELb0ELb1ELb0ELb1ELb0ELb1ELb0ELb0EEENS1_21CollectiveEpilogueFwdINS6_IJSA_NS7_ILi256EEESB_EEES9_SE_SG_Li256ELb1ELb1ELb0ELb0EEENS1_36VarlenDynamicPersistentTileSchedulerILi128ELi96ELi256ELi128ELb0ELb1ELb1ELb1ELb0ELb1EEEEEEEEEvNT_6ParamsE --------------------------
	.section	.nv.constant0._ZN7cutlass13device_kernelIN5flash11enable_sm90INS1_16FlashAttnFwdSm90INS1_25CollectiveMainloopFwdSm90ILi2EN4cute5tupleIJNS5_1CILi1EEES8_S8_EEENS6_IJNS7_ILi128EEENS7_ILi96EEENS7_ILi64EEEEEELi256ENS_10bfloat16_tEfNS_4arch4Sm90ELb0ELb1ELb0ELb1ELb0ELb1ELb0ELb1ELb0ELb1ELb0ELb0EEENS1_21CollectiveEpilogueFwdINS6_IJSA_NS7_ILi256EEESB_EEES9_SE_SG_Li256ELb1ELb1ELb0ELb0EEENS1_36VarlenDynamicPersistentTileSchedulerILi128ELi96ELi256ELi128ELb0ELb1ELb1ELb1ELb0ELb1EEEEEEEEEvNT_6ParamsE,"a",@progbits
	.sectionflags	@""
	.align	4
.nv.constant0._ZN7cutlass13device_kernelIN5flash11enable_sm90INS1_16FlashAttnFwdSm90INS1_25CollectiveMainloopFwdSm90ILi2EN4cute5tupleIJNS5_1CILi1EEES8_S8_EEENS6_IJNS7_ILi128EEENS7_ILi96EEENS7_ILi64EEEEEELi256ENS_10bfloat16_tEfNS_4arch4Sm90ELb0ELb1ELb0ELb1ELb0ELb1ELb0ELb1ELb0ELb1ELb0ELb0EEENS1_21CollectiveEpilogueFwdINS6_IJSA_NS7_ILi256EEESB_EEES9_SE_SG_Li256ELb1ELb1ELb0ELb0EEENS1_36VarlenDynamicPersistentTileSchedulerILi128ELi96ELi256ELi128ELb0ELb1ELb1ELb1ELb0ELb1EEEEEEEEEvNT_6ParamsE:
	.zero		3584


//--------------------- .nv.constant0._ZN7cutlass13device_kernelIN5flash11enable_sm90INS1_16FlashAttnFwdSm90INS1_25CollectiveMainloopFwdSm90ILi2EN4cute5tupleIJNS5_1CILi1EEES8_S8_EEENS6_IJNS7_ILi128EEENS7_ILi96EEENS7_ILi64EEEEEELi256ENS_10bfloat16_tEfNS_4arch4Sm90ELb0ELb1ELb0ELb1ELb0ELb0ELb1ELb1ELb0ELb1ELb0ELb0EEENS1_21CollectiveEpilogueFwdINS6_IJSA_NS7_ILi256EEESB_EEES9_SE_SG_Li256ELb1ELb1ELb0ELb0EEENS1_36VarlenDynamicPersistentTileSchedulerILi128ELi96ELi256ELi128ELb0ELb1ELb1ELb1ELb0ELb1EEEEEEEEEvNT_6ParamsE --------------------------
	.section	.nv.constant0._ZN7cutlass13device_kernelIN5flash11enable_sm90INS1_16FlashAttnFwdSm90INS1_25CollectiveMainloopFwdSm90ILi2EN4cute5tupleIJNS5_1CILi1EEES8_S8_EEENS6_IJNS7_ILi128EEENS7_ILi96EEENS7_ILi64EEEEEELi256ENS_10bfloat16_tEfNS_4arch4Sm90ELb0ELb1ELb0ELb1ELb0ELb0ELb1ELb1ELb0ELb1ELb0ELb0EEENS1_21CollectiveEpilogueFwdINS6_IJSA_NS7_ILi256EEESB_EEES9_SE_SG_Li256ELb1ELb1ELb0ELb0EEENS1_36VarlenDynamicPersistentTileSchedulerILi128ELi96ELi256ELi128ELb0ELb1ELb1ELb1ELb0ELb1EEEEEEEEEvNT_6ParamsE,"a",@progbits
	.sectionflags	@""
	.align	4
.nv.constant0._ZN7cutlass13device_kernelIN5flash11enable_sm90INS1_16FlashAttnFwdSm90INS1_25CollectiveMainloopFwdSm90ILi2EN4cute5tupleIJNS5_1CILi1EEES8_S8_EEENS6_IJNS7_ILi128EEENS7_ILi96EEENS7_ILi64EEEEEELi256ENS_10bfloat16_tEfNS_4arch4Sm90ELb0ELb1ELb0ELb1ELb0ELb0ELb1ELb1ELb0ELb1ELb0ELb0EEENS1_21CollectiveEpilogueFwdINS6_IJSA_NS7_ILi256EEESB_EEES9_SE_SG_Li256ELb1ELb1ELb0ELb0EEENS1_36VarlenDynamicPersistentTileSchedulerILi128ELi96ELi256ELi128ELb0ELb1ELb1ELb1ELb0ELb1EEEEEEEEEvNT_6ParamsE:
	.zero		3840


//--------------------- .nv.constant0._ZN7cutlass13device_kernelIN5flash11enable_sm90INS1_16FlashAttnFwdSm90INS1_25CollectiveMainloopFwdSm90ILi2EN4cute5tupleIJNS5_1CILi1EEES8_S8_EEENS6_IJNS7_ILi128EEENS7_ILi96EEENS7_ILi64EEEEEELi256ENS_10bfloat16_tEfNS_4arch4Sm90ELb0ELb1ELb0ELb1ELb0ELb1ELb1ELb1ELb0ELb1ELb0ELb0EEENS1_21CollectiveEpilogueFwdINS6_IJSA_NS7_ILi256EEESB_EEES9_SE_SG_Li256ELb1ELb1ELb0ELb0EEENS1_36VarlenDynamicPersistentTileSchedulerILi128ELi96ELi256ELi128ELb0ELb1ELb1ELb1ELb0ELb1EEEEEEEEEvNT_6ParamsE --------------------------
	.section	.nv.constant0._ZN7cutlass13device_kernelIN5flash11enable_sm90INS1_16FlashAttnFwdSm90INS1_25CollectiveMainloopFwdSm90ILi2EN4cute5tupleIJNS5_1CILi1EEES8_S8_EEENS6_IJNS7_ILi128EEENS7_ILi96EEENS7_ILi64EEEEEELi256ENS_10bfloat16_tEfNS_4arch4Sm90ELb0ELb1ELb0ELb1ELb0ELb1ELb1ELb1ELb0ELb1ELb0ELb0EEENS1_21CollectiveEpilogueFwdINS6_IJSA_NS7_ILi256EEESB_EEES9_SE_SG_Li256ELb1ELb1ELb0ELb0EEENS1_36VarlenDynamicPersistentTileSchedulerILi128ELi96ELi256ELi128ELb0ELb1ELb1ELb1ELb0ELb1EEEEEEEEEvNT_6ParamsE,"a",@progbits
	.sectionflags	@""
	.align	4
.nv.constant0._ZN7cutlass13device_kernelIN5flash11enable_sm90INS1_16FlashAttnFwdSm90INS1_25CollectiveMainloopFwdSm90ILi2EN4cute5tupleIJNS5_1CILi1EEES8_S8_EEENS6_IJNS7_ILi128EEENS7_ILi96EEENS7_ILi64EEEEEELi256ENS_10bfloat16_tEfNS_4arch4Sm90ELb0ELb1ELb0ELb1ELb0ELb1ELb1ELb1ELb0ELb1ELb0ELb0EEENS1_21CollectiveEpilogueFwdINS6_IJSA_NS7_ILi256EEESB_EEES9_SE_SG_Li256ELb1ELb1ELb0ELb0EEENS1_36VarlenDynamicPersistentTileSchedulerILi128ELi96ELi256ELi128ELb0ELb1ELb1ELb1ELb0ELb1EEEEEEEEEvNT_6ParamsE:
	.zero		3840


//--------------------- .nv.constant0._ZN7cutlass13device_kernelIN5flash11enable_sm90INS1_16FlashAttnFwdSm90INS1_25CollectiveMainloopFwdSm90ILi2EN4cute5tupleIJNS5_1CILi1EEES8_S8_EEENS6_IJNS7_ILi128EEENS7_ILi96EEENS7_ILi64EEEEEELi256ENS_10bfloat16_tEfNS_4arch4Sm90ELb1ELb0ELb0ELb0ELb0ELb0ELb0ELb1ELb0ELb1ELb0ELb0EEENS1_21CollectiveEpilogueFwdINS6_IJSA_NS7_ILi256EEESB_EEES9_SE_SG_Li256ELb0ELb1ELb0ELb0EEENS1_30DynamicPersistentTileSchedulerILi256ELi128ELb0ELb1ELb1EEEEEEEEEvNT_6ParamsE --------------------------
	.section	.nv.constant0._ZN7cutlass13device_kernelIN5flash11enable_sm90INS1_16FlashAttnFwdSm90INS1_25CollectiveMainloopFwdSm90ILi2EN4cute5tupleIJNS5_1CILi1EEES8_S8_EEENS6_IJNS7_ILi128EEENS7_ILi96EEENS7_ILi64EEEEEELi256ENS_10bfloat16_tEfNS_4arch4Sm90ELb1ELb0ELb0ELb0ELb0ELb0ELb0ELb1ELb0ELb1ELb0ELb0EEENS1_21CollectiveEpilogueFwdINS6_IJSA_NS7_ILi256EEESB_EEES9_SE_SG_Li256ELb0ELb1ELb0ELb0EEENS1_30DynamicPersistentTileSchedulerILi256ELi128ELb0ELb1ELb1EEEEEEEEEvNT_6ParamsE,"a",@progbits
	.sectionflags	@""
	.align	4
.nv.constant0._ZN7cutlass13device_kernelIN5flash11enable_sm90INS1_16FlashAttnFwdSm90INS1_25CollectiveMainloopFwdSm90ILi2EN4cute5tupleIJNS5_1CILi1EEES8_S8_EEENS6_IJNS7_ILi128EEENS7_ILi96EEENS7_ILi64EEEEEELi256ENS_10bfloat16_tEfNS_4arch4Sm90ELb1ELb0ELb0ELb0ELb0ELb0ELb0ELb1ELb0ELb1ELb0ELb0EEENS1_21CollectiveEpilogueFwdINS6_IJSA_NS7_ILi256EEESB_EEES9_SE_SG_Li256ELb0ELb1ELb0ELb0EEENS1_30DynamicPersistentTileSchedulerILi256ELi128ELb0ELb1ELb1EEEEEEEEEvNT_6ParamsE:
	.zero		3584


//--------------------- .nv.constant0._ZN7cutlass13device_kernelIN5flash11enable_sm90INS1_16FlashAttnFwdSm90INS1_25CollectiveMainloopFwdSm90ILi2EN4cute5tupleIJNS5_1CILi1EEES8_S8_EEENS6_IJNS7_ILi128EEENS7_ILi96EEENS7_ILi64EEEEEELi256ENS_10bfloat16_tEfNS_4arch4Sm90ELb1ELb0ELb0ELb0ELb0ELb0ELb1ELb1ELb0ELb1ELb0ELb0EEENS1_21CollectiveEpilogueFwdINS6_IJSA_NS7_ILi256EEESB_EEES9_SE_SG_Li256ELb0ELb1ELb0ELb0EEENS1_30DynamicPersistentTileSchedulerILi256ELi128ELb0ELb1ELb1EEEEEEEEEvNT_6ParamsE --------------------------
	.section	.nv.constant0._ZN7cutlass13device_kernelIN5flash11enable_sm90INS1_16FlashAttnFwdSm90INS1_25CollectiveMainloopFwdSm90ILi2EN4cute5tupleIJNS5_1CILi1EEES8_S8_EEENS6_IJNS7_ILi128EEENS7_ILi96EEENS7_ILi64EEEEEELi256ENS_10bfloat16_tEfNS_4arch4Sm90ELb1ELb0ELb0ELb0ELb0ELb0ELb1ELb1ELb0ELb1ELb0ELb0EEENS1_21CollectiveEpilogueFwdINS6_IJSA_NS7_ILi256EEESB_EEES9_SE_SG_Li256ELb0ELb1ELb0ELb0EEENS1_30DynamicPersistentTileSchedulerILi256ELi128ELb0ELb1ELb1EEEEEEEEEvNT_6ParamsE,"a",@progbits
	.sectionflags	@""
	.align	4
.nv.constant0._ZN7cutlass13device_kernelIN5flash11enable_sm90INS1_16FlashAttnFwdSm90INS1_25CollectiveMainloopFwdSm90ILi2EN4cute5tupleIJNS5_1CILi1EEES8_S8_EEENS6_IJNS7_ILi128EEENS7_ILi96EEENS7_ILi64EEEEEELi256ENS_10bfloat16_tEfNS_4arch4Sm90ELb1ELb0ELb0ELb0ELb0ELb0ELb1ELb1ELb0ELb1ELb0ELb0EEENS1_21CollectiveEpilogueFwdINS6_IJSA_NS7_ILi256EEESB_EEES9_SE_SG_Li256ELb0ELb1ELb0ELb0EEENS1_30DynamicPersistentTileSchedulerILi256ELi128ELb0ELb1ELb1EEEEEEEEEvNT_6ParamsE:
	.zero		3840


//--------------------- .nv.constant0._ZN7cutlass13device_kernelIN5flash11enable_sm90INS1_16FlashAttnFwdSm90INS1_25CollectiveMainloopFwdSm90ILi2EN4cute5tupleIJNS5_1CILi1EEES8_S8_EEENS6_IJNS7_ILi128EEENS7_ILi96EEENS7_ILi64EEEEEELi256ENS_10bfloat16_tEfNS_4arch4Sm90ELb1ELb0ELb0ELb1ELb0ELb0ELb0ELb1ELb0ELb1ELb0ELb0EEENS1_21CollectiveEpilogueFwdINS6_IJSA_NS7_ILi256EEESB_EEES9_SE_SG_Li256ELb1ELb1ELb0ELb0EEENS1_36VarlenDynamicPersistentTileSchedulerILi128ELi96ELi256ELi128ELb0ELb1ELb1ELb1ELb1ELb1EEEEEEEEEvNT_6ParamsE --------------------------
	.section	.nv.constant0._ZN7cutlass13device_kernelIN5flash11enable_sm90INS1_16FlashAttnFwdSm90INS1_25CollectiveMainloopFwdSm90ILi2EN4cute5tupleIJNS5_1CILi1EEES8_S8_EEENS6_IJNS7_ILi128EEENS7_ILi96EEENS7_ILi64EEEEEELi256ENS_10bfloat16_tEfNS_4arch4Sm90ELb1ELb0ELb0ELb1ELb0ELb0ELb0ELb1ELb0ELb1ELb0ELb0EEENS1_21CollectiveEpilogueFwdINS6_IJSA_NS7_ILi256EEESB_EEES9_SE_SG_Li256ELb1ELb1ELb0ELb0EEENS1_36VarlenDynamicPersistentTileSchedulerILi128ELi96ELi256ELi128ELb0ELb1ELb1ELb1ELb1ELb1EEEEEEEEEvNT_6ParamsE,"a",@progbits
	.sectionflags	@""
	.align	4
.nv.constant0._ZN7cutlass13device_kernelIN5flash11enable_sm90INS1_16FlashAttnFwdSm90INS1_25CollectiveMainloopFwdSm90ILi2EN4cute5tupleIJNS5_1CILi1EEES8_S8_EEENS6_IJNS7_ILi128EEENS7_ILi96EEENS7_ILi64EEEEEELi256ENS_10bfloat16_tEfNS_4arch4Sm90ELb1ELb0ELb0ELb1ELb0ELb0ELb0ELb1ELb0ELb1ELb0ELb0EEENS1_21CollectiveEpilogueFwdINS6_IJSA_NS7_ILi256EEESB_EEES9_SE_SG_Li256ELb1ELb1ELb0ELb0EEENS1_36VarlenDynamicPersistentTileSchedulerILi128ELi96ELi256ELi128ELb0ELb1ELb1ELb1ELb1ELb1EEEEEEEEEvNT_6ParamsE:
	.zero		3584


//--------------------- .nv.constant0._ZN7cutlass13device_kernelIN5flash11enable_sm90INS1_16FlashAttnFwdSm90INS1_25CollectiveMainloopFwdSm90ILi2EN4cute5tupleIJNS5_1CILi1EEES8_S8_EEENS6_IJNS7_ILi128EEENS7_ILi96EEENS7_ILi64EEEEEELi256ENS_10bfloat16_tEfNS_4arch4Sm90ELb1ELb0ELb0ELb1ELb0ELb1ELb0ELb1ELb0ELb1ELb0ELb0EEENS1_21CollectiveEpilogueFwdINS6_IJSA_NS7_ILi256EEESB_EEES9_SE_SG_Li256ELb1ELb1ELb0ELb0EEENS1_36VarlenDynamicPersistentTileSchedulerILi128ELi96ELi256ELi128ELb0ELb1ELb1ELb1ELb1ELb1EEEEEEEEEvNT_6ParamsE --------------------------
	.section	.nv.constant0._ZN7cutlass13device_kernelIN5flash11enable_sm90INS1_16FlashAttnFwdSm90INS1_25CollectiveMainloopFwdSm90ILi2EN4cute5tupleIJNS5_1CILi1EEES8_S8_EEENS6_IJNS7_ILi128EEENS7_ILi96EEENS7_ILi64EEEEEELi256ENS_10bfloat16_tEfNS_4arch4Sm90ELb1ELb0ELb0ELb1ELb0ELb1ELb0ELb1ELb0ELb1ELb0ELb0EEENS1_21CollectiveEpilogueFwdINS6_IJSA_NS7_ILi256EEESB_EEES9_SE_SG_Li256ELb1ELb1ELb0ELb0EEENS1_36VarlenDynamicPersistentTileSchedulerILi128ELi96ELi256ELi128ELb0ELb1ELb1ELb1ELb1ELb1EEEEEEEEEvNT_6ParamsE,"a",@progbits
	.sectionflags	@""
	.align	4
.nv.constant0._ZN7cutlass13device_kernelIN5flash11enable_sm90INS1_16FlashAttnFwdSm90INS1_25CollectiveMainloopFwdSm90ILi2EN4cute5tupleIJNS5_1CILi1EEES8_S8_EEENS6_IJNS7_ILi128EEENS7_ILi96EEENS7_ILi64EEEEEELi256ENS_10bfloat16_tEfNS_4arch4Sm90ELb1ELb0ELb0ELb1ELb0ELb1ELb0ELb1ELb0ELb1ELb0ELb0EEENS1_21CollectiveEpilogueFwdINS6_IJSA_NS7_ILi256EEESB_EEES9_SE_SG_Li256ELb1ELb1ELb0ELb0EEENS1_36VarlenDynamicPersistentTileSchedulerILi128ELi96ELi256ELi128ELb0ELb1ELb1ELb1ELb1ELb1EEEEEEEEEvNT_6ParamsE:
	.zero		3584


//--------------------- .nv.constant0._ZN7cutlass13device_kernelIN5flash11enable_sm90INS1_16FlashAttnFwdSm90INS1_25CollectiveMainloopFwdSm90ILi2EN4cute5tupleIJNS5_1CILi1EEES8_S8_EEENS6_IJNS7_ILi128EEENS7_ILi96EEENS7_ILi64EEEEEELi256ENS_10bfloat16_tEfNS_4arch4Sm90ELb1ELb0ELb0ELb1ELb0ELb0ELb1ELb1ELb0ELb1ELb0ELb0EEENS1_21CollectiveEpilogueFwdINS6_IJSA_NS7_ILi256EEESB_EEES9_SE_SG_Li256ELb1ELb1ELb0ELb0EEENS1_36VarlenDynamicPersistentTileSchedulerILi128ELi96ELi256ELi128ELb0ELb1ELb1ELb1ELb1ELb1EEEEEEEEEvNT_6ParamsE --------------------------
	.section	.nv.constant0._ZN7cutlass13device_kernelIN5flash11enable_sm90INS1_16FlashAttnFwdSm90INS1_25CollectiveMainloopFwdSm90ILi2EN4cute5tupleIJNS5_1CILi1EEES8_S8_EEENS6_IJNS7_ILi128EEENS7_ILi96EEENS7_ILi64EEEEEELi256ENS_10bfloat16_tEfNS_4arch4Sm90ELb1ELb0ELb0ELb1ELb0ELb0ELb1ELb1ELb0ELb1ELb0ELb0EEENS1_21CollectiveEpilogueFwdINS6_IJSA_NS7_ILi256EEESB_EEES9_SE_SG_Li256ELb1ELb1ELb0ELb0EEENS1_36VarlenDynamicPersistentTileSchedulerILi128ELi96ELi256ELi128ELb0ELb1ELb1ELb1ELb1ELb1EEEEEEEEEvNT_6ParamsE,"a",@progbits
	.sectionflags	@""
	.align	4
.nv.constant0._ZN7cutlass13device_kernelIN5flash11enable_sm90INS1_16FlashAttnFwdSm90INS1_25CollectiveMainloopFwdSm90ILi2EN4cute5tupleIJNS5_1CILi1EEES8_S8_EEENS6_IJNS7_ILi128EEENS7_ILi96EEENS7_ILi64EEEEEELi256ENS_10bfloat16_tEfNS_4arch4Sm90ELb1ELb0ELb0ELb1ELb0ELb0ELb1ELb1ELb0ELb1ELb0ELb0EEENS1_21CollectiveEpilogueFwdINS6_IJSA_NS7_ILi256EEESB_EEES9_SE_SG_Li256ELb1ELb1ELb0ELb0EEENS1_36VarlenDynamicPersistentTileSchedulerILi128ELi96ELi256ELi128ELb0ELb1ELb1ELb1ELb1ELb1EEEEEEEEEvNT_6ParamsE:
	.zero		3840


//--------------------- .nv.constant0._ZN7cutlass13device_kernelIN5flash11enable_sm90INS1_16FlashAttnFwdSm90INS1_25CollectiveMainloopFwdSm90ILi2EN4cute5tupleIJNS5_1CILi1EEES8_S8_EEENS6_IJNS7_ILi128EEENS7_ILi96EEENS7_ILi64EEEEEELi256ENS_10bfloat16_tEfNS_4arch4Sm90ELb1ELb0ELb0ELb1ELb0ELb1ELb1ELb1ELb0ELb1ELb0ELb0EEENS1_21CollectiveEpilogueFwdINS6_IJSA_NS7_ILi256EEESB_EEES9_SE_SG_Li256ELb1ELb1ELb0ELb0EEENS1_36VarlenDynamicPersistentTileSchedulerILi128ELi96ELi256ELi128ELb0ELb1ELb1ELb1ELb1ELb1EEEEEEEEEvNT_6ParamsE --------------------------
	.section	.nv.constant0._ZN7cutlass13device_kernelIN5flash11enable_sm90INS1_16FlashAttnFwdSm90INS1_25CollectiveMainloopFwdSm90ILi2EN4cute5tupleIJNS5_1CILi1EEES8_S8_EEENS6_IJNS7_ILi128EEENS7_ILi96EEENS7_ILi64EEEEEELi256ENS_10bfloat16_tEfNS_4arch4Sm90ELb1ELb0ELb0ELb1ELb0ELb1ELb1ELb1ELb0ELb1ELb0ELb0EEENS1_21CollectiveEpilogueFwdINS6_IJSA_NS7_ILi256EEESB_EEES9_SE_SG_Li256ELb1ELb1ELb0ELb0EEENS1_36VarlenDynamicPersistentTileSchedulerILi128ELi96ELi256ELi128ELb0ELb1ELb1ELb1ELb1ELb1EEEEEEEEEvNT_6ParamsE,"a",@progbits
	.sectionflags	@""
	.align	4
.nv.constant0._ZN7cutlass13device_kernelIN5flash11enable_sm90INS1_16FlashAttnFwdSm90INS1_25CollectiveMainloopFwdSm90ILi2EN4cute5tupleIJNS5_1CILi1EEES8_S8_EEENS6_IJNS7_ILi128EEENS7_ILi96EEENS7_ILi64EEEEEELi256ENS_10bfloat16_tEfNS_4arch4Sm90ELb1ELb0ELb0ELb1ELb0ELb1ELb1ELb1ELb0ELb1ELb0ELb0EEENS1_21CollectiveEpilogueFwdINS6_IJSA_NS7_ILi256EEESB_EEES9_SE_SG_Li256ELb1ELb1ELb0ELb0EEENS1_36VarlenDynamicPersistentTileSchedulerILi128ELi96ELi256ELi128ELb0ELb1ELb1ELb1ELb1ELb1EEEEEEEEEvNT_6ParamsE:
	.zero		3840


//--------------------- SYMBOLS --------------------------

	.type		.nv.reservedSmem.offset0,@object
	.size		.nv.reservedSmem.offset0,0x4
